def matmul_kernel(
    a_ptr,
    b_ptr,
    c_ptr,
    M,
    N,
    K,
    stride_am,
    stride_ak,
    stride_bk,
    stride_bn,
    stride_cm,
    stride_cn,
    BLOCK_M: tl.constexpr,
    BLOCK_N: tl.constexpr,
    BLOCK_K: tl.constexpr,
    GROUP_M: tl.constexpr,
):
    pid = tl.program_id(axis=0)
    num_pid_m = tl.cdiv(M, BLOCK_M)
    num_pid_n = tl.cdiv(N, BLOCK_N)
    num_pid_in_group = GROUP_M * num_pid_n
    group_id = pid // num_pid_in_group
    first_pid_m = group_id * GROUP_M
    group_size_m = min(num_pid_m - first_pid_m, GROUP_M)
    pid_m = first_pid_m + ((pid % num_pid_in_group) % group_size_m)
    pid_n = (pid % num_pid_in_group) // group_size_m

    offs_am = (pid_m * BLOCK_M + tl.arange(0, BLOCK_M)) % M
    offs_bn = (pid_n * BLOCK_N + tl.arange(0, BLOCK_N)) % N
    offs_k = tl.arange(0, BLOCK_K)
    a_ptrs = a_ptr + offs_am[:, None] * stride_am + offs_k[None, :] * stride_ak
    b_ptrs = b_ptr + offs_k[:, None] * stride_bk + offs_bn[None, :] * stride_bn

    acc = tl.zeros((BLOCK_M, BLOCK_N), dtype=tl.float32)
    for kk in range(0, tl.cdiv(K, BLOCK_K)):
        a = tl.load(a_ptrs, mask=offs_k[None, :] < K - kk * BLOCK_K, other=0.0)
        b = tl.load(b_ptrs, mask=offs_k[:, None] < K - kk * BLOCK_K, other=0.0)
        acc = tl.dot(a, b, acc)
        a_ptrs += BLOCK_K * stride_ak
        b_ptrs += BLOCK_K * stride_bk

    c = acc.to(c_ptr.dtype.element_ty)
    offs_cm = pid_m * BLOCK_M + tl.arange(0, BLOCK_M)
    offs_cn = pid_n * BLOCK_N + tl.arange(0, BLOCK_N)
    c_ptrs = c_ptr + offs_cm[:, None] * stride_cm + offs_cn[None, :] * stride_cn
    mask = (offs_cm[:, None] < M) & (offs_cn[None, :] < N)
    tl.store(c_ptrs, c, mask=mask)

# config = {"BLOCK_K": 32, "BLOCK_M": 64, "BLOCK_N": 512, "GROUP_M": 8, "arch": "sm_90", "dtype": "bf16", "num_ctas": 1, "num_stages": 7, "num_warps": 4}
# arch = sm_90


// ===== COMPILED SASS (sm_90a) =====

	.target	sm_90a

	.elftype	@"ET_EXEC"


//--------------------- .note.nv.tkinfo           --------------------------
	.section	.note.nv.tkinfo,"",@"SHT_NOTE"
	.sectionflags	@"SHF_NOTE_NV_TKINFO"
	.tkinfo
        /*0018*/ 	.word	0x00000002
        /*0030*/ 	.string	""
        /*0030*/ 	.string	"ptxas"
        /*0030*/ 	.string	"Cuda compilation tools, release 13.0, V13.0.88"
        /*0030*/ 	.string	"Build cuda_13.0.r13.0/compiler.36424714_0"
        /*0030*/ 	.string	"-v  -suppress-debug-info  -lineinfo  -arch sm_90a "



//--------------------- .note.nv.cuinfo           --------------------------
	.section	.note.nv.cuinfo,"",@"SHT_NOTE"
	.sectionflags	@"SHF_NOTE_NV_CUINFO"
        /*0018*/ 	.short	0x0002
        /*001a*/ 	.short	0x005a
        /*001c*/ 	.short	0x0082
	.zero		2


//--------------------- .nv.info                  --------------------------
	.section	.nv.info,"",@"SHT_CUDA_INFO"
	.align	4


	//----- nvinfo : EIATTR_REGCOUNT
	.align		4
        /*0000*/ 	.byte	0x04, 0x2f
        /*0002*/ 	.short	(.L_1 - .L_0)
	.align		4
.L_0:
        /*0004*/ 	.word	index@(matmul_kernel)
        /*0008*/ 	.word	0x000000ff


	//----- nvinfo : EIATTR_FRAME_SIZE
	.align		4
.L_1:
        /*000c*/ 	.byte	0x04, 0x11
        /*000e*/ 	.short	(.L_3 - .L_2)
	.align		4
.L_2:
        /*0010*/ 	.word	index@(matmul_kernel)
        /*0014*/ 	.word	0x000008b8


	//----- nvinfo : EIATTR_MIN_STACK_SIZE
	.align		4
.L_3:
        /*0018*/ 	.byte	0x04, 0x12
        /*001a*/ 	.short	(.L_5 - .L_4)
	.align		4
.L_4:
        /*001c*/ 	.word	index@(matmul_kernel)
        /*0020*/ 	.word	0x000008b8
.L_5:


//--------------------- .nv.compat                --------------------------
	.section	.nv.compat,"",@"SHT_CUDA_COMPAT_INFO"
	.align	4
        /*0000*/ 	.byte	0x02, 0x09, 0x01, 0x00, 0x02, 0x02, 0x04, 0x00, 0x02, 0x05, 0x05, 0x00, 0x03, 0x07, 0x01, 0x01
        /*0010*/ 	.byte	0x02, 0x03, 0x00, 0x00, 0x02, 0x06, 0x01, 0x00, 0x04, 0x0b, 0x08, 0x00, 0x00, 0x00, 0x00, 0x00
        /*0020*/ 	.byte	0x00, 0x00, 0x00, 0x00


//--------------------- .nv.info.matmul_kernel    --------------------------
	.section	.nv.info.matmul_kernel,"",@"SHT_CUDA_INFO"
	.sectionflags	@""
	.align	4


	//----- nvinfo : EIATTR_CUDA_API_VERSION
	.align		4
        /*0000*/ 	.byte	0x04, 0x37
        /*0002*/ 	.short	(.L_7 - .L_6)
.L_6:
        /*0004*/ 	.word	0x00000082


	//----- nvinfo : EIATTR_KPARAM_INFO
	.align		4
.L_7:
        /*0008*/ 	.byte	0x04, 0x17
        /*000a*/ 	.short	(.L_9 - .L_8)
.L_8:
        /*000c*/ 	.word	0x00000000
        /*0010*/ 	.short	0x000d
        /*0012*/ 	.short	0x0048
        /*0014*/ 	.byte	0x00, 0xf4, 0x21, 0x00


	//----- nvinfo : EIATTR_KPARAM_INFO
	.align		4
.L_9:
        /*0018*/ 	.byte	0x04, 0x17
        /*001a*/ 	.short	(.L_11 - .L_10)
.L_10:
        /*001c*/ 	.word	0x00000000
        /*0020*/ 	.short	0x000c
        /*0022*/ 	.short	0x0040
        /*0024*/ 	.byte	0x00, 0xf4, 0x21, 0x00


	//----- nvinfo : EIATTR_KPARAM_INFO
	.align		4
.L_11:
        /*0028*/ 	.byte	0x04, 0x17
        /*002a*/ 	.short	(.L_13 - .L_12)
.L_12:
        /*002c*/ 	.word	0x00000000
        /*0030*/ 	.short	0x000b
        /*0032*/ 	.short	0x0038
        /*0034*/ 	.byte	0x00, 0xf0, 0x11, 0x00


	//----- nvinfo : EIATTR_KPARAM_INFO
	.align		4
.L_13:
        /*0038*/ 	.byte	0x04, 0x17
        /*003a*/ 	.short	(.L_15 - .L_14)
.L_14:
        /*003c*/ 	.word	0x00000000
        /*0040*/ 	.short	0x000a
        /*0042*/ 	.short	0x0034
        /*0044*/ 	.byte	0x00, 0xf0, 0x11, 0x00


	//----- nvinfo : EIATTR_KPARAM_INFO
	.align		4
.L_15:
        /*0048*/ 	.byte	0x04, 0x17
        /*004a*/ 	.short	(.L_17 - .L_16)
.L_16:
        /*004c*/ 	.word	0x00000000
        /*0050*/ 	.short	0x0009
        /*0052*/ 	.short	0x0030
        /*0054*/ 	.byte	0x00, 0xf0, 0x11, 0x00


	//----- nvinfo : EIATTR_KPARAM_INFO
	.align		4
.L_17:
        /*0058*/ 	.byte	0x04, 0x17
        /*005a*/ 	.short	(.L_19 - .L_18)
.L_18:
        /*005c*/ 	.word	0x00000000
        /*0060*/ 	.short	0x0008
        /*0062*/ 	.short	0x002c
        /*0064*/ 	.byte	0x00, 0xf0, 0x11, 0x00


	//----- nvinfo : EIATTR_KPARAM_INFO
	.align		4
.L_19:
        /*0068*/ 	.byte	0x04, 0x17
        /*006a*/ 	.short	(.L_21 - .L_20)
.L_20:
        /*006c*/ 	.word	0x00000000
        /*0070*/ 	.short	0x0007
        /*0072*/ 	.short	0x0028
        /*0074*/ 	.byte	0x00, 0xf0, 0x11, 0x00


	//----- nvinfo : EIATTR_KPARAM_INFO
	.align		4
.L_21:
        /*0078*/ 	.byte	0x04, 0x17
        /*007a*/ 	.short	(.L_23 - .L_22)
.L_22:
        /*007c*/ 	.word	0x00000000
        /*0080*/ 	.short	0x0006
        /*0082*/ 	.short	0x0024
        /*0084*/ 	.byte	0x00, 0xf0, 0x11, 0x00


	//----- nvinfo : EIATTR_KPARAM_INFO
	.align		4
.L_23:
        /*0088*/ 	.byte	0x04, 0x17
        /*008a*/ 	.short	(.L_25 - .L_24)
.L_24:
        /*008c*/ 	.word	0x00000000
        /*0090*/ 	.short	0x0005
        /*0092*/ 	.short	0x0020
        /*0094*/ 	.byte	0x00, 0xf0, 0x11, 0x00


	//----- nvinfo : EIATTR_KPARAM_INFO
	.align		4
.L_25:
        /*0098*/ 	.byte	0x04, 0x17
        /*009a*/ 	.short	(.L_27 - .L_26)
.L_26:
        /*009c*/ 	.word	0x00000000
        /*00a0*/ 	.short	0x0004
        /*00a2*/ 	.short	0x001c
        /*00a4*/ 	.byte	0x00, 0xf0, 0x11, 0x00


	//----- nvinfo : EIATTR_KPARAM_INFO
	.align		4
.L_27:
        /*00a8*/ 	.byte	0x04, 0x17
        /*00aa*/ 	.short	(.L_29 - .L_28)
.L_28:
        /*00ac*/ 	.word	0x00000000
        /*00b0*/ 	.short	0x0003
        /*00b2*/ 	.short	0x0018
        /*00b4*/ 	.byte	0x00, 0xf0, 0x11, 0x00


	//----- nvinfo : EIATTR_KPARAM_INFO
	.align		4
.L_29:
        /*00b8*/ 	.byte	0x04, 0x17
        /*00ba*/ 	.short	(.L_31 - .L_30)
.L_30:
        /*00bc*/ 	.word	0x00000000
        /*00c0*/ 	.short	0x0002
        /*00c2*/ 	.short	0x0010
        /*00c4*/ 	.byte	0x00, 0xf4, 0x21, 0x00


	//----- nvinfo : EIATTR_KPARAM_INFO
	.align		4
.L_31:
        /*00c8*/ 	.byte	0x04, 0x17
        /*00ca*/ 	.short	(.L_33 - .L_32)
.L_32:
        /*00cc*/ 	.word	0x00000000
        /*00d0*/ 	.short	0x0001
        /*00d2*/ 	.short	0x0008
        /*00d4*/ 	.byte	0x00, 0xf4, 0x21, 0x00


	//----- nvinfo : EIATTR_KPARAM_INFO
	.align		4
.L_33:
        /*00d8*/ 	.byte	0x04, 0x17
        /*00da*/ 	.short	(.L_35 - .L_34)
.L_34:
        /*00dc*/ 	.word	0x00000000
        /*00e0*/ 	.short	0x0000
        /*00e2*/ 	.short	0x0000
        /*00e4*/ 	.byte	0x00, 0xf4, 0x21, 0x00


	//----- nvinfo : EIATTR_SPARSE_MMA_MASK
	.align		4
.L_35:
        /*00e8*/ 	.byte	0x03, 0x50
        /*00ea*/ 	.short	0x0000


	//----- nvinfo : EIATTR_MAXREG_COUNT
	.align		4
        /*00ec*/ 	.byte	0x03, 0x1b
        /*00ee*/ 	.short	0x00ff


	//----- nvinfo : EIATTR_NUM_BARRIERS
	.align		4
        /*00f0*/ 	.byte	0x02, 0x4c
        /*00f2*/ 	.byte	0x01
	.zero		1


	//----- nvinfo : EIATTR_ANNOTATIONS
	.align		4
        /*00f4*/ 	.byte	0x04, 0x55
        /*00f6*/ 	.short	(.L_37 - .L_36)


	//   ....[0]....
.L_36:
        /*00f8*/ 	.word	0x00000001
        /*00fc*/ 	.byte	0x40, 0x09, 0x00, 0x00, 0x01, 0x00, 0x00, 0x00, 0x30, 0x76, 0x00, 0x00, 0x01, 0x00, 0x00, 0x00
        /* <DEDUP_REMOVED lines=634> */
        /*28ac*/ 	.byte	0x90, 0x3e, 0x01, 0x00, 0x01, 0x00, 0x00, 0x00, 0x40, 0x46, 0x01, 0x00


	//----- nvinfo : EIATTR_MERCURY_ISA_VERSION
	.align		4
.L_37:
        /*28b8*/ 	.byte	0x03, 0x5f
        /*28ba*/ 	.short	0x0101


	//----- nvinfo : EIATTR_EXIT_INSTR_OFFSETS
	.align		4
        /*28bc*/ 	.byte	0x04, 0x1c
        /*28be*/ 	.short	(.L_39 - .L_38)


	//   ....[0]....
.L_38:
        /*28c0*/ 	.word	0x0001d730


	//   ....[1]....
        /*28c4*/ 	.word	0x0001d760


	//----- nvinfo : EIATTR_REQNTID
	.align		4
.L_39:
        /*28c8*/ 	.byte	0x04, 0x10
        /*28ca*/ 	.short	(.L_41 - .L_40)
.L_40:
        /*28cc*/ 	.word	0x00000080
        /*28d0*/ 	.word	0x00000001
        /*28d4*/ 	.word	0x00000001


	//----- nvinfo : EIATTR_CBANK_PARAM_SIZE
	.align		4
.L_41:
        /*28d8*/ 	.byte	0x03, 0x19
        /*28da*/ 	.short	0x0050


	//----- nvinfo : EIATTR_PARAM_CBANK
	.align		4
        /*28dc*/ 	.byte	0x04, 0x0a
        /*28de*/ 	.short	(.L_43 - .L_42)
	.align		4
.L_42:
        /*28e0*/ 	.word	index@(.nv.constant0.matmul_kernel)
        /*28e4*/ 	.short	0x0210
        /*28e6*/ 	.short	0x0050


	//----- nvinfo : EIATTR_SW_WAR
	.align		4
.L_43:
        /*28e8*/ 	.byte	0x04, 0x36
        /*28ea*/ 	.short	(.L_45 - .L_44)
.L_44:
        /*28ec*/ 	.word	0x00000008
.L_45:


//--------------------- .nv.callgraph             --------------------------
	.section	.nv.callgraph,"",@"SHT_CUDA_CALLGRAPH"
	.align	4
	.sectionentsize	8
	.align		4
        /*0000*/ 	.word	0x00000000
	.align		4
        /*0004*/ 	.word	0xffffffff
	.align		4
        /*0008*/ 	.word	0x00000000
	.align		4
        /*000c*/ 	.word	0xfffffffe
	.align		4
        /*0010*/ 	.word	0x00000000
	.align		4
        /*0014*/ 	.word	0xfffffffd
	.align		4
        /*0018*/ 	.word	0x00000000
	.align		4
        /*001c*/ 	.word	0xfffffffc


//--------------------- .text.matmul_kernel       --------------------------
	.section	.text.matmul_kernel,"ax",@progbits
	.align	128
        .global         matmul_kernel
        .type           matmul_kernel,@function
        .size           matmul_kernel,(.L_x_3 - matmul_kernel)
        .other          matmul_kernel,@"STO_CUDA_ENTRY STV_DEFAULT"
matmul_kernel:
.text.matmul_kernel:
[----:B------:R-:W0:Y:S08]  /*0000*/  LDC R1, c[0x0][0x28] ;  /* 0x00000a00ff017b82 */ /* 0x000e300000000800 */
[----:B------:R-:W1:Y:S01]  /*0010*/  LDC.64 R8, c[0x0][0x228] ;  /* 0x00008a00ff087b82 */ /* 0x000e620000000a00 */
[----:B------:R-:W2:Y:S01]  /*0020*/  S2R R5, SR_CTAID.X ;  /* 0x0000000000057919 */ /* 0x000ea20000002500 */
[----:B0-----:R-:W-:Y:S01]  /*0030*/  VIADD R1, R1, 0xfffff748 ;  /* 0xfffff74801017836 */ /* 0x001fe20000000000 */
[----:B------:R-:W-:Y:S01]  /*0040*/  UMOV UR16, 0x400 ;  /* 0x0000040000107882 */ /* 0x000fe20000000000 */
[----:B------:R-:W-:Y:S01]  /*0050*/  ULDC.64 UR18, c[0x0][0x208] ;  /* 0x0000820000127ab9 */ /* 0x000fe20000000a00 */
[----:B------:R-:W0:Y:S01]  /*0060*/  S2R R125, SR_TID.X ;  /* 0x00000000007d7919 */ /* 0x000e220000002100 */
[----:B------:R-:W-:-:S02]  /*0070*/  CS2R R116, SRZ ;  /* 0x0000000000747805 */ /* 0x000fc4000001ff00 */
[----:B------:R-:W-:Y:S01]  /*0080*/  CS2R R118, SRZ ;  /* 0x0000000000767805 */ /* 0x000fe2000001ff00 */
[----:B------:R-:W3:Y:S01]  /*0090*/  LDC R180, c[0x0][0x230] ;  /* 0x00008c00ffb47b82 */ /* 0x000ee20000000800 */
[----:B------:R-:W-:Y:S02]  /*00a0*/  CS2R R140, SRZ ;  /* 0x00000000008c7805 */ /* 0x000fe4000001ff00 */
[----:B------:R-:W-:Y:S02]  /*00b0*/  CS2R R142, SRZ ;  /* 0x00000000008e7805 */ /* 0x000fe4000001ff00 */
[----:B------:R-:W-:Y:S02]  /*00c0*/  CS2R R148, SRZ ;  /* 0x0000000000947805 */ /* 0x000fe4000001ff00 */
[----:B------:R-:W-:Y:S02]  /*00d0*/  CS2R R150, SRZ ;  /* 0x0000000000967805 */ /* 0x000fe4000001ff00 */
[----:B------:R-:W-:-:S02]  /*00e0*/  CS2R R108, SRZ ;  /* 0x00000000006c7805 */ /* 0x000fc4000001ff00 */
[----:B------:R-:W-:Y:S02]  /*00f0*/  CS2R R110, SRZ ;  /* 0x00000000006e7805 */ /* 0x000fe4000001ff00 */
[----:B------:R-:W-:Y:S01]  /*0100*/  CS2R R100, SRZ ;  /* 0x0000000000647805 */ /* 0x000fe2000001ff00 */
[----:B------:R-:W4:Y:S01]  /*0110*/  S2UR UR4, SR_CgaCtaId ;  /* 0x00000000000479c3 */ /* 0x000f220000008800 */
[----:B------:R-:W-:Y:S02]  /*0120*/  CS2R R102, SRZ ;  /* 0x0000000000667805 */ /* 0x000fe4000001ff00 */
[----:B------:R-:W-:Y:S02]  /*0130*/  CS2R R92, SRZ ;  /* 0x00000000005c7805 */ /* 0x000fe4000001ff00 */
[----:B------:R-:W-:Y:S02]  /*0140*/  CS2R R94, SRZ ;  /* 0x00000000005e7805 */ /* 0x000fe4000001ff00 */
[----:B------:R-:W-:-:S02]  /*0150*/  CS2R R84, SRZ ;  /* 0x0000000000547805 */ /* 0x000fc4000001ff00 */
[----:B------:R-:W-:Y:S02]  /*0160*/  CS2R R86, SRZ ;  /* 0x0000000000567805 */ /* 0x000fe4000001ff00 */
[----:B------:R-:W-:Y:S02]  /*0170*/  CS2R R76, SRZ ;  /* 0x00000000004c7805 */ /* 0x000fe4000001ff00 */
[----:B------:R-:W-:Y:S01]  /*0180*/  CS2R R78, SRZ ;  /* 0x00000000004e7805 */ /* 0x000fe2000001ff00 */
[----:B-1----:R-:W-:Y:S01]  /*0190*/  VIADD R0, R9, 0x1ff ;  /* 0x000001ff09007836 */ /* 0x002fe20000000000 */
[----:B------:R-:W-:Y:S02]  /*01a0*/  CS2R R68, SRZ ;  /* 0x0000000000447805 */ /* 0x000fe4000001ff00 */
[----:B------:R-:W-:Y:S02]  /*01b0*/  CS2R R70, SRZ ;  /* 0x0000000000467805 */ /* 0x000fe4000001ff00 */
[----:B------:R-:W-:-:S02]  /*01c0*/  CS2R R60, SRZ ;  /* 0x00000000003c7805 */ /* 0x000fc4000001ff00 */
[----:B------:R-:W-:Y:S02]  /*01d0*/  CS2R R62, SRZ ;  /* 0x00000000003e7805 */ /* 0x000fe4000001ff00 */
[----:B------:R-:W-:Y:S02]  /*01e0*/  SHF.R.S32.HI R3, RZ, 0x1f, R0 ;  /* 0x0000001fff037819 */ /* 0x000fe40000011400 */
[----:B------:R-:W-:Y:S02]  /*01f0*/  CS2R R14, SRZ ;  /* 0x00000000000e7805 */ /* 0x000fe4000001ff00 */
[----:B------:R-:W-:Y:S01]  /*0200*/  CS2R R36, SRZ ;  /* 0x0000000000247805 */ /* 0x000fe2000001ff00 */
[----:B---3--:R-:W-:Y:S01]  /*0210*/  VIADD R180, R180, 0x1f ;  /* 0x0000001fb4b47836 */ /* 0x008fe20000000000 */
[----:B------:R-:W-:Y:S02]  /*0220*/  LEA.HI R3, R3, R0, RZ, 0x9 ;  /* 0x0000000003037211 */ /* 0x000fe400078f48ff */
[----:B------:R-:W-:-:S02]  /*0230*/  CS2R R38, SRZ ;  /* 0x0000000000267805 */ /* 0x000fc4000001ff00 */
[----:B--2---:R-:W-:Y:S02]  /*0240*/  IABS R10, R5 ;  /* 0x00000005000a7213 */ /* 0x004fe40000000000 */
[----:B------:R-:W-:Y:S02]  /*0250*/  CS2R R20, SRZ ;  /* 0x0000000000147805 */ /* 0x000fe4000001ff00 */
[----:B------:R-:W-:Y:S02]  /*0260*/  SHF.R.S32.HI R3, RZ, 0x9, R3 ;  /* 0x00000009ff037819 */ /* 0x000fe40000011403 */
[----:B------:R-:W-:Y:S02]  /*0270*/  CS2R R22, SRZ ;  /* 0x0000000000167805 */ /* 0x000fe4000001ff00 */
[----:B0-----:R-:W-:Y:S01]  /*0280*/  SHF.R.U32.HI R181, RZ, 0x6, R125 ;  /* 0x00000006ffb57819 */ /* 0x001fe2000001167d */
[----:B----4-:R-:W-:Y:S01]  /*0290*/  ULEA UR16, UR4, UR16, 0x18 ;  /* 0x0000001004107291 */ /* 0x010fe2000f8ec03f */
[----:B------:R-:W-:Y:S01]  /*02a0*/  CS2R R16, SRZ ;  /* 0x0000000000107805 */ /* 0x000fe2000001ff00 */
[----:B------:R-:W-:Y:S01]  /*02b0*/  IMAD.SHL.U32 R4, R3, 0x8, RZ ;  /* 0x0000000803047824 */ /* 0x000fe200078e00ff */
[----:B------:R-:W-:-:S02]  /*02c0*/  CS2R R18, SRZ ;  /* 0x0000000000127805 */ /* 0x000fc4000001ff00 */
[----:B------:R-:W-:Y:S02]  /*02d0*/  CS2R R28, SRZ ;  /* 0x00000000001c7805 */ /* 0x000fe4000001ff00 */
[----:B------:R-:W-:Y:S02]  /*02e0*/  CS2R R30, SRZ ;  /* 0x00000000001e7805 */ /* 0x000fe4000001ff00 */
[----:B------:R-:W-:Y:S02]  /*02f0*/  CS2R R24, SRZ ;  /* 0x0000000000187805 */ /* 0x000fe4000001ff00 */
[-C--:B------:R-:W-:Y:S02]  /*0300*/  IABS R7, R4.reuse ;  /* 0x0000000400077213 */ /* 0x080fe40000000000 */
[----:B------:R-:W-:Y:S02]  /*0310*/  CS2R R26, SRZ ;  /* 0x00000000001a7805 */ /* 0x000fe4000001ff00 */
[----:B------:R-:W-:-:S02]  /*0320*/  IABS R12, R4 ;  /* 0x00000004000c7213 */ /* 0x000fc40000000000 */
[----:B------:R-:W-:Y:S01]  /*0330*/  CS2R R32, SRZ ;  /* 0x0000000000207805 */ /* 0x000fe2000001ff00 */
[----:B------:R-:W0:Y:S01]  /*0340*/  I2F.RP R0, R7 ;  /* 0x0000000700007306 */ /* 0x000e220000209400 */
[----:B------:R-:W-:Y:S02]  /*0350*/  CS2R R34, SRZ ;  /* 0x0000000000227805 */ /* 0x000fe4000001ff00 */
[----:B------:R-:W-:Y:S02]  /*0360*/  CS2R R40, SRZ ;  /* 0x0000000000287805 */ /* 0x000fe4000001ff00 */
[----:B------:R-:W-:Y:S02]  /*0370*/  CS2R R42, SRZ ;  /* 0x00000000002a7805 */ /* 0x000fe4000001ff00 */
[----:B------:R-:W-:Y:S02]  /*0380*/  CS2R R48, SRZ ;  /* 0x0000000000307805 */ /* 0x000fe4000001ff00 */
[----:B------:R-:W-:-:S02]  /*0390*/  CS2R R50, SRZ ;  /* 0x0000000000327805 */ /* 0x000fc4000001ff00 */
[----:B------:R-:W-:Y:S02]  /*03a0*/  CS2R R56, SRZ ;  /* 0x0000000000387805 */ /* 0x000fe4000001ff00 */
[----:B------:R-:W-:Y:S02]  /*03b0*/  CS2R R58, SRZ ;  /* 0x00000000003a7805 */ /* 0x000fe4000001ff00 */
[----:B------:R-:W-:Y:S02]  /*03c0*/  CS2R R64, SRZ ;  /* 0x0000000000407805 */ /* 0x000fe4000001ff00 */
[----:B------:R-:W-:Y:S02]  /*03d0*/  CS2R R66, SRZ ;  /* 0x0000000000427805 */ /* 0x000fe4000001ff00 */
[----:B------:R-:W-:Y:S02]  /*03e0*/  CS2R R72, SRZ ;  /* 0x0000000000487805 */ /* 0x000fe4000001ff00 */
[----:B------:R-:W-:-:S02]  /*03f0*/  CS2R R74, SRZ ;  /* 0x00000000004a7805 */ /* 0x000fc4000001ff00 */
[----:B------:R-:W-:Y:S02]  /*0400*/  CS2R R80, SRZ ;  /* 0x0000000000507805 */ /* 0x000fe4000001ff00 */
[----:B------:R-:W-:Y:S02]  /*0410*/  CS2R R82, SRZ ;  /* 0x0000000000527805 */ /* 0x000fe4000001ff00 */
[----:B------:R-:W-:Y:S01]  /*0420*/  CS2R R88, SRZ ;  /* 0x0000000000587805 */ /* 0x000fe2000001ff00 */
[----:B0-----:R-:W0:Y:S01]  /*0430*/  MUFU.RCP R0, R0 ;  /* 0x0000000000007308 */ /* 0x001e220000001000 */
        /* <DEDUP_REMOVED lines=15> */
[----:B------:R-:W-:Y:S01]  /*0530*/  SGXT.U32 R181, R181, 0x1 ;  /* 0x00000001b5b5781a */ /* 0x000fe20000000000 */
[----:B0-----:R-:W-:Y:S02]  /*0540*/  VIADD R2, R0, 0xffffffe ;  /* 0x0ffffffe00027836 */ /* 0x001fe40000000000 */
[----:B------:R-:W-:Y:S02]  /*0550*/  IMAD.MOV R0, RZ, RZ, -R12 ;  /* 0x000000ffff007224 */ /* 0x000fe400078e0a0c */
[----:B------:R0:W1:Y:S02]  /*0560*/  F2I.FTZ.U32.TRUNC.NTZ R3, R2 ;  /* 0x0000000200037305 */ /* 0x000064000021f000 */
[----:B0-----:R-:W-:Y:S02]  /*0570*/  IMAD.MOV.U32 R2, RZ, RZ, RZ ;  /* 0x000000ffff027224 */ /* 0x001fe400078e00ff */
[----:B-1----:R-:W-:-:S04]  /*0580*/  IMAD.MOV R6, RZ, RZ, -R3 ;  /* 0x000000ffff067224 */ /* 0x002fc800078e0a03 */
[----:B------:R-:W-:Y:S02]  /*0590*/  IMAD R11, R6, R7, RZ ;  /* 0x00000007060b7224 */ /* 0x000fe400078e02ff */
[----:B------:R-:W-:Y:S02]  /*05a0*/  IMAD.MOV.U32 R6, RZ, RZ, R10 ;  /* 0x000000ffff067224 */ /* 0x000fe400078e000a */
[----:B------:R-:W-:-:S06]  /*05b0*/  IMAD.HI.U32 R3, R3, R11, R2 ;  /* 0x0000000b03037227 */ /* 0x000fcc00078e0002 */
[----:B------:R-:W-:-:S04]  /*05c0*/  IMAD.HI.U32 R3, R3, R6, RZ ;  /* 0x0000000603037227 */ /* 0x000fc800078e00ff */
[----:B------:R-:W-:-:S05]  /*05d0*/  IMAD R0, R3, R0, R6 ;  /* 0x0000000003007224 */ /* 0x000fca00078e0206 */
[----:B------:R-:W-:-:S13]  /*05e0*/  ISETP.GT.U32.AND P1, PT, R7, R0, PT ;  /* 0x000000000700720c */ /* 0x000fda0003f24070 */
[----:B------:R-:W-:Y:S02]  /*05f0*/  @!P1 IMAD.IADD R0, R0, 0x1, -R7 ;  /* 0x0000000100009824 */ /* 0x000fe400078e0a07 */
[----:B------:R-:W-:Y:S01]  /*0600*/  @!P1 VIADD R3, R3, 0x1 ;  /* 0x0000000103039836 */ /* 0x000fe20000000000 */
[----:B------:R-:W-:Y:S02]  /*0610*/  ISETP.NE.AND P1, PT, R4, RZ, PT ;  /* 0x000000ff0400720c */ /* 0x000fe40003f25270 */
[----:B------:R-:W-:Y:S02]  /*0620*/  ISETP.GE.U32.AND P0, PT, R0, R7, PT ;  /* 0x000000070000720c */ /* 0x000fe40003f06070 */
[----:B------:R-:W-:-:S04]  /*0630*/  LOP3.LUT R0, R5, R4, RZ, 0x3c, !PT ;  /* 0x0000000405007212 */ /* 0x000fc800078e3cff */
[----:B------:R-:W-:Y:S01]  /*0640*/  ISETP.GE.AND P2, PT, R0, RZ, PT ;  /* 0x000000ff0000720c */ /* 0x000fe20003f46270 */
[----:B------:R-:W-:-:S06]  /*0650*/  VIADD R0, R8, 0x3f ;  /* 0x0000003f08007836 */ /* 0x000fcc0000000000 */
[----:B------:R-:W-:-:S04]  /*0660*/  @P0 VIADD R3, R3, 0x1 ;  /* 0x0000000103030836 */ /* 0x000fc80000000000 */
[----:B------:R-:W-:Y:S01]  /*0670*/  IMAD.MOV.U32 R2, RZ, RZ, R3 ;  /* 0x000000ffff027224 */ /* 0x000fe200078e0003 */
[----:B------:R-:W-:-:S03]  /*0680*/  SHF.R.S32.HI R3, RZ, 0x1f, R0 ;  /* 0x0000001fff037819 */ /* 0x000fc60000011400 */
[----:B------:R-:W-:Y:S01]  /*0690*/  @!P2 IMAD.MOV R2, RZ, RZ, -R2 ;  /* 0x000000ffff02a224 */ /* 0x000fe200078e0a02 */
[----:B------:R-:W-:Y:S02]  /*06a0*/  @!P1 LOP3.LUT R2, RZ, R4, RZ, 0x33, !PT ;  /* 0x00000004ff029212 */ /* 0x000fe400078e33ff */
[----:B------:R-:W-:-:S03]  /*06b0*/  LEA.HI R3, R3, R0, RZ, 0x6 ;  /* 0x0000000003037211 */ /* 0x000fc600078f30ff */
[----:B------:R-:W-:Y:S02]  /*06c0*/  IMAD.SHL.U32 R6, R2, 0x8, RZ ;  /* 0x0000000802067824 */ /* 0x000fe400078e00ff */
[----:B------:R-:W-:-:S03]  /*06d0*/  IMAD.MOV R2, RZ, RZ, -R2 ;  /* 0x000000ffff027224 */ /* 0x000fc600078e0a02 */
[----:B------:R-:W-:Y:S01]  /*06e0*/  LEA.HI.SX32 R3, R3, -R6, 0x1a ;  /* 0x8000000603037211 */ /* 0x000fe200078fd2ff */
[----:B------:R-:W-:-:S03]  /*06f0*/  IMAD R4, R4, R2, R5 ;  /* 0x0000000204047224 */ /* 0x000fc600078e0205 */
[----:B------:R-:W-:Y:S02]  /*0700*/  VIMNMX R13, R3, 0x8, PT ;  /* 0x00000008030d7848 */ /* 0x000fe40003fe0100 */
[----:B------:R-:W-:Y:S02]  /*0710*/  IABS R11, R4 ;  /* 0x00000004000b7213 */ /* 0x000fe40000000000 */
[----:B------:R-:W-:-:S04]  /*0720*/  IABS R7, R13 ;  /* 0x0000000d00077213 */ /* 0x000fc80000000000 */
[----:B------:R-:W0:Y:S08]  /*0730*/  I2F.RP R0, R7 ;  /* 0x0000000700007306 */ /* 0x000e300000209400 */
[----:B0-----:R-:W0:Y:S02]  /*0740*/  MUFU.RCP R0, R0 ;  /* 0x0000000000007308 */ /* 0x001e240000001000 */
[----:B0-----:R-:W-:-:S06]  /*0750*/  VIADD R3, R0, 0xffffffe ;  /* 0x0ffffffe00037836 */ /* 0x001fcc0000000000 */
[----:B------:R-:W0:Y:S02]  /*0760*/  F2I.FTZ.U32.TRUNC.NTZ R3, R3 ;  /* 0x0000000300037305 */ /* 0x000e24000021f000 */
[----:B0-----:R-:W-:-:S04]  /*0770*/  IMAD.MOV R10, RZ, RZ, -R3 ;  /* 0x000000ffff0a7224 */ /* 0x001fc800078e0a03 */
[----:B------:R-:W-:Y:S01]  /*0780*/  IMAD.MOV.U32 R2, RZ, RZ, R10 ;  /* 0x000000ffff027224 */ /* 0x000fe200078e000a */
[----:B------:R-:W-:-:S03]  /*0790*/  IABS R10, R13 ;  /* 0x0000000d000a7213 */ /* 0x000fc60000000000 */
[----:B------:R-:W-:Y:S02]  /*07a0*/  IMAD R5, R2, R7, RZ ;  /* 0x0000000702057224 */ /* 0x000fe400078e02ff */
[----:B------:R-:W-:Y:S02]  /*07b0*/  IMAD.MOV.U32 R2, RZ, RZ, RZ ;  /* 0x000000ffff027224 */ /* 0x000fe400078e00ff */
[----:B------:R-:W-:Y:S02]  /*07c0*/  IMAD.MOV R0, RZ, RZ, -R10 ;  /* 0x000000ffff007224 */ /* 0x000fe400078e0a0a */
        /* <DEDUP_REMOVED lines=9> */
[----:B------:R-:W-:-:S07]  /*0860*/  ISETP.GE.AND P2, PT, R0, RZ, PT ;  /* 0x000000ff0000720c */ /* 0x000fce0003f46270 */
[----:B------:R-:W-:Y:S01]  /*0870*/  @P0 VIADD R2, R2, 0x1 ;  /* 0x0000000102020836 */ /* 0x000fe20000000000 */
[----:B------:R-:W-:-:S05]  /*0880*/  ISETP.GE.AND P0, PT, R180, 0x20, PT ;  /* 0x00000020b400780c */ /* 0x000fca0003f06270 */
[----:B------:R-:W-:Y:S01]  /*0890*/  @!P2 IMAD.MOV R2, RZ, RZ, -R2 ;  /* 0x000000ffff02a224 */ /* 0x000fe200078e0a02 */
[----:B------:R-:W-:-:S05]  /*08a0*/  @!P1 LOP3.LUT R2, RZ, R13, RZ, 0x33, !PT ;  /* 0x0000000dff029212 */ /* 0x000fca00078e33ff */
[----:B------:R-:W-:Y:S02]  /*08b0*/  IMAD.MOV R0, RZ, RZ, -R2 ;  /* 0x000000ffff007224 */ /* 0x000fe400078e0a02 */
[----:B------:R-:W-:Y:S02]  /*08c0*/  IMAD.SHL.U32 R10, R2, 0x200, RZ ;  /* 0x00000200020a7824 */ /* 0x000fe400078e00ff */
[----:B------:R-:W-:Y:S01]  /*08d0*/  IMAD R0, R13, R0, R4 ;  /* 0x000000000d007224 */ /* 0x000fe200078e0204 */
[----:B------:R-:W-:Y:S02]  /*08e0*/  CS2R R12, SRZ ;  /* 0x00000000000c7805 */ /* 0x000fe4000001ff00 */
[----:B------:R-:W-:Y:S01]  /*08f0*/  CS2R R4, SRZ ;  /* 0x0000000000047805 */ /* 0x000fe2000001ff00 */
[----:B------:R-:W-:Y:S01]  /*0900*/  IMAD.IADD R3, R6, 0x1, R0 ;  /* 0x0000000106037824 */ /* 0x000fe200078e0200 */
[----:B------:R-:W-:Y:S02]  /*0910*/  LOP3.LUT R0, R125, 0x3f, RZ, 0xc0, !PT ;  /* 0x0000003f7d007812 */ /* 0x000fe400078ec0ff */
[----:B------:R-:W-:-:S03]  /*0920*/  CS2R R6, SRZ ;  /* 0x0000000000067805 */ /* 0x000fc6000001ff00 */
[----:B------:R-:W-:-:S05]  /*0930*/  IMAD R44, R3, 0x40, R0 ;  /* 0x00000040032c7824 */ /* 0x000fca00078e0200 */
[----:B------:R0:W-:Y:S01]  /*0940*/  STL [R1+0x4e8], R44 ;  /* 0x0004e82c01007387 */ /* 0x0001e20000100800 */
[----:B------:R-:W-:Y:S05]  /*0950*/  @!P0 BRA `(.L_x_0) ;  /* 0x0000013c00388947 */ /* 0x000fea0003800000 */
[----:B------:R-:W-:Y:S01]  /*0960*/  IABS R18, R8 ;  /* 0x0000000800127213 */ /* 0x000fe20000000000 */
[----:B------:R-:W-:Y:S01]  /*0970*/  ULDC UR4, c[0x0][0x234] ;  /* 0x00008d0000047ab9 */ /* 0x000fe20000000800 */
[----:B------:R-:W-:Y:S01]  /*0980*/  IABS R5, R9 ;  /* 0x0000000900057213 */ /* 0x000fe20000000000 */
[----:B------:R-:W-:Y:S01]  /*0990*/  ULDC.64 UR6, c[0x0][0x210] ;  /* 0x0000840000067ab9 */ /* 0x000fe20000000a00 */
[----:B------:R-:W1:Y:S01]  /*09a0*/  I2F.RP R4, R18 ;  /* 0x0000001200047306 */ /* 0x000e620000209400 */
[----:B------:R-:W-:Y:S01]  /*09b0*/  SHF.R.U32.HI R3, RZ, 0x5, R125 ;  /* 0x00000005ff037819 */ /* 0x000fe2000001167d */
[----:B------:R-:W-:Y:S01]  /*09c0*/  ULDC UR5, c[0x0][0x240] ;  /* 0x0000900000057ab9 */ /* 0x000fe20000000800 */
[----:B------:R-:W-:Y:S01]  /*09d0*/  IABS R14, R44 ;  /* 0x0000002c000e7213 */ /* 0x000fe20000000000 */
[----:B------:R-:W-:Y:S01]  /*09e0*/  USHF.R.U32.HI UR22, URZ, 0x4, UR16 ;  /* 0x000000043f167899 */ /* 0x000fe20008011610 */
[----:B------:R-:W-:Y:S01]  /*09f0*/  SGXT.U32 R3, R3, 0x2 ;  /* 0x000000020303781a */ /* 0x000fe20000000000 */
[----:B------:R-:W-:Y:S01]  /*0a00*/  ULDC UR12, c[0x0][0x238] ;  /* 0x00008e00000c7ab9 */ /* 0x000fe20000000800 */
[----:B------:R-:W-:Y:S01]  /*0a10*/  ULDC UR20, c[0x0][0x238] ;  /* 0x00008e0000147ab9 */ /* 0x000fe20000000800 */
[----:B------:R-:W2:Y:S01]  /*0a20*/  I2F.RP R2, R5 ;  /* 0x0000000500027306 */ /* 0x000ea20000209400 */
[----:B------:R-:W-:Y:S01]  /*0a30*/  USGXT.U32 UR22, UR22, 0xe ;  /* 0x0000000e1616789a */ /* 0x000fe20008000000 */
[----:B------:R-:W-:Y:S01]  /*0a40*/  ULDC UR24, c[0x0][0x238] ;  /* 0x00008e0000187ab9 */ /* 0x000fe20000000800 */
[----:B------:R-:W-:-:S02]  /*0a50*/  ULDC UR25, c[0x0][0x238] ;  /* 0x00008e0000197ab9 */ /* 0x000fc40000000800 */
[----:B------:R-:W-:Y:S01]  /*0a60*/  UIADD3 UR10, UP0, UR22, 0x2, URZ ;  /* 0x00000002160a7890 */ /* 0x000fe2000ff1e03f */
[----:B------:R-:W-:Y:S02]  /*0a70*/  ULDC UR26, c[0x0][0x238] ;  /* 0x00008e00001a7ab9 */ /* 0x000fe40000000800 */
[----:B-1----:R-:W1:Y:S01]  /*0a80*/  MUFU.RCP R4, R4 ;  /* 0x0000000400047308 */ /* 0x002e620000001000 */
[----:B------:R-:W-:Y:S01]  /*0a90*/  ULDC UR27, c[0x0][0x238] ;  /* 0x00008e00001b7ab9 */ /* 0x000fe20000000800 */
[----:B------:R-:W-:Y:S01]  /*0aa0*/  ULDC UR13, c[0x0][0x238] ;  /* 0x00008e00000d7ab9 */ /* 0x000fe20000000800 */
[----:B------:R-:W-:Y:S01]  /*0ab0*/  ULDC UR23, c[0x0][0x238] ;  /* 0x00008e0000177ab9 */ /* 0x000fe20000000800 */
[----:B------:R-:W-:Y:S01]  /*0ac0*/  ULDC UR17, c[0x0][0x238] ;  /* 0x00008e0000117ab9 */ /* 0x000fe20000000800 */
[----:B------:R-:W-:Y:S01]  /*0ad0*/  ULDC UR21, c[0x0][0x238] ;  /* 0x00008e0000157ab9 */ /* 0x000fe20000000800 */
[----:B------:R-:W-:Y:S01]  /*0ae0*/  UMOV UR8, 0x80 ;  /* 0x0000008000087882 */ /* 0x000fe20000000000 */
[----:B------:R-:W-:Y:S01]  /*0af0*/  UMOV UR9, 0x40000040 ;  /* 0x4000004000097882 */ /* 0x000fe20000000000 */
[----:B--2---:R-:W2:Y:S01]  /*0b00*/  MUFU.RCP R2, R2 ;  /* 0x0000000200027308 */ /* 0x004ea20000001000 */
[----:B-1----:R-:W-:-:S07]  /*0b10*/  VIADD R12, R4, 0xffffffe ;  /* 0x0ffffffe040c7836 */ /* 0x002fce0000000000 */
[----:B------:R1:W3:Y:S01]  /*0b20*/  F2I.FTZ.U32.TRUNC.NTZ R13, R12 ;  /* 0x0000000c000d7305 */ /* 0x0002e2000021f000 */
[----:B--2---:R-:W-:Y:S01]  /*0b30*/  VIADD R6, R2, 0xffffffe ;  /* 0x0ffffffe02067836 */ /* 0x004fe20000000000 */
[----:B------:R-:W-:-:S06]  /*0b40*/  LOP3.LUT R2, R10, R3, RZ, 0xfc, !PT ;  /* 0x000000030a027212 */ /* 0x000fcc00078efcff */
[----:B------:R2:W4:Y:S01]  /*0b50*/  F2I.FTZ.U32.TRUNC.NTZ R7, R6 ;  /* 0x0000000600077305 */ /* 0x000522000021f000 */
[----:B-1----:R-:W-:Y:S01]  /*0b60*/  IMAD.MOV.U32 R12, RZ, RZ, RZ ;  /* 0x000000ffff0c7224 */ /* 0x002fe200078e00ff */
[C---:B------:R-:W-:Y:S02]  /*0b70*/  LOP3.LUT R15, R2.reuse, 0x1e8, RZ, 0xfc, !PT ;  /* 0x000001e8020f7812 */ /* 0x040fe400078efcff */
[C---:B------:R-:W-:Y:S02]  /*0b80*/  LOP3.LUT R17, R2.reuse, 0x1e4, RZ, 0xfc, !PT ;  /* 0x000001e402117812 */ /* 0x040fe400078efcff */
[----:B------:R-:W-:Y:S01]  /*0b90*/  IABS R184, R15 ;  /* 0x0000000f00b87213 */ /* 0x000fe20000000000 */
[----:B---3--:R-:W-:Y:S01]  /*0ba0*/  IMAD.MOV R11, RZ, RZ, -R13 ;  /* 0x000000ffff0b7224 */ /* 0x008fe200078e0a0d */
[----:B------:R-:W-:Y:S01]  /*0bb0*/  IABS R22, R17 ;  /* 0x0000001100167213 */ /* 0x000fe20000000000 */
[----:B--2---:R-:W-:Y:S01]  /*0bc0*/  IMAD.MOV.U32 R6, RZ, RZ, RZ ;  /* 0x000000ffff067224 */ /* 0x004fe200078e00ff */
[C---:B------:R-:W-:Y:S01]  /*0bd0*/  LOP3.LUT R19, R2.reuse, 0xe8, RZ, 0xfc, !PT ;  /* 0x000000e802137812 */ /* 0x040fe200078efcff */
[----:B------:R-:W-:Y:S01]  /*0be0*/  IMAD R11, R11, R18, RZ ;  /* 0x000000120b0b7224 */ /* 0x000fe200078e02ff */
[----:B------:R-:W-:-:S02]  /*0bf0*/  LOP3.LUT R21, R2, 0xe4, RZ, 0xfc, !PT ;  /* 0x000000e402157812 */ /* 0x000fc400078efcff */
[----:B------:R-:W-:Y:S01]  /*0c00*/  IABS R128, R19 ;  /* 0x0000001300807213 */ /* 0x000fe20000000000 */
[----:B----4-:R-:W-:Y:S01]  /*0c10*/  IMAD.MOV R4, RZ, RZ, -R7 ;  /* 0x000000ffff047224 */ /* 0x010fe200078e0a07 */
[----:B------:R-:W-:Y:S01]  /*0c20*/  IABS R130, R21 ;  /* 0x0000001500827213 */ /* 0x000fe20000000000 */
[----:B------:R-:W-:Y:S01]  /*0c30*/  IMAD.HI.U32 R12, R13, R11, R12 ;  /* 0x0000000b0d0c7227 */ /* 0x000fe200078e000c */
[C---:B------:R-:W-:Y:S02]  /*0c40*/  LOP3.LUT R29, R2.reuse, 0x2c, RZ, 0xfc, !PT ;  /* 0x0000002c021d7812 */ /* 0x040fe400078efcff */
[----:B------:R-:W-:Y:S01]  /*0c50*/  LOP3.LUT R33, R2, 0x24, RZ, 0xfc, !PT ;  /* 0x0000002402217812 */ /* 0x000fe200078efcff */
[----:B------:R-:W-:Y:S01]  /*0c60*/  IMAD R3, R4, R5, RZ ;  /* 0x0000000504037224 */ /* 0x000fe200078e02ff */
[----:B------:R-:W-:Y:S01]  /*0c70*/  IABS R74, R29 ;  /* 0x0000001d004a7213 */ /* 0x000fe20000000000 */
[----:B------:R-:W-:Y:S01]  /*0c80*/  IMAD.MOV.U32 R13, RZ, RZ, R14 ;  /* 0x000000ffff0d7224 */ /* 0x000fe200078e000e */
[----:B------:R-:W-:Y:S01]  /*0c90*/  IABS R14, R2 ;  /* 0x00000002000e7213 */ /* 0x000fe20000000000 */
[----:B------:R-:W-:Y:S01]  /*0ca0*/  IMAD.HI.U32 R3, R7, R3, R6 ;  /* 0x0000000307037227 */ /* 0x000fe200078e0006 */
[----:B------:R-:W-:-:S02]  /*0cb0*/  LEA.HI R6, R125, R10, RZ, 0x1b ;  /* 0x0000000a7d067211 */ /* 0x000fc400078fd8ff */
[----:B------:R-:W-:Y:S01]  /*0cc0*/  LOP3.LUT R27, R2, 0x30, RZ, 0xfc, !PT ;  /* 0x00000030021b7812 */ /* 0x000fe200078efcff */
[----:B------:R-:W-:Y:S01]  /*0cd0*/  IMAD.HI.U32 R12, R12, R13, RZ ;  /* 0x0000000d0c0c7227 */ /* 0x000fe200078e00ff */
[----:B------:R-:W-:Y:S02]  /*0ce0*/  LOP3.LUT R35, R2, 0x20, RZ, 0xfc, !PT ;  /* 0x0000002002237812 */ /* 0x000fe400078efcff */
[----:B------:R-:W-:Y:S01]  /*0cf0*/  IABS R72, R27 ;  /* 0x0000001b00487213 */ /* 0x000fe20000000000 */
[----:B------:R-:W-:Y:S01]  /*0d00*/  VIADD R11, R6, 0x1fc ;  /* 0x000001fc060b7836 */ /* 0x000fe20000000000 */
[C---:B------:R-:W-:Y:S01]  /*0d10*/  LOP3.LUT R31, R2.reuse, 0x28, RZ, 0xfc, !PT ;  /* 0x00000028021f7812 */ /* 0x040fe200078efcff */
[----:B------:R-:W-:Y:S01]  /*0d20*/  IMAD.HI.U32 R4, R3, R14, RZ ;  /* 0x0000000e03047227 */ /* 0x000fe200078e00ff */
[C---:B------:R-:W-:Y:S02]  /*0d30*/  LOP3.LUT R37, R2.reuse, 0x18, RZ, 0xfc, !PT ;  /* 0x0000001802257812 */ /* 0x040fe400078efcff */
[----:B------:R-:W-:Y:S01]  /*0d40*/  IABS R7, R11 ;  /* 0x0000000b00077213 */ /* 0x000fe20000000000 */
[----:B------:R-:W-:Y:S01]  /*0d50*/  IMAD.MOV R12, RZ, RZ, -R12 ;  /* 0x000000ffff0c7224 */ /* 0x000fe200078e0a0c */
[----:B------:R-:W-:Y:S01]  /*0d60*/  IABS R240, R31 ;  /* 0x0000001f00f07213 */ /* 0x000fe20000000000 */
[----:B------:R-:W-:Y:S01]  /*0d70*/  IMAD.MOV R4, RZ, RZ, -R4 ;  /* 0x000000ffff047224 */ /* 0x000fe200078e0a04 */
[----:B------:R-:W-:Y:S01]  /*0d80*/  LOP3.LUT R39, R2, 0x14, RZ, 0xfc, !PT ;  /* 0x0000001402277812 */ /* 0x000fe200078efcff */
[----:B------:R-:W-:Y:S01]  /*0d90*/  IMAD R13, R18, R12, R13 ;  /* 0x0000000c120d7224 */ /* 0x000fe200078e020d */
[----:B------:R-:W-:Y:S01]  /*0da0*/  IABS R242, R37 ;  /* 0x0000002500f27213 */ /* 0x000fe20000000000 */
[----:B------:R-:W-:Y:S01]  /*0db0*/  IMAD R12, R5, R4, R14 ;  /* 0x00000004050c7224 */ /* 0x000fe200078e020e */
[----:B------:R-:W-:Y:S01]  /*0dc0*/  LOP3.LUT R41, R2, 0x10, RZ, 0xfc, !PT ;  /* 0x0000001002297812 */ /* 0x000fe200078efcff */
[----:B------:R-:W-:Y:S01]  /*0dd0*/  IMAD.MOV.U32 R14, RZ, RZ, R7 ;  /* 0x000000ffff0e7224 */ /* 0x000fe200078e0007 */
[----:B------:R-:W-:-:S02]  /*0de0*/  ISETP.GT.U32.AND P1, PT, R18, R13, PT ;  /* 0x0000000d1200720c */ /* 0x000fc40003f24070 */
[----:B------:R-:W-:Y:S01]  /*0df0*/  ISETP.GT.U32.AND P0, PT, R5, R12, PT ;  /* 0x0000000c0500720c */ /* 0x000fe20003f04070 */
[----:B------:R-:W-:Y:S01]  /*0e00*/  IMAD.HI.U32 R4, R3, R14, RZ ;  /* 0x0000000e03047227 */ /* 0x000fe200078e00ff */
[----:B------:R-:W-:Y:S02]  /*0e10*/  SHF.R.S32.HI R7, RZ, 0x1f, R180 ;  /* 0x0000001fff077819 */ /* 0x000fe400000114b4 */
[C---:B------:R-:W-:Y:S01]  /*0e20*/  LOP3.LUT R43, R2.reuse, 0xc, RZ, 0xfc, !PT ;  /* 0x0000000c022b7812 */ /* 0x040fe200078efcff */
[----:B------:R-:W-:Y:S01]  /*0e30*/  IMAD.MOV R4, RZ, RZ, -R4 ;  /* 0x000000ffff047224 */ /* 0x000fe200078e0a04 */
[----:B------:R-:W-:Y:S02]  /*0e40*/  LEA.HI R180, R7, R180, RZ, 0x5 ;  /* 0x000000b407b47211 */ /* 0x000fe400078f28ff */
[C---:B------:R-:W-:Y:S01]  /*0e50*/  LOP3.LUT R7, R2.reuse, 0x1f8, RZ, 0xfc, !PT ;  /* 0x000001f802077812 */ /* 0x040fe200078efcff */
[----:B------:R-:W-:Y:S01]  /*0e60*/  IMAD R14, R5, R4, R14 ;  /* 0x00000004050e7224 */ /* 0x000fe200078e020e */
[----:B------:R-:W-:Y:S01]  /*0e70*/  LOP3.LUT R4, R2, 0x1f4, RZ, 0xfc, !PT ;  /* 0x000001f402047812 */ /* 0x000fe200078efcff */
[----:B------:R-:W-:Y:S01]  /*0e80*/  @!P1 IMAD.IADD R13, R13, 0x1, -R18 ;  /* 0x000000010d0d9824 */ /* 0x000fe200078e0a12 */
[----:B------:R-:W-:Y:S01]  /*0e90*/  IABS R182, R7 ;  /* 0x0000000700b67213 */ /* 0x000fe20000000000 */
[----:B------:R-:W-:Y:S01]  /*0ea0*/  @!P0 IMAD.IADD R12, R12, 0x1, -R5 ;  /* 0x000000010c0c8824 */ /* 0x000fe200078e0a05 */
[----:B------:R-:W-:-:S02]  /*0eb0*/  ISETP.GT.U32.AND P5, PT, R5, R14, PT ;  /* 0x0000000e0500720c */ /* 0x000fc40003fa4070 */
[----:B------:R-:W-:Y:S02]  /*0ec0*/  ISETP.GT.U32.AND P3, PT, R18, R13, PT ;  /* 0x0000000d1200720c */ /* 0x000fe40003f64070 */
[----:B------:R-:W-:Y:S02]  /*0ed0*/  ISETP.GT.U32.AND P0, PT, R5, R12, PT ;  /* 0x0000000c0500720c */ /* 0x000fe40003f04070 */
[----:B------:R-:W-:Y:S02]  /*0ee0*/  IABS R16, R4 ;  /* 0x0000000400107213 */ /* 0x000fe40000000000 */
[----:B------:R-:W-:Y:S01]  /*0ef0*/  ISETP.GE.AND P2, PT, R4, RZ, PT ;  /* 0x000000ff0400720c */ /* 0x000fe20003f46270 */
[----:B------:R-:W-:Y:S01]  /*0f00*/  IMAD.HI.U32 R4, R3, R182, RZ ;  /* 0x000000b603047227 */ /* 0x000fe200078e00ff */
[----:B------:R-:W-:Y:S02]  /*0f10*/  ISETP.GE.AND P1, PT, R11, RZ, PT ;  /* 0x000000ff0b00720c */ /* 0x000fe40003f26270 */
[----:B------:R-:W-:Y:S01]  /*0f20*/  ISETP.GE.AND P6, PT, R7, RZ, PT ;  /* 0x000000ff0700720c */ /* 0x000fe20003fc6270 */
[--C-:B------:R-:W-:Y:S01]  /*0f30*/  @!P5 IMAD.IADD R14, R14, 0x1, -R5.reuse ;  /* 0x000000010e0ed824 */ /* 0x100fe200078e0a05 */
[----:B------:R-:W-:Y:S01]  /*0f40*/  LOP3.LUT R11, R2, 0x1f0, RZ, 0xfc, !PT ;  /* 0x000001f0020b7812 */ /* 0x000fe200078efcff */
[----:B------:R-:W-:Y:S01]  /*0f50*/  @!P3 IMAD.IADD R13, R13, 0x1, -R18 ;  /* 0x000000010d0db824 */ /* 0x000fe200078e0a12 */
[----:B------:R-:W-:Y:S01]  /*0f60*/  ISETP.GE.AND P3, PT, R44, RZ, PT ;  /* 0x000000ff2c00720c */ /* 0x000fe20003f66270 */
[----:B------:R-:W-:Y:S01]  /*0f70*/  @!P0 IMAD.IADD R12, R12, 0x1, -R5 ;  /* 0x000000010c0c8824 */ /* 0x000fe200078e0a05 */
[----:B------:R-:W-:Y:S01]  /*0f80*/  ISETP.GT.U32.AND P5, PT, R5, R14, PT ;  /* 0x0000000e0500720c */ /* 0x000fe20003fa4070 */
[----:B------:R-:W-:Y:S01]  /*0f90*/  IMAD.HI.U32 R7, R3, R16, RZ ;  /* 0x0000001003077227 */ /* 0x000fe200078e00ff */
[----:B------:R-:W-:-:S02]  /*0fa0*/  ISETP.NE.AND P0, PT, R8, RZ, PT ;  /* 0x000000ff0800720c */ /* 0x000fc40003f05270 */
[----:B------:R-:W-:Y:S01]  /*0fb0*/  IABS R18, R11 ;  /* 0x0000000b00127213 */ /* 0x000fe20000000000 */
[----:B------:R-:W-:Y:S01]  /*0fc0*/  IMAD.MOV R4, RZ, RZ, -R4 ;  /* 0x000000ffff047224 */ /* 0x000fe200078e0a04 */
[----:B------:R-:W-:Y:S01]  /*0fd0*/  ISETP.GE.AND P4, PT, R11, RZ, PT ;  /* 0x000000ff0b00720c */ /* 0x000fe20003f86270 */
[----:B------:R-:W-:Y:S01]  /*0fe0*/  IMAD.MOV R7, RZ, RZ, -R7 ;  /* 0x000000ffff077224 */ /* 0x000fe200078e0a07 */
[C---:B------:R-:W-:Y:S01]  /*0ff0*/  LOP3.LUT R45, R2.reuse, 0x8, RZ, 0xfc, !PT ;  /* 0x00000008022d7812 */ /* 0x040fe200078efcff */
[C---:B------:R-:W-:Y:S01]  /*1000*/  IMAD R182, R5.reuse, R4, R182 ;  /* 0x0000000405b67224 */ /* 0x040fe200078e02b6 */
[----:B------:R-:W-:Y:S01]  /*1010*/  IABS R244, R43 ;  /* 0x0000002b00f47213 */ /* 0x000fe20000000000 */
[----:B------:R-:W-:Y:S01]  /*1020*/  IMAD.MOV.U32 R4, RZ, RZ, R13 ;  /* 0x000000ffff047224 */ /* 0x000fe200078e000d */
[----:B------:R-:W-:Y:S01]  /*1030*/  LOP3.LUT R13, R2, 0x1ec, RZ, 0xfc, !PT ;  /* 0x000001ec020d7812 */ /* 0x000fe200078efcff */
[----:B------:R-:W-:Y:S01]  /*1040*/  @!P5 IMAD.IADD R14, R14, 0x1, -R5 ;  /* 0x000000010e0ed824 */ /* 0x000fe200078e0a05 */
[----:B------:R-:W-:Y:S01]  /*1050*/  ISETP.GE.AND P5, PT, R2, RZ, PT ;  /* 0x000000ff0200720c */ /* 0x000fe20003fa6270 */
[----:B------:R-:W-:Y:S01]  /*1060*/  IMAD R16, R5, R7, R16 ;  /* 0x0000000705107224 */ /* 0x000fe200078e0210 */
[----:B------:R-:W-:Y:S01]  /*1070*/  IABS R20, R13 ;  /* 0x0000000d00147213 */ /* 0x000fe20000000000 */
[----:B------:R-:W-:Y:S01]  /*1080*/  IMAD.HI.U32 R7, R3, R18, RZ ;  /* 0x0000001203077227 */ /* 0x000fe200078e00ff */
[----:B------:R-:W-:-:S02]  /*1090*/  IABS R23, R45 ;  /* 0x0000002d00177213 */ /* 0x000fc40000000000 */
[----:B------:R-:W-:Y:S01]  /*10a0*/  SHF.R.S32.HI R180, RZ, 0x5, R180 ;  /* 0x00000005ffb47819 */ /* 0x000fe200000114b4 */
[----:B------:R-:W-:Y:S01]  /*10b0*/  @!P3 IMAD.MOV R4, RZ, RZ, -R4 ;  /* 0x000000ffff04b224 */ /* 0x000fe200078e0a04 */
[----:B------:R-:W-:Y:S01]  /*10c0*/  ISETP.GT.U32.AND P3, PT, R5, R182, PT ;  /* 0x000000b60500720c */ /* 0x000fe20003f64070 */
[----:B------:R-:W-:Y:S01]  /*10d0*/  IMAD.MOV R7, RZ, RZ, -R7 ;  /* 0x000000ffff077224 */ /* 0x000fe200078e0a07 */
[----:B------:R-:W-:Y:S01]  /*10e0*/  @!P0 LOP3.LUT R4, RZ, R8, RZ, 0x33, !PT ;  /* 0x00000008ff048212 */ /* 0x000fe200078e33ff */
[----:B------:R-:W-:Y:S01]  /*10f0*/  IMAD.HI.U32 R8, R3, R184, RZ ;  /* 0x000000b803087227 */ /* 0x000fe200078e00ff */
[----:B------:R-:W-:-:S03]  /*1100*/  ISETP.GT.U32.AND P0, PT, R5, R16, PT ;  /* 0x000000100500720c */ /* 0x000fc60003f04070 */
[----:B------:R-:W-:Y:S02]  /*1110*/  IMAD R18, R5, R7, R18 ;  /* 0x0000000705127224 */ /* 0x000fe400078e0212 */
[----:B------:R-:W-:Y:S02]  /*1120*/  @!P5 IMAD.MOV R12, RZ, RZ, -R12 ;  /* 0x000000ffff0cd224 */ /* 0x000fe400078e0a0c */
[----:B------:R-:W-:Y:S01]  /*1130*/  IMAD.HI.U32 R7, R3, R20, RZ ;  /* 0x0000001403077227 */ /* 0x000fe200078e00ff */
[----:B------:R-:W-:-:S03]  /*1140*/  ISETP.GT.U32.AND P5, PT, R5, R18, PT ;  /* 0x000000120500720c */ /* 0x000fc60003fa4070 */
[--C-:B------:R-:W-:Y:S02]  /*1150*/  @!P3 IMAD.IADD R182, R182, 0x1, -R5.reuse ;  /* 0x00000001b6b6b824 */ /* 0x100fe400078e0a05 */
[----:B------:R-:W-:Y:S02]  /*1160*/  @!P0 IMAD.IADD R16, R16, 0x1, -R5 ;  /* 0x0000000110108824 */ /* 0x000fe400078e0a05 */
[----:B------:R-:W-:Y:S01]  /*1170*/  IMAD.MOV R7, RZ, RZ, -R7 ;  /* 0x000000ffff077224 */ /* 0x000fe200078e0a07 */
[C---:B------:R-:W-:Y:S01]  /*1180*/  ISETP.GT.U32.AND P3, PT, R5.reuse, R182, PT ;  /* 0x000000b60500720c */ /* 0x040fe20003f64070 */
[----:B------:R-:W-:Y:S01]  /*1190*/  IMAD.MOV R8, RZ, RZ, -R8 ;  /* 0x000000ffff087224 */ /* 0x000fe200078e0a08 */
[----:B------:R-:W-:Y:S01]  /*11a0*/  ISETP.GT.U32.AND P0, PT, R5, R16, PT ;  /* 0x000000100500720c */ /* 0x000fe20003f04070 */
[----:B------:R-:W-:-:S04]  /*11b0*/  IMAD.HI.U32 R11, R3, R22, RZ ;  /* 0x00000016030b7227 */ /* 0x000fc800078e00ff */
[--C-:B------:R-:W-:Y:S02]  /*11c0*/  @!P5 IMAD.IADD R18, R18, 0x1, -R5.reuse ;  /* 0x000000011212d824 */ /* 0x100fe400078e0a05 */
[C---:B------:R-:W-:Y:S02]  /*11d0*/  IMAD R20, R5.reuse, R7, R20 ;  /* 0x0000000705147224 */ /* 0x040fe400078e0214 */
[C---:B------:R-:W-:Y:S01]  /*11e0*/  IMAD R184, R5.reuse, R8, R184 ;  /* 0x0000000805b87224 */ /* 0x040fe200078e02b8 */
[----:B------:R-:W-:Y:S01]  /*11f0*/  ISETP.GT.U32.AND P5, PT, R5, R18, PT ;  /* 0x000000120500720c */ /* 0x000fe20003fa4070 */
[----:B------:R-:W-:Y:S01]  /*1200*/  @!P3 IMAD.IADD R182, R182, 0x1, -R5 ;  /* 0x00000001b6b6b824 */ /* 0x000fe200078e0a05 */
[----:B------:R-:W-:Y:S01]  /*1210*/  ISETP.GE.AND P3, PT, R15, RZ, PT ;  /* 0x000000ff0f00720c */ /* 0x000fe20003f66270 */
[----:B------:R-:W-:Y:S01]  /*1220*/  IMAD.MOV R11, RZ, RZ, -R11 ;  /* 0x000000ffff0b7224 */ /* 0x000fe200078e0a0b */
[----:B------:R-:W-:Y:S01]  /*1230*/  LOP3.LUT R15, R2, 0x1d8, RZ, 0xfc, !PT ;  /* 0x000001d8020f7812 */ /* 0x000fe200078efcff */
[--C-:B------:R-:W-:Y:S01]  /*1240*/  @!P0 IMAD.IADD R16, R16, 0x1, -R5.reuse ;  /* 0x0000000110108824 */ /* 0x100fe200078e0a05 */
[C---:B------:R-:W-:Y:S01]  /*1250*/  ISETP.GT.U32.AND P0, PT, R5.reuse, R20, PT ;  /* 0x000000140500720c */ /* 0x040fe20003f04070 */
[----:B------:R-:W-:Y:S01]  /*1260*/  @!P6 IMAD.MOV R182, RZ, RZ, -R182 ;  /* 0x000000ffffb6e224 */ /* 0x000fe200078e0ab6 */
[C---:B------:R-:W-:Y:S01]  /*1270*/  ISETP.GT.U32.AND P6, PT, R5.reuse, R184, PT ;  /* 0x000000b80500720c */ /* 0x040fe20003fc4070 */
[----:B------:R-:W-:Y:S01]  /*1280*/  IMAD R22, R5, R11, R22 ;  /* 0x0000000b05167224 */ /* 0x000fe200078e0216 */
[----:B------:R-:W-:Y:S01]  /*1290*/  IABS R186, R15 ;  /* 0x0000000f00ba7213 */ /* 0x000fe20000000000 */
[----:B------:R-:W-:Y:S01]  /*12a0*/  @!P1 IMAD.MOV R14, RZ, RZ, -R14 ;  /* 0x000000ffff0e9224 */ /* 0x000fe200078e0a0e */
[----:B------:R-:W-:Y:S01]  /*12b0*/  ISETP.GE.AND P1, PT, R13, RZ, PT ;  /* 0x000000ff0d00720c */ /* 0x000fe20003f26270 */
[----:B------:R-:W-:Y:S01]  /*12c0*/  @!P5 IMAD.IADD R18, R18, 0x1, -R5 ;  /* 0x000000011212d824 */ /* 0x000fe200078e0a05 */
[----:B------:R-:W-:Y:S01]  /*12d0*/  ISETP.GT.U32.AND P5, PT, R5, R22, PT ;  /* 0x000000160500720c */ /* 0x000fe20003fa4070 */
[----:B------:R-:W-:Y:S01]  /*12e0*/  VIADD R7, R6, 0x1dc ;  /* 0x000001dc06077836 */ /* 0x000fe20000000000 */
[----:B------:R-:W-:Y:S01]  /*12f0*/  LOP3.LUT R13, R2, 0x1e0, RZ, 0xfc, !PT ;  /* 0x000001e0020d7812 */ /* 0x000fe200078efcff */
[----:B------:R-:W-:-:S02]  /*1300*/  @!P2 IMAD.MOV R16, RZ, RZ, -R16 ;  /* 0x000000ffff10a224 */ /* 0x000fc400078e0a10 */
[--C-:B------:R-:W-:Y:S01]  /*1310*/  @!P0 IMAD.IADD R20, R20, 0x1, -R5.reuse ;  /* 0x0000000114148824 */ /* 0x100fe200078e0a05 */
[----:B------:R-:W-:Y:S01]  /*1320*/  IABS R24, R13 ;  /* 0x0000000d00187213 */ /* 0x000fe20000000000 */
[--C-:B------:R-:W-:Y:S01]  /*1330*/  @!P6 IMAD.IADD R184, R184, 0x1, -R5.reuse ;  /* 0x00000001b8b8e824 */ /* 0x100fe200078e0a05 */
[----:B------:R-:W-:Y:S01]  /*1340*/  IABS R26, R7 ;  /* 0x00000007001a7213 */ /* 0x000fe20000000000 */
[----:B------:R-:W-:Y:S01]  /*1350*/  IMAD.HI.U32 R11, R3, R186, RZ ;  /* 0x000000ba030b7227 */ /* 0x000fe200078e00ff */
[----:B------:R-:W-:Y:S02]  /*1360*/  ISETP.GT.U32.AND P0, PT, R5, R20, PT ;  /* 0x000000140500720c */ /* 0x000fe40003f04070 */
[----:B------:R-:W-:Y:S01]  /*1370*/  ISETP.GE.AND P2, PT, R7, RZ, PT ;  /* 0x000000ff0700720c */ /* 0x000fe20003f46270 */
[----:B------:R-:W-:Y:S01]  /*1380*/  @!P5 IMAD.IADD R22, R22, 0x1, -R5 ;  /* 0x000000011616d824 */ /* 0x000fe200078e0a05 */
[----:B------:R-:W-:Y:S01]  /*1390*/  ISETP.GT.U32.AND P6, PT, R5, R184, PT ;  /* 0x000000b80500720c */ /* 0x000fe20003fc4070 */
[----:B------:R-:W-:-:S03]  /*13a0*/  IMAD.HI.U32 R7, R3, R24, RZ ;  /* 0x0000001803077227 */ /* 0x000fc600078e00ff */
[----:B------:R-:W-:Y:S01]  /*13b0*/  ISETP.GT.U32.AND P5, PT, R5, R22, PT ;  /* 0x000000160500720c */ /* 0x000fe20003fa4070 */
[----:B------:R-:W-:-:S04]  /*13c0*/  IMAD.HI.U32 R8, R3, R26, RZ ;  /* 0x0000001a03087227 */ /* 0x000fc800078e00ff */
[----:B------:R-:W-:Y:S02]  /*13d0*/  IMAD.MOV R7, RZ, RZ, -R7 ;  /* 0x000000ffff077224 */ /* 0x000fe400078e0a07 */
[----:B------:R-:W-:Y:S02]  /*13e0*/  IMAD.MOV R8, RZ, RZ, -R8 ;  /* 0x000000ffff087224 */ /* 0x000fe400078e0a08 */
[----:B------:R-:W-:Y:S01]  /*13f0*/  IMAD R24, R5, R7, R24 ;  /* 0x0000000705187224 */ /* 0x000fe200078e0218 */
[----:B------:R-:W-:Y:S01]  /*1400*/  LOP3.LUT R7, R2, 0x1d4, RZ, 0xfc, !PT ;  /* 0x000001d402077812 */ /* 0x000fe200078efcff */
[----:B------:R-:W-:Y:S01]  /*1410*/  @!P0 IMAD.IADD R20, R20, 0x1, -R5 ;  /* 0x0000000114148824 */ /* 0x000fe200078e0a05 */
[----:B------:R-:W-:Y:S01]  /*1420*/  ISETP.GE.AND P0, PT, R13, RZ, PT ;  /* 0x000000ff0d00720c */ /* 0x000fe20003f06270 */
[----:B------:R-:W-:Y:S01]  /*1430*/  IMAD.MOV R11, RZ, RZ, -R11 ;  /* 0x000000ffff0b7224 */ /* 0x000fe200078e0a0b */
[----:B------:R-:W-:Y:S01]  /*1440*/  IABS R64, R7 ;  /* 0x0000000700407213 */ /* 0x000fe20000000000 */
[C---:B------:R-:W-:Y:S01]  /*1450*/  IMAD R26, R5.reuse, R8, R26 ;  /* 0x00000008051a7224 */ /* 0x040fe200078e021a */
[----:B------:R-:W-:Y:S01]  /*1460*/  LOP3.LUT R13, R2, 0x1cc, RZ, 0xfc, !PT ;  /* 0x000001cc020d7812 */ /* 0x000fe200078efcff */
[--C-:B------:R-:W-:Y:S01]  /*1470*/  @!P6 IMAD.IADD R184, R184, 0x1, -R5.reuse ;  /* 0x00000001b8b8e824 */ /* 0x100fe200078e0a05 */
[C---:B------:R-:W-:Y:S01]  /*1480*/  ISETP.GT.U32.AND P6, PT, R5.reuse, R24, PT ;  /* 0x000000180500720c */ /* 0x040fe20003fc4070 */
[C---:B------:R-:W-:Y:S01]  /*1490*/  IMAD R186, R5.reuse, R11, R186 ;  /* 0x0000000b05ba7224 */ /* 0x040fe200078e02ba */
[----:B------:R-:W-:Y:S01]  /*14a0*/  LOP3.LUT R11, R2, 0x1d0, RZ, 0xfc, !PT ;  /* 0x000001d0020b7812 */ /* 0x000fe200078efcff */
[----:B------:R-:W-:Y:S01]  /*14b0*/  @!P1 IMAD.MOV R20, RZ, RZ, -R20 ;  /* 0x000000ffff149224 */ /* 0x000fe200078e0a14 */
[C---:B------:R-:W-:Y:S01]  /*14c0*/  ISETP.GT.U32.AND P1, PT, R5.reuse, R26, PT ;  /* 0x0000001a0500720c */ /* 0x040fe20003f24070 */
[--C-:B------:R-:W-:Y:S01]  /*14d0*/  @!P5 IMAD.IADD R22, R22, 0x1, -R5.reuse ;  /* 0x000000011616d824 */ /* 0x100fe200078e0a05 */
[----:B------:R-:W-:Y:S01]  /*14e0*/  ISETP.GT.U32.AND P5, PT, R5, R186, PT ;  /* 0x000000ba0500720c */ /* 0x000fe20003fa4070 */
[----:B------:R-:W-:Y:S01]  /*14f0*/  @!P4 IMAD.MOV R18, RZ, RZ, -R18 ;  /* 0x000000ffff12c224 */ /* 0x000fe200078e0a12 */
[----:B------:R-:W-:Y:S01]  /*1500*/  IABS R28, R11 ;  /* 0x0000000b001c7213 */ /* 0x000fe20000000000 */
[----:B------:R-:W-:Y:S01]  /*1510*/  @!P3 IMAD.MOV R184, RZ, RZ, -R184 ;  /* 0x000000ffffb8b224 */ /* 0x000fe200078e0ab8 */
[----:B------:R-:W-:Y:S01]  /*1520*/  ISETP.GE.AND P4, PT, R17, RZ, PT ;  /* 0x000000ff1100720c */ /* 0x000fe20003f86270 */
[----:B------:R-:W-:Y:S01]  /*1530*/  IMAD R4, R4, UR4, RZ ;  /* 0x0000000404047c24 */ /* 0x000fe2000f8e02ff */
[----:B------:R-:W-:Y:S01]  /*1540*/  IABS R30, R13 ;  /* 0x0000000d001e7213 */ /* 0x000fe20000000000 */
[--C-:B------:R-:W-:Y:S01]  /*1550*/  @!P6 IMAD.IADD R24, R24, 0x1, -R5.reuse ;  /* 0x000000011818e824 */ /* 0x100fe200078e0a05 */
[----:B------:R-:W-:Y:S01]  /*1560*/  ISETP.GE.AND P6, PT, R7, RZ, PT ;  /* 0x000000ff0700720c */ /* 0x000fe20003fc6270 */
[----:B------:R-:W-:Y:S01]  /*1570*/  IMAD.HI.U32 R7, R3, R64, RZ ;  /* 0x0000004003077227 */ /* 0x000fe200078e00ff */
[----:B------:R-:W-:Y:S01]  /*1580*/  ISETP.GE.AND P3, PT, R15, RZ, PT ;  /* 0x000000ff0f00720c */ /* 0x000fe20003f66270 */
[----:B------:R-:W-:Y:S01]  /*1590*/  UIADD3 UR4, UR16, 0x8000, URZ ;  /* 0x0000800010047890 */ /* 0x000fe2000fffe03f */
[----:B------:R-:W-:Y:S01]  /*15a0*/  LOP3.LUT R15, R2, 0x1c8, RZ, 0xfc, !PT ;  /* 0x000001c8020f7812 */ /* 0x000fe200078efcff */
[--C-:B------:R-:W-:Y:S01]  /*15b0*/  @!P1 IMAD.IADD R26, R26, 0x1, -R5.reuse ;  /* 0x000000011a1a9824 */ /* 0x100fe200078e0a05 */
[C---:B------:R-:W-:Y:S01]  /*15c0*/  ISETP.GT.U32.AND P1, PT, R5.reuse, R24, PT ;  /* 0x000000180500720c */ /* 0x040fe20003f24070 */
[----:B------:R-:W-:Y:S01]  /*15d0*/  @!P5 IMAD.IADD R186, R186, 0x1, -R5 ;  /* 0x00000001babad824 */ /* 0x000fe200078e0a05 */
[----:B------:R-:W-:Y:S01]  /*15e0*/  LOP3.LUT R17, R2, 0x1c4, RZ, 0xfc, !PT ;  /* 0x000001c402117812 */ /* 0x000fe200078efcff */
[----:B------:R-:W-:Y:S01]  /*15f0*/  IMAD.MOV R8, RZ, RZ, -R7 ;  /* 0x000000ffff087224 */ /* 0x000fe200078e0a07 */
[----:B------:R-:W-:Y:S01]  /*1600*/  ISETP.GT.U32.AND P5, PT, R5, R26, PT ;  /* 0x0000001a0500720c */ /* 0x000fe20003fa4070 */
[----:B------:R-:W-:Y:S01]  /*1610*/  IMAD.HI.U32 R7, R3, R28, RZ ;  /* 0x0000001c03077227 */ /* 0x000fe200078e00ff */
[----:B------:R-:W-:Y:S01]  /*1620*/  IABS R188, R15 ;  /* 0x0000000f00bc7213 */ /* 0x000fe20000000000 */
[----:B------:R-:W-:Y:S01]  /*1630*/  USHF.R.U32.HI UR4, URZ, 0x4, UR4 ;  /* 0x000000043f047899 */ /* 0x000fe20008011604 */
[----:B------:R-:W-:Y:S01]  /*1640*/  IABS R62, R17 ;  /* 0x00000011003e7213 */ /* 0x000fe20000000000 */
[----:B------:R-:W-:-:S02]  /*1650*/  IMAD.MOV R7, RZ, RZ, -R7 ;  /* 0x000000ffff077224 */ /* 0x000fc400078e0a07 */
[C---:B------:R-:W-:Y:S01]  /*1660*/  IMAD R64, R5.reuse, R8, R64 ;  /* 0x0000000805407224 */ /* 0x040fe200078e0240 */
[----:B------:R-:W-:Y:S01]  /*1670*/  USGXT.U32 UR4, UR4, 0xe ;  /* 0x0000000e0404789a */ /* 0x000fe20008000000 */
[C---:B------:R-:W-:Y:S02]  /*1680*/  IMAD R28, R5.reuse, R7, R28 ;  /* 0x00000007051c7224 */ /* 0x040fe400078e021c */
[--C-:B------:R-:W-:Y:S01]  /*1690*/  @!P1 IMAD.IADD R24, R24, 0x1, -R5.reuse ;  /* 0x0000000118189824 */ /* 0x100fe200078e0a05 */
[C---:B------:R-:W-:Y:S01]  /*16a0*/  ISETP.GT.U32.AND P1, PT, R5.reuse, R64, PT ;  /* 0x000000400500720c */ /* 0x040fe20003f24070 */
[----:B------:R-:W-:Y:S01]  /*16b0*/  @!P5 IMAD.IADD R26, R26, 0x1, -R5 ;  /* 0x000000011a1ad824 */ /* 0x000fe200078e0a05 */
[C---:B------:R-:W-:Y:S01]  /*16c0*/  ISETP.GT.U32.AND P5, PT, R5.reuse, R28, PT ;  /* 0x0000001c0500720c */ /* 0x040fe20003fa4070 */
[----:B------:R-:W-:Y:S01]  /*16d0*/  @!P4 IMAD.MOV R22, RZ, RZ, -R22 ;  /* 0x000000ffff16c224 */ /* 0x000fe200078e0a16 */
[----:B------:R-:W-:Y:S01]  /*16e0*/  ISETP.GT.U32.AND P4, PT, R5, R186, PT ;  /* 0x000000ba0500720c */ /* 0x000fe20003f84070 */
[----:B------:R-:W-:-:S04]  /*16f0*/  IMAD.HI.U32 R7, R3, R30, RZ ;  /* 0x0000001e03077227 */ /* 0x000fc800078e00ff */
[----:B------:R-:W-:Y:S02]  /*1700*/  IMAD.MOV R7, RZ, RZ, -R7 ;  /* 0x000000ffff077224 */ /* 0x000fe400078e0a07 */
[----:B------:R-:W-:Y:S02]  /*1710*/  @!P0 IMAD.MOV R24, RZ, RZ, -R24 ;  /* 0x000000ffff188224 */ /* 0x000fe400078e0a18 */
[--C-:B------:R-:W-:Y:S01]  /*1720*/  @!P1 IMAD.IADD R64, R64, 0x1, -R5.reuse ;  /* 0x0000000140409824 */ /* 0x100fe200078e0a05 */
[----:B------:R-:W-:Y:S01]  /*1730*/  ISETP.GE.AND P1, PT, R13, RZ, PT ;  /* 0x000000ff0d00720c */ /* 0x000fe20003f26270 */
[----:B------:R-:W-:Y:S01]  /*1740*/  @!P5 IMAD.IADD R28, R28, 0x1, -R5 ;  /* 0x000000011c1cd824 */ /* 0x000fe200078e0a05 */
[----:B------:R-:W-:Y:S01]  /*1750*/  LOP3.LUT R13, R2, 0x1b8, RZ, 0xfc, !PT ;  /* 0x000001b8020d7812 */ /* 0x000fe200078efcff */
[C---:B------:R-:W-:Y:S01]  /*1760*/  IMAD R30, R5.reuse, R7, R30 ;  /* 0x00000007051e7224 */ /* 0x040fe200078e021e */
[----:B------:R-:W-:Y:S01]  /*1770*/  ISETP.GT.U32.AND P0, PT, R5, R64, PT ;  /* 0x000000400500720c */ /* 0x000fe20003f04070 */
[----:B------:R-:W-:Y:S01]  /*1780*/  IMAD.HI.U32 R7, R3, R188, RZ ;  /* 0x000000bc03077227 */ /* 0x000fe200078e00ff */
[----:B------:R-:W-:-:S02]  /*1790*/  ISETP.GT.U32.AND P5, PT, R5, R28, PT ;  /* 0x0000001c0500720c */ /* 0x000fc40003fa4070 */
[----:B------:R-:W-:Y:S01]  /*17a0*/  IABS R190, R13 ;  /* 0x0000000d00be7213 */ /* 0x000fe20000000000 */
[----:B------:R-:W-:Y:S01]  /*17b0*/  @!P2 IMAD.MOV R26, RZ, RZ, -R26 ;  /* 0x000000ffff1aa224 */ /* 0x000fe200078e0a1a */
[----:B------:R-:W-:Y:S01]  /*17c0*/  ISETP.GT.U32.AND P2, PT, R5, R30, PT ;  /* 0x0000001e0500720c */ /* 0x000fe20003f44070 */
[----:B------:R-:W-:Y:S01]  /*17d0*/  @!P4 IMAD.IADD R186, R186, 0x1, -R5 ;  /* 0x00000001babac824 */ /* 0x000fe200078e0a05 */
[----:B------:R-:W-:Y:S01]  /*17e0*/  ISETP.GE.AND P4, PT, R11, RZ, PT ;  /* 0x000000ff0b00720c */ /* 0x000fe20003f86270 */
[----:B------:R-:W-:-:S04]  /*17f0*/  IMAD.HI.U32 R8, R3, R62, RZ ;  /* 0x0000003e03087227 */ /* 0x000fc800078e00ff */
[----:B------:R-:W-:Y:S02]  /*1800*/  IMAD.MOV R11, RZ, RZ, -R7 ;  /* 0x000000ffff0b7224 */ /* 0x000fe400078e0a07 */
[----:B------:R-:W-:Y:S02]  /*1810*/  IMAD.MOV R8, RZ, RZ, -R8 ;  /* 0x000000ffff087224 */ /* 0x000fe400078e0a08 */
[C---:B------:R-:W-:Y:S02]  /*1820*/  IMAD R188, R5.reuse, R11, R188 ;  /* 0x0000000b05bc7224 */ /* 0x040fe400078e02bc */
[C---:B------:R-:W-:Y:S01]  /*1830*/  IMAD R62, R5.reuse, R8, R62 ;  /* 0x00000008053e7224 */ /* 0x040fe200078e023e */
[----:B------:R-:W-:Y:S01]  /*1840*/  LOP3.LUT R8, R2, 0x1c0, RZ, 0xfc, !PT ;  /* 0x000001c002087812 */ /* 0x000fe200078efcff */
[--C-:B------:R-:W-:Y:S02]  /*1850*/  @!P0 IMAD.IADD R64, R64, 0x1, -R5.reuse ;  /* 0x0000000140408824 */ /* 0x100fe400078e0a05 */
[--C-:B------:R-:W-:Y:S01]  /*1860*/  @!P5 IMAD.IADD R28, R28, 0x1, -R5.reuse ;  /* 0x000000011c1cd824 */ /* 0x100fe200078e0a05 */
[C---:B------:R-:W-:Y:S01]  /*1870*/  ISETP.GT.U32.AND P5, PT, R5.reuse, R188, PT ;  /* 0x000000bc0500720c */ /* 0x040fe20003fa4070 */
[----:B------:R-:W-:Y:S01]  /*1880*/  @!P2 IMAD.IADD R30, R30, 0x1, -R5 ;  /* 0x000000011e1ea824 */ /* 0x000fe200078e0a05 */
[----:B------:R-:W-:Y:S01]  /*1890*/  IABS R32, R8 ;  /* 0x0000000800207213 */ /* 0x000fe20000000000 */
[----:B------:R-:W-:Y:S01]  /*18a0*/  @!P6 IMAD.MOV R64, RZ, RZ, -R64 ;  /* 0x000000ffff40e224 */ /* 0x000fe200078e0a40 */
[C---:B------:R-:W-:Y:S01]  /*18b0*/  ISETP.GT.U32.AND P6, PT, R5.reuse, R62, PT ;  /* 0x0000003e0500720c */ /* 0x040fe20003fc4070 */
[----:B------:R-:W-:Y:S01]  /*18c0*/  VIADD R7, R6, 0x1bc ;  /* 0x000001bc06077836 */ /* 0x000fe20000000000 */
[----:B------:R-:W-:Y:S01]  /*18d0*/  ISETP.GT.U32.AND P2, PT, R5, R30, PT ;  /* 0x0000001e0500720c */ /* 0x000fe20003f44070 */
[----:B------:R-:W-:-:S02]  /*18e0*/  @!P4 IMAD.MOV R28, RZ, RZ, -R28 ;  /* 0x000000ffff1cc224 */ /* 0x000fc400078e0a1c */
[----:B------:R-:W-:Y:S01]  /*18f0*/  @!P3 IMAD.MOV R186, RZ, RZ, -R186 ;  /* 0x000000ffffbab224 */ /* 0x000fe200078e0aba */
[----:B------:R-:W-:Y:S02]  /*1900*/  ISETP.GE.AND P0, PT, R7, RZ, PT ;  /* 0x000000ff0700720c */ /* 0x000fe40003f06270 */
[----:B------:R-:W-:Y:S01]  /*1910*/  IABS R34, R7 ;  /* 0x0000000700227213 */ /* 0x000fe20000000000 */
[--C-:B------:R-:W-:Y:S01]  /*1920*/  @!P5 IMAD.IADD R188, R188, 0x1, -R5.reuse ;  /* 0x00000001bcbcd824 */ /* 0x100fe200078e0a05 */
[----:B------:R-:W-:Y:S01]  /*1930*/  ISETP.GE.AND P3, PT, R15, RZ, PT ;  /* 0x000000ff0f00720c */ /* 0x000fe20003f66270 */
[----:B------:R-:W-:Y:S01]  /*1940*/  IMAD.HI.U32 R7, R3, R32, RZ ;  /* 0x0000002003077227 */ /* 0x000fe200078e00ff */
[----:B------:R-:W-:Y:S02]  /*1950*/  ISETP.GE.AND P5, PT, R17, RZ, PT ;  /* 0x000000ff1100720c */ /* 0x000fe40003fa6270 */
[C---:B------:R-:W-:Y:S01]  /*1960*/  ISETP.GT.U32.AND P4, PT, R5.reuse, R188, PT ;  /* 0x000000bc0500720c */ /* 0x040fe20003f84070 */
[--C-:B------:R-:W-:Y:S01]  /*1970*/  @!P6 IMAD.IADD R62, R62, 0x1, -R5.reuse ;  /* 0x000000013e3ee824 */ /* 0x100fe200078e0a05 */
[----:B------:R-:W-:Y:S01]  /*1980*/  LOP3.LUT R15, R2, 0x1ac, RZ, 0xfc, !PT ;  /* 0x000001ac020f7812 */ /* 0x000fe200078efcff */
[----:B------:R-:W-:Y:S01]  /*1990*/  @!P2 IMAD.IADD R30, R30, 0x1, -R5 ;  /* 0x000000011e1ea824 */ /* 0x000fe200078e0a05 */
[----:B------:R-:W-:Y:S01]  /*19a0*/  ISETP.GE.AND P2, PT, R8, RZ, PT ;  /* 0x000000ff0800720c */ /* 0x000fe20003f46270 */
[----:B------:R-:W-:Y:S01]  /*19b0*/  IMAD.MOV R11, RZ, RZ, -R7 ;  /* 0x000000ffff0b7224 */ /* 0x000fe200078e0a07 */
[----:B------:R-:W-:Y:S01]  /*19c0*/  ISETP.GT.U32.AND P6, PT, R5, R62, PT ;  /* 0x0000003e0500720c */ /* 0x000fe20003fc4070 */
[----:B------:R-:W-:Y:S01]  /*19d0*/  IMAD.HI.U32 R8, R3, R190, RZ ;  /* 0x000000be03087227 */ /* 0x000fe200078e00ff */
[----:B------:R-:W-:-:S02]  /*19e0*/  LOP3.LUT R17, R2, 0x1a8, RZ, 0xfc, !PT ;  /* 0x000001a802117812 */ /* 0x000fc400078efcff */
[----:B------:R-:W-:Y:S01]  /*19f0*/  IABS R38, R15 ;  /* 0x0000000f00267213 */ /* 0x000fe20000000000 */
[----:B------:R-:W-:Y:S01]  /*1a00*/  IMAD.HI.U32 R7, R3, R34, RZ ;  /* 0x0000002203077227 */ /* 0x000fe200078e00ff */
[----:B------:R-:W-:-:S03]  /*1a10*/  IABS R192, R17 ;  /* 0x0000001100c07213 */ /* 0x000fc60000000000 */
[----:B------:R-:W-:Y:S02]  /*1a20*/  IMAD.MOV R8, RZ, RZ, -R8 ;  /* 0x000000ffff087224 */ /* 0x000fe400078e0a08 */
[----:B------:R-:W-:Y:S02]  /*1a30*/  IMAD.MOV R7, RZ, RZ, -R7 ;  /* 0x000000ffff077224 */ /* 0x000fe400078e0a07 */
[C---:B------:R-:W-:Y:S02]  /*1a40*/  IMAD R32, R5.reuse, R11, R32 ;  /* 0x0000000b05207224 */ /* 0x040fe400078e0220 */
[C---:B------:R-:W-:Y:S02]  /*1a50*/  IMAD R190, R5.reuse, R8, R190 ;  /* 0x0000000805be7224 */ /* 0x040fe400078e02be */
[--C-:B------:R-:W-:Y:S01]  /*1a60*/  @!P4 IMAD.IADD R188, R188, 0x1, -R5.reuse ;  /* 0x00000001bcbcc824 */ /* 0x100fe200078e0a05 */
[C---:B------:R-:W-:Y:S01]  /*1a70*/  ISETP.GT.U32.AND P4, PT, R5.reuse, R32, PT ;  /* 0x000000200500720c */ /* 0x040fe20003f84070 */
[C---:B------:R-:W-:Y:S01]  /*1a80*/  IMAD R34, R5.reuse, R7, R34 ;  /* 0x0000000705227224 */ /* 0x040fe200078e0222 */
[----:B------:R-:W-:Y:S01]  /*1a90*/  LOP3.LUT R7, R2, 0x1b4, RZ, 0xfc, !PT ;  /* 0x000001b402077812 */ /* 0x000fe200078efcff */
[----:B------:R-:W-:Y:S01]  /*1aa0*/  @!P6 IMAD.IADD R62, R62, 0x1, -R5 ;  /* 0x000000013e3ee824 */ /* 0x000fe200078e0a05 */
[C---:B------:R-:W-:Y:S01]  /*1ab0*/  ISETP.GT.U32.AND P6, PT, R5.reuse, R190, PT ;  /* 0x000000be0500720c */ /* 0x040fe20003fc4070 */
[----:B------:R-:W-:Y:S01]  /*1ac0*/  @!P3 IMAD.MOV R188, RZ, RZ, -R188 ;  /* 0x000000ffffbcb224 */ /* 0x000fe200078e0abc */
[----:B------:R-:W-:Y:S01]  /*1ad0*/  ISETP.GT.U32.AND P3, PT, R5, R34, PT ;  /* 0x000000220500720c */ /* 0x000fe20003f64070 */
[----:B------:R-:W-:Y:S01]  /*1ae0*/  @!P1 IMAD.MOV R30, RZ, RZ, -R30 ;  /* 0x000000ffff1e9224 */ /* 0x000fe200078e0a1e */
[----:B------:R-:W-:Y:S01]  /*1af0*/  ISETP.GE.AND P1, PT, R13, RZ, PT ;  /* 0x000000ff0d00720c */ /* 0x000fe20003f26270 */
[----:B------:R-:W-:Y:S01]  /*1b00*/  @!P5 IMAD.MOV R62, RZ, RZ, -R62 ;  /* 0x000000ffff3ed224 */ /* 0x000fe200078e0a3e */
[----:B------:R-:W-:-:S02]  /*1b10*/  IABS R60, R7 ;  /* 0x00000007003c7213 */ /* 0x000fc40000000000 */
[----:B------:R-:W-:Y:S01]  /*1b20*/  LOP3.LUT R13, R2, 0x1b0, RZ, 0xfc, !PT ;  /* 0x000001b0020d7812 */ /* 0x000fe200078efcff */
[----:B------:R-:W-:Y:S01]  /*1b30*/  @!P4 IMAD.IADD R32, R32, 0x1, -R5 ;  /* 0x000000012020c824 */ /* 0x000fe200078e0a05 */
[----:B------:R-:W-:Y:S01]  /*1b40*/  ISETP.GE.AND P4, PT, R7, RZ, PT ;  /* 0x000000ff0700720c */ /* 0x000fe20003f86270 */
[----:B------:R-:W-:Y:S01]  /*1b50*/  IMAD.HI.U32 R7, R3, R60, RZ ;  /* 0x0000003c03077227 */ /* 0x000fe200078e00ff */
[----:B------:R-:W-:-:S03]  /*1b60*/  IABS R36, R13 ;  /* 0x0000000d00247213 */ /* 0x000fc60000000000 */
[--C-:B------:R-:W-:Y:S02]  /*1b70*/  @!P6 IMAD.IADD R190, R190, 0x1, -R5.reuse ;  /* 0x00000001bebee824 */ /* 0x100fe400078e0a05 */
[----:B------:R-:W-:Y:S01]  /*1b80*/  @!P3 IMAD.IADD R34, R34, 0x1, -R5 ;  /* 0x000000012222b824 */ /* 0x000fe200078e0a05 */
[C---:B------:R-:W-:Y:S01]  /*1b90*/  ISETP.GT.U32.AND P3, PT, R5.reuse, R32, PT ;  /* 0x000000200500720c */ /* 0x040fe20003f64070 */
[----:B------:R-:W-:Y:S01]  /*1ba0*/  IMAD.MOV R8, RZ, RZ, -R7 ;  /* 0x000000ffff087224 */ /* 0x000fe200078e0a07 */
[----:B------:R-:W-:Y:S01]  /*1bb0*/  ISETP.GT.U32.AND P6, PT, R5, R190, PT ;  /* 0x000000be0500720c */ /* 0x000fe20003fc4070 */
[----:B------:R-:W-:Y:S01]  /*1bc0*/  IMAD.HI.U32 R7, R3, R36, RZ ;  /* 0x0000002403077227 */ /* 0x000fe200078e00ff */
[----:B------:R-:W-:-:S03]  /*1bd0*/  ISETP.GT.U32.AND P5, PT, R5, R34, PT ;  /* 0x000000220500720c */ /* 0x000fc60003fa4070 */
[----:B------:R-:W-:Y:S02]  /*1be0*/  IMAD.MOV R11, RZ, RZ, -R7 ;  /* 0x000000ffff0b7224 */ /* 0x000fe400078e0a07 */
[----:B------:R-:W-:-:S04]  /*1bf0*/  IMAD.HI.U32 R7, R3, R38, RZ ;  /* 0x0000002603077227 */ /* 0x000fc800078e00ff */
[C---:B------:R-:W-:Y:S02]  /*1c00*/  IMAD R60, R5.reuse, R8, R60 ;  /* 0x00000008053c7224 */ /* 0x040fe400078e023c */
[----:B------:R-:W-:Y:S01]  /*1c10*/  IMAD R36, R5, R11, R36 ;  /* 0x0000000b05247224 */ /* 0x000fe200078e0224 */
[----:B------:R-:W-:Y:S01]  /*1c20*/  LOP3.LUT R11, R2, 0x1a4, RZ, 0xfc, !PT ;  /* 0x000001a4020b7812 */ /* 0x000fe200078efcff */
[----:B------:R-:W-:-:S03]  /*1c30*/  IMAD.HI.U32 R8, R3, R192, RZ ;  /* 0x000000c003087227 */ /* 0x000fc600078e00ff */
[----:B------:R-:W-:Y:S01]  /*1c40*/  IABS R58, R11 ;  /* 0x0000000b003a7213 */ /* 0x000fe20000000000 */
[----:B------:R-:W-:Y:S02]  /*1c50*/  IMAD.MOV R7, RZ, RZ, -R7 ;  /* 0x000000ffff077224 */ /* 0x000fe400078e0a07 */
[--C-:B------:R-:W-:Y:S01]  /*1c60*/  @!P3 IMAD.IADD R32, R32, 0x1, -R5.reuse ;  /* 0x000000012020b824 */ /* 0x100fe200078e0a05 */
[C---:B------:R-:W-:Y:S01]  /*1c70*/  ISETP.GT.U32.AND P3, PT, R5.reuse, R60, PT ;  /* 0x0000003c0500720c */ /* 0x040fe20003f64070 */
[--C-:B------:R-:W-:Y:S01]  /*1c80*/  @!P6 IMAD.IADD R190, R190, 0x1, -R5.reuse ;  /* 0x00000001bebee824 */ /* 0x100fe200078e0a05 */
[----:B------:R-:W-:Y:S01]  /*1c90*/  ISETP.GT.U32.AND P6, PT, R5, R36, PT ;  /* 0x000000240500720c */ /* 0x000fe20003fc4070 */
[----:B------:R-:W-:Y:S01]  /*1ca0*/  @!P5 IMAD.IADD R34, R34, 0x1, -R5 ;  /* 0x000000012222d824 */ /* 0x000fe200078e0a05 */
[----:B------:R-:W-:Y:S01]  /*1cb0*/  ISETP.GE.AND P5, PT, R13, RZ, PT ;  /* 0x000000ff0d00720c */ /* 0x000fe20003fa6270 */
[----:B------:R-:W-:Y:S01]  /*1cc0*/  IMAD.MOV R8, RZ, RZ, -R8 ;  /* 0x000000ffff087224 */ /* 0x000fe200078e0a08 */
[----:B------:R-:W-:Y:S01]  /*1cd0*/  LOP3.LUT R13, R2, 0x1a0, RZ, 0xfc, !PT ;  /* 0x000001a0020d7812 */ /* 0x000fe200078efcff */
[----:B------:R-:W-:-:S02]  /*1ce0*/  IMAD R38, R5, R7, R38 ;  /* 0x0000000705267224 */ /* 0x000fc400078e0226 */
[C---:B------:R-:W-:Y:S01]  /*1cf0*/  IMAD R192, R5.reuse, R8, R192 ;  /* 0x0000000805c07224 */ /* 0x040fe200078e02c0 */
[----:B------:R-:W-:Y:S01]  /*1d00*/  IABS R40, R13 ;  /* 0x0000000d00287213 */ /* 0x000fe20000000000 */
[----:B------:R-:W-:Y:S01]  /*1d10*/  @!P0 IMAD.MOV R34, RZ, RZ, -R34 ;  /* 0x000000ffff228224 */ /* 0x000fe200078e0a22 */
[C---:B------:R-:W-:Y:S01]  /*1d20*/  ISETP.GT.U32.AND P0, PT, R5.reuse, R38, PT ;  /* 0x000000260500720c */ /* 0x040fe20003f04070 */
[----:B------:R-:W-:Y:S01]  /*1d30*/  @!P1 IMAD.MOV R190, RZ, RZ, -R190 ;  /* 0x000000ffffbe9224 */ /* 0x000fe200078e0abe */
[----:B------:R-:W-:Y:S01]  /*1d40*/  ISETP.GT.U32.AND P1, PT, R5, R192, PT ;  /* 0x000000c00500720c */ /* 0x000fe20003f24070 */
[----:B------:R-:W-:Y:S02]  /*1d50*/  VIADD R7, R6, 0x19c ;  /* 0x0000019c06077836 */ /* 0x000fe40000000000 */
[--C-:B------:R-:W-:Y:S02]  /*1d60*/  @!P3 IMAD.IADD R60, R60, 0x1, -R5.reuse ;  /* 0x000000013c3cb824 */ /* 0x100fe400078e0a05 */
[----:B------:R-:W-:Y:S01]  /*1d70*/  @!P6 IMAD.IADD R36, R36, 0x1, -R5 ;  /* 0x000000012424e824 */ /* 0x000fe200078e0a05 */
[----:B------:R-:W-:Y:S01]  /*1d80*/  ISETP.GE.AND P3, PT, R7, RZ, PT ;  /* 0x000000ff0700720c */ /* 0x000fe20003f66270 */
[----:B------:R-:W-:Y:S01]  /*1d90*/  @!P2 IMAD.MOV R32, RZ, RZ, -R32 ;  /* 0x000000ffff20a224 */ /* 0x000fe200078e0a20 */
[----:B------:R-:W-:Y:S01]  /*1da0*/  IABS R42, R7 ;  /* 0x00000007002a7213 */ /* 0x000fe20000000000 */
[----:B------:R-:W-:Y:S01]  /*1db0*/  IMAD.HI.U32 R7, R3, R58, RZ ;  /* 0x0000003a03077227 */ /* 0x000fe200078e00ff */
[----:B------:R-:W-:-:S02]  /*1dc0*/  ISETP.GT.U32.AND P6, PT, R5, R36, PT ;  /* 0x000000240500720c */ /* 0x000fc40003fc4070 */
[----:B------:R-:W-:Y:S01]  /*1dd0*/  ISETP.GT.U32.AND P2, PT, R5, R60, PT ;  /* 0x0000003c0500720c */ /* 0x000fe20003f44070 */
[----:B------:R-:W-:Y:S01]  /*1de0*/  @!P0 IMAD.IADD R38, R38, 0x1, -R5 ;  /* 0x0000000126268824 */ /* 0x000fe200078e0a05 */
[----:B------:R-:W-:Y:S01]  /*1df0*/  ISETP.GE.AND P0, PT, R17, RZ, PT ;  /* 0x000000ff1100720c */ /* 0x000fe20003f06270 */
[----:B------:R-:W-:Y:S01]  /*1e00*/  IMAD.MOV R7, RZ, RZ, -R7 ;  /* 0x000000ffff077224 */ /* 0x000fe200078e0a07 */
[----:B------:R-:W-:Y:S01]  /*1e10*/  LOP3.LUT R17, R2, 0x194, RZ, 0xfc, !PT ;  /* 0x0000019402117812 */ /* 0x000fe200078efcff */
[----:B------:R-:W-:Y:S01]  /*1e20*/  @!P1 IMAD.IADD R192, R192, 0x1, -R5 ;  /* 0x00000001c0c09824 */ /* 0x000fe200078e0a05 */
[C---:B------:R-:W-:Y:S01]  /*1e30*/  ISETP.GT.U32.AND P1, PT, R5.reuse, R38, PT ;  /* 0x000000260500720c */ /* 0x040fe20003f24070 */
[----:B------:R-:W-:Y:S01]  /*1e40*/  IMAD R58, R5, R7, R58 ;  /* 0x00000007053a7224 */ /* 0x000fe200078e023a */
[----:B------:R-:W-:Y:S01]  /*1e50*/  IABS R194, R17 ;  /* 0x0000001100c27213 */ /* 0x000fe20000000000 */
[----:B------:R-:W-:-:S04]  /*1e60*/  IMAD.HI.U32 R7, R3, R40, RZ ;  /* 0x0000002803077227 */ /* 0x000fc800078e00ff */
[----:B------:R-:W-:Y:S02]  /*1e70*/  IMAD.MOV R7, RZ, RZ, -R7 ;  /* 0x000000ffff077224 */ /* 0x000fe400078e0a07 */
[--C-:B------:R-:W-:Y:S01]  /*1e80*/  @!P6 IMAD.IADD R36, R36, 0x1, -R5.reuse ;  /* 0x000000012424e824 */ /* 0x100fe200078e0a05 */
[----:B------:R-:W-:Y:S01]  /*1e90*/  ISETP.GT.U32.AND P6, PT, R5, R58, PT ;  /* 0x0000003a0500720c */ /* 0x000fe20003fc4070 */
[--C-:B------:R-:W-:Y:S01]  /*1ea0*/  @!P2 IMAD.IADD R60, R60, 0x1, -R5.reuse ;  /* 0x000000013c3ca824 */ /* 0x100fe200078e0a05 */
[----:B------:R-:W-:Y:S01]  /*1eb0*/  ISETP.GE.AND P2, PT, R15, RZ, PT ;  /* 0x000000ff0f00720c */ /* 0x000fe20003f46270 */
[C---:B------:R-:W-:Y:S01]  /*1ec0*/  IMAD R40, R5.reuse, R7, R40 ;  /* 0x0000000705287224 */ /* 0x040fe200078e0228 */
[----:B------:R-:W-:Y:S01]  /*1ed0*/  LOP3.LUT R15, R2, 0x198, RZ, 0xfc, !PT ;  /* 0x00000198020f7812 */ /* 0x000fe200078efcff */
[----:B------:R-:W-:Y:S01]  /*1ee0*/  @!P4 IMAD.MOV R60, RZ, RZ, -R60 ;  /* 0x000000ffff3cc224 */ /* 0x000fe200078e0a3c */
[C---:B------:R-:W-:Y:S01]  /*1ef0*/  ISETP.GT.U32.AND P4, PT, R5.reuse, R192, PT ;  /* 0x000000c00500720c */ /* 0x040fe20003f84070 */
[----:B------:R-:W-:Y:S01]  /*1f00*/  @!P1 IMAD.IADD R38, R38, 0x1, -R5 ;  /* 0x0000000126269824 */ /* 0x000fe200078e0a05 */
[----:B------:R-:W-:Y:S01]  /*1f10*/  ISETP.GT.U32.AND P1, PT, R5, R40, PT ;  /* 0x000000280500720c */ /* 0x000fe20003f24070 */
[----:B------:R-:W-:Y:S01]  /*1f20*/  IMAD.HI.U32 R8, R3, R42, RZ ;  /* 0x0000002a03087227 */ /* 0x000fe200078e00ff */
[----:B------:R-:W-:-:S03]  /*1f30*/  IABS R56, R15 ;  /* 0x0000000f00387213 */ /* 0x000fc60000000000 */
[----:B------:R-:W-:Y:S02]  /*1f40*/  IMAD.MOV R8, RZ, RZ, -R8 ;  /* 0x000000ffff087224 */ /* 0x000fe400078e0a08 */
[----:B------:R-:W-:Y:S02]  /*1f50*/  @!P6 IMAD.IADD R58, R58, 0x1, -R5 ;  /* 0x000000013a3ae824 */ /* 0x000fe400078e0a05 */
[----:B------:R-:W-:Y:S02]  /*1f60*/  IMAD R42, R5, R8, R42 ;  /* 0x00000008052a7224 */ /* 0x000fe400078e022a */
[----:B------:R-:W-:Y:S01]  /*1f70*/  IMAD.HI.U32 R8, R3, R194, RZ ;  /* 0x000000c203087227 */ /* 0x000fe200078e00ff */
[----:B------:R-:W-:-:S03]  /*1f80*/  ISETP.GT.U32.AND P6, PT, R5, R58, PT ;  /* 0x0000003a0500720c */ /* 0x000fc60003fc4070 */
[--C-:B------:R-:W-:Y:S01]  /*1f90*/  @!P4 IMAD.IADD R192, R192, 0x1, -R5.reuse ;  /* 0x00000001c0c0c824 */ /* 0x100fe200078e0a05 */
[----:B------:R-:W-:Y:S01]  /*1fa0*/  ISETP.GE.AND P4, PT, R13, RZ, PT ;  /* 0x000000ff0d00720c */ /* 0x000fe20003f86270 */
[----:B------:R-:W-:Y:S01]  /*1fb0*/  IMAD.MOV R8, RZ, RZ, -R8 ;  /* 0x000000ffff087224 */ /* 0x000fe200078e0a08 */
[----:B------:R-:W-:Y:S01]  /*1fc0*/  LOP3.LUT R13, R2, 0x18c, RZ, 0xfc, !PT ;  /* 0x0000018c020d7812 */ /* 0x000fe200078efcff */
[----:B------:R-:W-:Y:S01]  /*1fd0*/  @!P1 IMAD.IADD R40, R40, 0x1, -R5 ;  /* 0x0000000128289824 */ /* 0x000fe200078e0a05 */
[----:B------:R-:W-:Y:S01]  /*1fe0*/  ISETP.GE.AND P1, PT, R17, RZ, PT ;  /* 0x000000ff1100720c */ /* 0x000fe20003f26270 */
[----:B------:R-:W-:Y:S01]  /*1ff0*/  @!P5 IMAD.MOV R36, RZ, RZ, -R36 ;  /* 0x000000ffff24d224 */ /* 0x000fe200078e0a24 */
[----:B------:R-:W-:Y:S01]  /*2000*/  ISETP.GE.AND P5, PT, R11, RZ, PT ;  /* 0x000000ff0b00720c */ /* 0x000fe20003fa6270 */
[C---:B------:R-:W-:Y:S01]  /*2010*/  IMAD R194, R5.reuse, R8, R194 ;  /* 0x0000000805c27224 */ /* 0x040fe200078e02c2 */
[----:B------:R-:W-:Y:S01]  /*2020*/  LOP3.LUT R8, R2, 0x190, RZ, 0xfc, !PT ;  /* 0x0000019002087812 */ /* 0x000fe200078efcff */
[----:B------:R-:W-:Y:S01]  /*2030*/  @!P0 IMAD.MOV R192, RZ, RZ, -R192 ;  /* 0x000000ffffc08224 */ /* 0x000fe200078e0ac0 */
[----:B------:R-:W-:Y:S01]  /*2040*/  ISETP.GT.U32.AND P0, PT, R5, R40, PT ;  /* 0x000000280500720c */ /* 0x000fe20003f04070 */
[----:B------:R-:W-:Y:S01]  /*2050*/  IMAD.HI.U32 R7, R3, R56, RZ ;  /* 0x0000003803077227 */ /* 0x000fe200078e00ff */
[----:B0-----:R-:W-:-:S02]  /*2060*/  IABS R44, R8 ;  /* 0x00000008002c7213 */ /* 0x001fc40000000000 */
[----:B------:R-:W-:Y:S01]  /*2070*/  IABS R46, R13 ;  /* 0x0000000d002e7213 */ /* 0x000fe20000000000 */
[----:B------:R-:W-:Y:S01]  /*2080*/  @!P2 IMAD.MOV R38, RZ, RZ, -R38 ;  /* 0x000000ffff26a224 */ /* 0x000fe200078e0a26 */
[----:B------:R-:W-:Y:S01]  /*2090*/  ISETP.GT.U32.AND P2, PT, R5, R42, PT ;  /* 0x0000002a0500720c */ /* 0x000fe20003f44070 */
[----:B------:R-:W-:Y:S01]  /*20a0*/  IMAD.MOV R7, RZ, RZ, -R7 ;  /* 0x000000ffff077224 */ /* 0x000fe200078e0a07 */
[----:B------:R-:W-:Y:S01]  /*20b0*/  LOP3.LUT R17, R2, 0x184, RZ, 0xfc, !PT ;  /* 0x0000018402117812 */ /* 0x000fe200078efcff */
[----:B------:R-:W-:Y:S01]  /*20c0*/  @!P6 IMAD.IADD R58, R58, 0x1, -R5 ;  /* 0x000000013a3ae824 */ /* 0x000fe200078e0a05 */
[----:B------:R-:W-:Y:S01]  /*20d0*/  ISETP.GE.AND P6, PT, R15, RZ, PT ;  /* 0x000000ff0f00720c */ /* 0x000fe20003fc6270 */
[----:B------:R-:W-:Y:S01]  /*20e0*/  IMAD R56, R5, R7, R56 ;  /* 0x0000000705387224 */ /* 0x000fe200078e0238 */
[----:B------:R-:W-:Y:S01]  /*20f0*/  LOP3.LUT R15, R2, 0x188, RZ, 0xfc, !PT ;  /* 0x00000188020f7812 */ /* 0x000fe200078efcff */
[----:B------:R-:W-:Y:S01]  /*2100*/  IMAD.HI.U32 R7, R3, R44, RZ ;  /* 0x0000002c03077227 */ /* 0x000fe200078e00ff */
[----:B------:R-:W-:-:S02]  /*2110*/  IABS R196, R17 ;  /* 0x0000001100c47213 */ /* 0x000fc40000000000 */
[----:B------:R-:W-:Y:S01]  /*2120*/  IABS R54, R15 ;  /* 0x0000000f00367213 */ /* 0x000fe20000000000 */
[----:B------:R-:W-:Y:S01]  /*2130*/  @!P5 IMAD.MOV R58, RZ, RZ, -R58 ;  /* 0x000000ffff3ad224 */ /* 0x000fe200078e0a3a */
[C---:B------:R-:W-:Y:S01]  /*2140*/  ISETP.GT.U32.AND P5, PT, R5.reuse, R56, PT ;  /* 0x000000380500720c */ /* 0x040fe20003fa4070 */
[----:B------:R-:W-:Y:S01]  /*2150*/  @!P0 IMAD.IADD R40, R40, 0x1, -R5 ;  /* 0x0000000128288824 */ /* 0x000fe200078e0a05 */
[C---:B------:R-:W-:Y:S01]  /*2160*/  ISETP.GT.U32.AND P0, PT, R5.reuse, R194, PT ;  /* 0x000000c20500720c */ /* 0x040fe20003f04070 */
[----:B------:R-:W-:Y:S02]  /*2170*/  IMAD.MOV R7, RZ, RZ, -R7 ;  /* 0x000000ffff077224 */ /* 0x000fe400078e0a07 */
[----:B------:R-:W-:Y:S02]  /*2180*/  @!P2 IMAD.IADD R42, R42, 0x1, -R5 ;  /* 0x000000012a2aa824 */ /* 0x000fe400078e0a05 */
[C---:B------:R-:W-:Y:S02]  /*2190*/  IMAD R44, R5.reuse, R7, R44 ;  /* 0x00000007052c7224 */ /* 0x040fe400078e022c */
[----:B------:R-:W-:Y:S01]  /*21a0*/  @!P4 IMAD.MOV R40, RZ, RZ, -R40 ;  /* 0x000000ffff28c224 */ /* 0x000fe200078e0a28 */
[----:B------:R-:W-:Y:S01]  /*21b0*/  ISETP.GT.U32.AND P2, PT, R5, R42, PT ;  /* 0x0000002a0500720c */ /* 0x000fe20003f44070 */
[----:B------:R-:W-:Y:S01]  /*21c0*/  IMAD.HI.U32 R7, R3, R46, RZ ;  /* 0x0000002e03077227 */ /* 0x000fe200078e00ff */
[----:B------:R-:W-:-:S03]  /*21d0*/  ISETP.GT.U32.AND P4, PT, R5, R44, PT ;  /* 0x0000002c0500720c */ /* 0x000fc60003f84070 */
[--C-:B------:R-:W-:Y:S02]  /*21e0*/  @!P5 IMAD.IADD R56, R56, 0x1, -R5.reuse ;  /* 0x000000013838d824 */ /* 0x100fe400078e0a05 */
[----:B------:R-:W-:Y:S02]  /*21f0*/  @!P0 IMAD.IADD R194, R194, 0x1, -R5 ;  /* 0x00000001c2c28824 */ /* 0x000fe400078e0a05 */
[----:B------:R-:W-:Y:S01]  /*2200*/  IMAD.MOV R7, RZ, RZ, -R7 ;  /* 0x000000ffff077224 */ /* 0x000fe200078e0a07 */
[----:B------:R-:W-:Y:S01]  /*2210*/  ISETP.GT.U32.AND P5, PT, R5, R56, PT ;  /* 0x000000380500720c */ /* 0x000fe20003fa4070 */
[----:B------:R-:W-:Y:S01]  /*2220*/  IMAD.HI.U32 R11, R3, R196, RZ ;  /* 0x000000c4030b7227 */ /* 0x000fe200078e00ff */
[----:B------:R-:W-:-:S03]  /*2230*/  ISETP.GT.U32.AND P0, PT, R5, R194, PT ;  /* 0x000000c20500720c */ /* 0x000fc60003f04070 */
[--C-:B------:R-:W-:Y:S01]  /*2240*/  @!P2 IMAD.IADD R42, R42, 0x1, -R5.reuse ;  /* 0x000000012a2aa824 */ /* 0x100fe200078e0a05 */
[----:B------:R-:W-:Y:S01]  /*2250*/  ISETP.GE.AND P2, PT, R8, RZ, PT ;  /* 0x000000ff0800720c */ /* 0x000fe20003f46270 */
[----:B------:R-:W-:Y:S02]  /*2260*/  @!P4 IMAD.IADD R44, R44, 0x1, -R5 ;  /* 0x000000012c2cc824 */ /* 0x000fe400078e0a05 */
[----:B------:R-:W-:-:S03]  /*2270*/  IMAD.HI.U32 R8, R3, R54, RZ ;  /* 0x0000003603087227 */ /* 0x000fc600078e00ff */
[C---:B------:R-:W-:Y:S01]  /*2280*/  ISETP.GT.U32.AND P4, PT, R5.reuse, R44, PT ;  /* 0x0000002c0500720c */ /* 0x040fe20003f84070 */
[----:B------:R-:W-:Y:S02]  /*2290*/  IMAD.MOV R8, RZ, RZ, -R8 ;  /* 0x000000ffff087224 */ /* 0x000fe400078e0a08 */
[----:B------:R-:W-:Y:S02]  /*22a0*/  IMAD R46, R5, R7, R46 ;  /* 0x00000007052e7224 */ /* 0x000fe400078e022e */
[----:B------:R-:W-:Y:S01]  /*22b0*/  @!P5 IMAD.IADD R56, R56, 0x1, -R5 ;  /* 0x000000013838d824 */ /* 0x000fe200078e0a05 */
[----:B------:R-:W-:Y:S01]  /*22c0*/  ISETP.GE.AND P5, PT, R15, RZ, PT ;  /* 0x000000ff0f00720c */ /* 0x000fe20003fa6270 */
[C---:B------:R-:W-:Y:S01]  /*22d0*/  IMAD R54, R5.reuse, R8, R54 ;  /* 0x0000000805367224 */ /* 0x040fe200078e0236 */
[----:B------:R-:W-:Y:S01]  /*22e0*/  LOP3.LUT R15, R2, 0x178, RZ, 0xfc, !PT ;  /* 0x00000178020f7812 */ /* 0x000fe200078efcff */
[----:B------:R-:W-:Y:S02]  /*22f0*/  IMAD.MOV R11, RZ, RZ, -R11 ;  /* 0x000000ffff0b7224 */ /* 0x000fe400078e0a0b */
[--C-:B------:R-:W-:Y:S01]  /*2300*/  @!P0 IMAD.IADD R194, R194, 0x1, -R5.reuse ;  /* 0x00000001c2c28824 */ /* 0x100fe200078e0a05 */
[C---:B------:R-:W-:Y:S01]  /*2310*/  ISETP.GT.U32.AND P0, PT, R5.reuse, R46, PT ;  /* 0x0000002e0500720c */ /* 0x040fe20003f04070 */
[----:B------:R-:W-:Y:S01]  /*2320*/  @!P6 IMAD.MOV R56, RZ, RZ, -R56 ;  /* 0x000000ffff38e224 */ /* 0x000fe200078e0a38 */
[C---:B------:R-:W-:Y:S01]  /*2330*/  ISETP.GT.U32.AND P6, PT, R5.reuse, R54, PT ;  /* 0x000000360500720c */ /* 0x040fe20003fc4070 */
[----:B------:R-:W-:Y:S01]  /*2340*/  IMAD R196, R5, R11, R196 ;  /* 0x0000000b05c47224 */ /* 0x000fe200078e02c4 */
[----:B------:R-:W-:Y:S01]  /*2350*/  IABS R52, R15 ;  /* 0x0000000f00347213 */ /* 0x000fe20000000000 */
[----:B------:R-:W-:-:S02]  /*2360*/  @!P4 IMAD.IADD R44, R44, 0x1, -R5 ;  /* 0x000000012c2cc824 */ /* 0x000fc400078e0a05 */
[----:B------:R-:W-:Y:S01]  /*2370*/  @!P3 IMAD.MOV R42, RZ, RZ, -R42 ;  /* 0x000000ffff2ab224 */ /* 0x000fe200078e0a2a */
[----:B------:R-:W-:Y:S01]  /*2380*/  ISETP.GT.U32.AND P4, PT, R5, R196, PT ;  /* 0x000000c40500720c */ /* 0x000fe20003f84070 */
[----:B------:R-:W-:Y:S01]  /*2390*/  VIADD R7, R6, 0x17c ;  /* 0x0000017c06077836 */ /* 0x000fe20000000000 */
[----:B------:R-:W-:Y:S01]  /*23a0*/  ISETP.GE.AND P3, PT, R13, RZ, PT ;  /* 0x000000ff0d00720c */ /* 0x000fe20003f66270 */
[----:B------:R-:W-:Y:S01]  /*23b0*/  @!P1 IMAD.MOV R194, RZ, RZ, -R194 ;  /* 0x000000ffffc29224 */ /* 0x000fe200078e0ac2 */
[----:B------:R-:W-:Y:S01]  /*23c0*/  LOP3.LUT R13, R2, 0x180, RZ, 0xfc, !PT ;  /* 0x00000180020d7812 */ /* 0x000fe200078efcff */
[--C-:B------:R-:W-:Y:S01]  /*23d0*/  @!P0 IMAD.IADD R46, R46, 0x1, -R5.reuse ;  /* 0x000000012e2e8824 */ /* 0x100fe200078e0a05 */
[----:B------:R-:W-:Y:S01]  /*23e0*/  IABS R50, R7 ;  /* 0x0000000700327213 */ /* 0x000fe20000000000 */
[----:B------:R-:W-:Y:S01]  /*23f0*/  @!P6 IMAD.IADD R54, R54, 0x1, -R5 ;  /* 0x000000013636e824 */ /* 0x000fe200078e0a05 */
[----:B------:R-:W-:Y:S01]  /*2400*/  IABS R48, R13 ;  /* 0x0000000d00307213 */ /* 0x000fe20000000000 */
[----:B------:R-:W-:Y:S01]  /*2410*/  IMAD.HI.U32 R11, R3, R52, RZ ;  /* 0x00000034030b7227 */ /* 0x000fe200078e00ff */
[----:B------:R-:W-:-:S02]  /*2420*/  ISETP.GT.U32.AND P0, PT, R5, R46, PT ;  /* 0x0000002e0500720c */ /* 0x000fc40003f04070 */
        /* <DEDUP_REMOVED lines=22> */
[----:B------:R-:W-:Y:S01]  /*2590*/  @!P4 IMAD.IADD R196, R196, 0x1, -R5 ;  /* 0x00000001c4c4c824 */ /* 0x000fe200078e0a05 */
[----:B------:R-:W-:Y:S01]  /*25a0*/  ISETP.GT.U32.AND P4, PT, R5, R52, PT ;  /* 0x000000340500720c */ /* 0x000fe20003f84070 */
[----:B------:R-:W-:Y:S01]  /*25b0*/  @!P2 IMAD.MOV R44, RZ, RZ, -R44 ;  /* 0x000000ffff2ca224 */ /* 0x000fe200078e0a2c */
[----:B------:R-:W-:Y:S01]  /*25c0*/  IABS R78, R11 ;  /* 0x0000000b004e7213 */ /* 0x000fe20000000000 */
[----:B------:R-:W-:Y:S01]  /*25d0*/  @!P5 IMAD.MOV R54, RZ, RZ, -R54 ;  /* 0x000000ffff36d224 */ /* 0x000fe200078e0a36 */
[----:B------:R-:W-:-:S02]  /*25e0*/  ISETP.GE.AND P2, PT, R17, RZ, PT ;  /* 0x000000ff1100720c */ /* 0x000fc40003f46270 */
[----:B------:R-:W-:Y:S01]  /*25f0*/  IABS R80, R13 ;  /* 0x0000000d00507213 */ /* 0x000fe20000000000 */
[--C-:B------:R-:W-:Y:S01]  /*2600*/  @!P6 IMAD.IADD R48, R48, 0x1, -R5.reuse ;  /* 0x000000013030e824 */ /* 0x100fe200078e0a05 */
[----:B------:R-:W-:Y:S01]  /*2610*/  ISETP.GE.AND P6, PT, R7, RZ, PT ;  /* 0x000000ff0700720c */ /* 0x000fe20003fc6270 */
[----:B------:R-:W-:Y:S01]  /*2620*/  IMAD.HI.U32 R7, R3, R198, RZ ;  /* 0x000000c603077227 */ /* 0x000fe200078e00ff */
[----:B------:R-:W-:Y:S02]  /*2630*/  ISETP.GE.AND P5, PT, R15, RZ, PT ;  /* 0x000000ff0f00720c */ /* 0x000fe40003fa6270 */
[----:B------:R-:W-:Y:S01]  /*2640*/  LOP3.LUT R15, R2, 0x168, RZ, 0xfc, !PT ;  /* 0x00000168020f7812 */ /* 0x000fe200078efcff */
[--C-:B------:R-:W-:Y:S01]  /*2650*/  @!P3 IMAD.IADD R50, R50, 0x1, -R5.reuse ;  /* 0x000000013232b824 */ /* 0x100fe200078e0a05 */
[C---:B------:R-:W-:Y:S01]  /*2660*/  ISETP.GT.U32.AND P3, PT, R5.reuse, R48, PT ;  /* 0x000000300500720c */ /* 0x040fe20003f64070 */
[----:B------:R-:W-:Y:S01]  /*2670*/  @!P4 IMAD.IADD R52, R52, 0x1, -R5 ;  /* 0x000000013434c824 */ /* 0x000fe200078e0a05 */
[----:B------:R-:W-:Y:S01]  /*2680*/  IABS R82, R15 ;  /* 0x0000000f00527213 */ /* 0x000fe20000000000 */
[----:B------:R-:W-:Y:S01]  /*2690*/  IMAD.MOV R8, RZ, RZ, -R7 ;  /* 0x000000ffff087224 */ /* 0x000fe200078e0a07 */
[----:B------:R-:W-:Y:S01]  /*26a0*/  ISETP.GT.U32.AND P4, PT, R5, R50, PT ;  /* 0x000000320500720c */ /* 0x000fe20003f84070 */
[----:B------:R-:W-:Y:S01]  /*26b0*/  IMAD.HI.U32 R7, R3, R78, RZ ;  /* 0x0000004e03077227 */ /* 0x000fe200078e00ff */
[----:B------:R-:W-:-:S03]  /*26c0*/  LOP3.LUT R17, R2, 0x164, RZ, 0xfc, !PT ;  /* 0x0000016402117812 */ /* 0x000fc600078efcff */
[----:B------:R-:W-:Y:S01]  /*26d0*/  IMAD.MOV R7, RZ, RZ, -R7 ;  /* 0x000000ffff077224 */ /* 0x000fe200078e0a07 */
[----:B------:R-:W-:Y:S01]  /*26e0*/  IABS R200, R17 ;  /* 0x0000001100c87213 */ /* 0x000fe20000000000 */
[C---:B------:R-:W-:Y:S02]  /*26f0*/  IMAD R198, R5.reuse, R8, R198 ;  /* 0x0000000805c67224 */ /* 0x040fe400078e02c6 */
        /* <DEDUP_REMOVED lines=19> */
[----:B------:R-:W-:Y:S01]  /*2830*/  @!P2 IMAD.IADD R52, R52, 0x1, -R5 ;  /* 0x000000013434a824 */ /* 0x000fe200078e0a05 */
[----:B------:R-:W-:Y:S01]  /*2840*/  ISETP.GE.AND P2, PT, R11, RZ, PT ;  /* 0x000000ff0b00720c */ /* 0x000fe20003f46270 */
[----:B------:R-:W-:Y:S01]  /*2850*/  @!P1 IMAD.MOV R50, RZ, RZ, -R50 ;  /* 0x000000ffff329224 */ /* 0x000fe200078e0a32 */
[----:B------:R-:W-:Y:S01]  /*2860*/  ISETP.GT.U32.AND P1, PT, R5, R80, PT ;  /* 0x000000500500720c */ /* 0x000fe20003f24070 */
[----:B------:R-:W-:Y:S02]  /*2870*/  IMAD.MOV R11, RZ, RZ, -R7 ;  /* 0x000000ffff0b7224 */ /* 0x000fe400078e0a07 */
[----:B------:R-:W-:-:S04]  /*2880*/  IMAD.HI.U32 R8, R3, R200, RZ ;  /* 0x000000c803087227 */ /* 0x000fc800078e00ff */
[C---:B------:R-:W-:Y:S02]  /*2890*/  IMAD R82, R5.reuse, R11, R82 ;  /* 0x0000000b05527224 */ /* 0x040fe400078e0252 */
[----:B------:R-:W-:Y:S02]  /*28a0*/  IMAD.MOV R8, RZ, RZ, -R8 ;  /* 0x000000ffff087224 */ /* 0x000fe400078e0a08 */
[--C-:B------:R-:W-:Y:S01]  /*28b0*/  @!P4 IMAD.IADD R78, R78, 0x1, -R5.reuse ;  /* 0x000000014e4ec824 */ /* 0x100fe200078e0a05 */
[C---:B------:R-:W-:Y:S01]  /*28c0*/  ISETP.GT.U32.AND P4, PT, R5.reuse, R82, PT ;  /* 0x000000520500720c */ /* 0x040fe20003f84070 */
[C---:B------:R-:W-:Y:S01]  /*28d0*/  IMAD R200, R5.reuse, R8, R200 ;  /* 0x0000000805c87224 */ /* 0x040fe200078e02c8 */
[----:B------:R-:W-:Y:S01]  /*28e0*/  LOP3.LUT R8, R2, 0x160, RZ, 0xfc, !PT ;  /* 0x0000016002087812 */ /* 0x000fe200078efcff */
[--C-:B------:R-:W-:Y:S02]  /*28f0*/  @!P0 IMAD.IADD R198, R198, 0x1, -R5.reuse ;  /* 0x00000001c6c68824 */ /* 0x100fe400078e0a05 */
[--C-:B------:R-:W-:Y:S01]  /*2900*/  @!P1 IMAD.IADD R80, R80, 0x1, -R5.reuse ;  /* 0x0000000150509824 */ /* 0x100fe200078e0a05 */
[----:B------:R-:W-:Y:S01]  /*2910*/  IABS R84, R8 ;  /* 0x0000000800547213 */ /* 0x000fe20000000000 */
[----:B------:R-:W-:Y:S01]  /*2920*/  @!P6 IMAD.MOV R198, RZ, RZ, -R198 ;  /* 0x000000ffffc6e224 */ /* 0x000fe200078e0ac6 */
[C---:B------:R-:W-:Y:S01]  /*2930*/  ISETP.GT.U32.AND P6, PT, R5.reuse, R200, PT ;  /* 0x000000c80500720c */ /* 0x040fe20003fc4070 */
[----:B------:R-:W-:Y:S01]  /*2940*/  VIADD R7, R6, 0x15c ;  /* 0x0000015c06077836 */ /* 0x000fe20000000000 */
[----:B------:R-:W-:Y:S01]  /*2950*/  ISETP.GT.U32.AND P1, PT, R5, R80, PT ;  /* 0x000000500500720c */ /* 0x000fe20003f24070 */
[----:B------:R-:W-:Y:S01]  /*2960*/  @!P5 IMAD.MOV R52, RZ, RZ, -R52 ;  /* 0x000000ffff34d224 */ /* 0x000fe200078e0a34 */
[----:B------:R-:W-:Y:S01]  /*2970*/  ISETP.GE.AND P5, PT, R15, RZ, PT ;  /* 0x000000ff0f00720c */ /* 0x000fe20003fa6270 */
[----:B------:R-:W-:Y:S01]  /*2980*/  @!P4 IMAD.IADD R82, R82, 0x1, -R5 ;  /* 0x000000015252c824 */ /* 0x000fe200078e0a05 */
[----:B------:R-:W-:Y:S01]  /*2990*/  ISETP.GE.AND P0, PT, R7, RZ, PT ;  /* 0x000000ff0700720c */ /* 0x000fe20003f06270 */
[----:B------:R-:W-:Y:S01]  /*29a0*/  @!P2 IMAD.MOV R78, RZ, RZ, -R78 ;  /* 0x000000ffff4ea224 */ /* 0x000fe200078e0a4e */
[----:B------:R-:W-:Y:S01]  /*29b0*/  IABS R86, R7 ;  /* 0x0000000700567213 */ /* 0x000fe20000000000 */
[----:B------:R-:W-:Y:S01]  /*29c0*/  IMAD.HI.U32 R7, R3, R84, RZ ;  /* 0x0000005403077227 */ /* 0x000fe200078e00ff */
[----:B------:R-:W-:-:S02]  /*29d0*/  ISETP.GT.U32.AND P4, PT, R5, R82, PT ;  /* 0x000000520500720c */ /* 0x000fc40003f84070 */
[----:B------:R-:W-:Y:S01]  /*29e0*/  ISETP.GE.AND P2, PT, R17, RZ, PT ;  /* 0x000000ff1100720c */ /* 0x000fe20003f46270 */
[----:B------:R-:W-:Y:S01]  /*29f0*/  @!P6 IMAD.IADD R200, R200, 0x1, -R5 ;  /* 0x00000001c8c8e824 */ /* 0x000fe200078e0a05 */
[C---:B------:R-:W-:Y:S01]  /*2a00*/  LOP3.LUT R15, R2.reuse, 0x14c, RZ, 0xfc, !PT ;  /* 0x0000014c020f7812 */ /* 0x040fe200078efcff */
[----:B------:R-:W-:Y:S01]  /*2a10*/  IMAD.MOV R11, RZ, RZ, -R7 ;  /* 0x000000ffff0b7224 */ /* 0x000fe200078e0a07 */
[----:B------:R-:W-:Y:S01]  /*2a20*/  LOP3.LUT R17, R2, 0x148, RZ, 0xfc, !PT ;  /* 0x0000014802117812 */ /* 0x000fe200078efcff */
[----:B------:R-:W-:Y:S01]  /*2a30*/  @!P1 IMAD.IADD R80, R80, 0x1, -R5 ;  /* 0x0000000150509824 */ /* 0x000fe200078e0a05 */
[----:B------:R-:W-:Y:S01]  /*2a40*/  ISETP.GE.AND P1, PT, R8, RZ, PT ;  /* 0x000000ff0800720c */ /* 0x000fe20003f26270 */
[----:B------:R-:W-:Y:S01]  /*2a50*/  IMAD.HI.U32 R7, R3, R86, RZ ;  /* 0x0000005603077227 */ /* 0x000fe200078e00ff */
[----:B------:R-:W-:Y:S02]  /*2a60*/  ISETP.GT.U32.AND P6, PT, R5, R200, PT ;  /* 0x000000c80500720c */ /* 0x000fe40003fc4070 */
[----:B------:R-:W-:Y:S01]  /*2a70*/  IABS R92, R15 ;  /* 0x0000000f005c7213 */ /* 0x000fe20000000000 */
[----:B------:R-:W-:Y:S01]  /*2a80*/  IMAD.HI.U32 R8, R3, R88, RZ ;  /* 0x0000005803087227 */ /* 0x000fe200078e00ff */
[----:B------:R-:W-:-:S03]  /*2a90*/  IABS R94, R17 ;  /* 0x00000011005e7213 */ /* 0x000fc60000000000 */
[C---:B------:R-:W-:Y:S02]  /*2aa0*/  IMAD R84, R5.reuse, R11, R84 ;  /* 0x0000000b05547224 */ /* 0x040fe400078e0254 */
[----:B------:R-:W-:Y:S02]  /*2ab0*/  IMAD.MOV R7, RZ, RZ, -R7 ;  /* 0x000000ffff077224 */ /* 0x000fe400078e0a07 */
[----:B------:R-:W-:Y:S02]  /*2ac0*/  IMAD.MOV R8, RZ, RZ, -R8 ;  /* 0x000000ffff087224 */ /* 0x000fe400078e0a08 */
[----:B------:R-:W-:Y:S01]  /*2ad0*/  @!P4 IMAD.IADD R82, R82, 0x1, -R5 ;  /* 0x000000015252c824 */ /* 0x000fe200078e0a05 */
[C---:B------:R-:W-:Y:S01]  /*2ae0*/  ISETP.GT.U32.AND P4, PT, R5.reuse, R84, PT ;  /* 0x000000540500720c */ /* 0x040fe20003f84070 */
[C---:B------:R-:W-:Y:S01]  /*2af0*/  IMAD R86, R5.reuse, R7, R86 ;  /* 0x0000000705567224 */ /* 0x040fe200078e0256 */
[----:B------:R-:W-:Y:S01]  /*2b00*/  LOP3.LUT R7, R2, 0x154, RZ, 0xfc, !PT ;  /* 0x0000015402077812 */ /* 0x000fe200078efcff */
[----:B------:R-:W-:-:S02]  /*2b10*/  IMAD R88, R5, R8, R88 ;  /* 0x0000000805587224 */ /* 0x000fc400078e0258 */
[----:B------:R-:W-:Y:S01]  /*2b20*/  @!P5 IMAD.MOV R82, RZ, RZ, -R82 ;  /* 0x000000ffff52d224 */ /* 0x000fe200078e0a52 */
[C---:B------:R-:W-:Y:S01]  /*2b30*/  ISETP.GT.U32.AND P5, PT, R5.reuse, R86, PT ;  /* 0x000000560500720c */ /* 0x040fe20003fa4070 */
[--C-:B------:R-:W-:Y:S01]  /*2b40*/  @!P6 IMAD.IADD R200, R200, 0x1, -R5.reuse ;  /* 0x00000001c8c8e824 */ /* 0x100fe200078e0a05 */
[----:B------:R-:W-:Y:S01]  /*2b50*/  ISETP.GT.U32.AND P6, PT, R5, R88, PT ;  /* 0x000000580500720c */ /* 0x000fe20003fc4070 */
[----:B------:R-:W-:Y:S01]  /*2b60*/  @!P3 IMAD.MOV R80, RZ, RZ, -R80 ;  /* 0x000000ffff50b224 */ /* 0x000fe200078e0a50 */
[----:B------:R-:W-:Y:S01]  /*2b70*/  ISETP.GE.AND P3, PT, R13, RZ, PT ;  /* 0x000000ff0d00720c */ /* 0x000fe20003f66270 */
[----:B------:R-:W-:Y:S01]  /*2b80*/  @!P2 IMAD.MOV R200, RZ, RZ, -R200 ;  /* 0x000000ffffc8a224 */ /* 0x000fe200078e0ac8 */
[----:B------:R-:W-:Y:S01]  /*2b90*/  IABS R202, R7 ;  /* 0x0000000700ca7213 */ /* 0x000fe20000000000 */
[----:B------:R-:W-:Y:S01]  /*2ba0*/  @!P4 IMAD.IADD R84, R84, 0x1, -R5 ;  /* 0x000000015454c824 */ /* 0x000fe200078e0a05 */
[----:B------:R-:W-:Y:S02]  /*2bb0*/  LOP3.LUT R13, R2, 0x150, RZ, 0xfc, !PT ;  /* 0x00000150020d7812 */ /* 0x000fe400078efcff */
[----:B------:R-:W-:Y:S01]  /*2bc0*/  ISETP.GE.AND P4, PT, R7, RZ, PT ;  /* 0x000000ff0700720c */ /* 0x000fe20003f86270 */
[----:B------:R-:W-:Y:S01]  /*2bd0*/  IMAD.HI.U32 R7, R3, R202, RZ ;  /* 0x000000ca03077227 */ /* 0x000fe200078e00ff */
[----:B------:R-:W-:-:S03]  /*2be0*/  IABS R90, R13 ;  /* 0x0000000d005a7213 */ /* 0x000fc60000000000 */
[--C-:B------:R-:W-:Y:S01]  /*2bf0*/  @!P5 IMAD.IADD R86, R86, 0x1, -R5.reuse ;  /* 0x000000015656d824 */ /* 0x100fe200078e0a05 */
[C---:B------:R-:W-:Y:S01]  /*2c00*/  ISETP.GT.U32.AND P5, PT, R5.reuse, R84, PT ;  /* 0x000000540500720c */ /* 0x040fe20003fa4070 */
[----:B------:R-:W-:Y:S02]  /*2c10*/  @!P6 IMAD.IADD R88, R88, 0x1, -R5 ;  /* 0x000000015858e824 */ /* 0x000fe400078e0a05 */
[----:B------:R-:W-:Y:S01]  /*2c20*/  IMAD.MOV R8, RZ, RZ, -R7 ;  /* 0x000000ffff087224 */ /* 0x000fe200078e0a07 */
[----:B------:R-:W-:Y:S01]  /*2c30*/  ISETP.GT.U32.AND P2, PT, R5, R86, PT ;  /* 0x000000560500720c */ /* 0x000fe20003f44070 */
[----:B------:R-:W-:Y:S01]  /*2c40*/  IMAD.HI.U32 R7, R3, R90, RZ ;  /* 0x0000005a03077227 */ /* 0x000fe200078e00ff */
[----:B------:R-:W-:-:S03]  /*2c50*/  ISETP.GT.U32.AND P6, PT, R5, R88, PT ;  /* 0x000000580500720c */ /* 0x000fc60003fc4070 */
[----:B------:R-:W-:Y:S02]  /*2c60*/  IMAD R202, R5, R8, R202 ;  /* 0x0000000805ca7224 */ /* 0x000fe400078e02ca */
[----:B------:R-:W-:Y:S02]  /*2c70*/  IMAD.MOV R11, RZ, RZ, -R7 ;  /* 0x000000ffff0b7224 */ /* 0x000fe400078e0a07 */
[----:B------:R-:W-:-:S04]  /*2c80*/  IMAD.HI.U32 R7, R3, R92, RZ ;  /* 0x0000005c03077227 */ /* 0x000fc800078e00ff */
[----:B------:R-:W-:Y:S01]  /*2c90*/  @!P5 IMAD.IADD R84, R84, 0x1, -R5 ;  /* 0x000000015454d824 */ /* 0x000fe200078e0a05 */
[C---:B------:R-:W-:Y:S01]  /*2ca0*/  ISETP.GT.U32.AND P5, PT, R5.reuse, R202, PT ;  /* 0x000000ca0500720c */ /* 0x040fe20003fa4070 */
[----:B------:R-:W-:Y:S01]  /*2cb0*/  IMAD R90, R5, R11, R90 ;  /* 0x0000000b055a7224 */ /* 0x000fe200078e025a */
[----:B------:R-:W-:Y:S01]  /*2cc0*/  LOP3.LUT R11, R2, 0x144, RZ, 0xfc, !PT ;  /* 0x00000144020b7812 */ /* 0x000fe200078efcff */
[----:B------:R-:W-:-:S03]  /*2cd0*/  IMAD.HI.U32 R8, R3, R94, RZ ;  /* 0x0000005e03087227 */ /* 0x000fc600078e00ff */
[----:B------:R-:W-:Y:S01]  /*2ce0*/  IABS R204, R11 ;  /* 0x0000000b00cc7213 */ /* 0x000fe20000000000 */
[----:B------:R-:W-:Y:S02]  /*2cf0*/  IMAD.MOV R7, RZ, RZ, -R7 ;  /* 0x000000ffff077224 */ /* 0x000fe400078e0a07 */
[--C-:B------:R-:W-:Y:S01]  /*2d00*/  @!P6 IMAD.IADD R88, R88, 0x1, -R5.reuse ;  /* 0x000000015858e824 */ /* 0x100fe200078e0a05 */
[----:B------:R-:W-:Y:S01]  /*2d10*/  ISETP.GT.U32.AND P6, PT, R5, R90, PT ;  /* 0x0000005a0500720c */ /* 0x000fe20003fc4070 */
[--C-:B------:R-:W-:Y:S01]  /*2d20*/  @!P2 IMAD.IADD R86, R86, 0x1, -R5.reuse ;  /* 0x000000015656a824 */ /* 0x100fe200078e0a05 */
[----:B------:R-:W-:Y:S01]  /*2d30*/  ISETP.GE.AND P2, PT, R13, RZ, PT ;  /* 0x000000ff0d00720c */ /* 0x000fe20003f46270 */
[----:B------:R-:W-:Y:S01]  /*2d40*/  IMAD.MOV R8, RZ, RZ, -R8 ;  /* 0x000000ffff087224 */ /* 0x000fe200078e0a08 */
[----:B------:R-:W-:Y:S01]  /*2d50*/  LOP3.LUT R13, R2, 0x140, RZ, 0xfc, !PT ;  /* 0x00000140020d7812 */ /* 0x000fe200078efcff */
[C---:B------:R-:W-:Y:S02]  /*2d60*/  IMAD R92, R5.reuse, R7, R92 ;  /* 0x00000007055c7224 */ /* 0x040fe400078e025c */
[C---:B------:R-:W-:Y:S01]  /*2d70*/  IMAD R94, R5.reuse, R8, R94 ;  /* 0x00000008055e7224 */ /* 0x040fe200078e025e */
[----:B------:R-:W-:Y:S01]  /*2d80*/  IABS R96, R13 ;  /* 0x0000000d00607213 */ /* 0x000fe20000000000 */
[----:B------:R-:W-:Y:S01]  /*2d90*/  @!P0 IMAD.MOV R86, RZ, RZ, -R86 ;  /* 0x000000ffff568224 */ /* 0x000fe200078e0a56 */
[----:B------:R-:W-:Y:S01]  /*2da0*/  ISETP.GT.U32.AND P0, PT, R5, R92, PT ;  /* 0x0000005c0500720c */ /* 0x000fe20003f04070 */
[----:B------:R-:W-:-:S02]  /*2db0*/  @!P5 IMAD.IADD R202, R202, 0x1, -R5 ;  /* 0x00000001cacad824 */ /* 0x000fc400078e0a05 */
[----:B------:R-:W-:Y:S01]  /*2dc0*/  @!P3 IMAD.MOV R88, RZ, RZ, -R88 ;  /* 0x000000ffff58b224 */ /* 0x000fe200078e0a58 */
[C---:B------:R-:W-:Y:S01]  /*2dd0*/  ISETP.GT.U32.AND P3, PT, R5.reuse, R94, PT ;  /* 0x0000005e0500720c */ /* 0x040fe20003f64070 */
[----:B------:R-:W-:Y:S02]  /*2de0*/  VIADD R7, R6, 0x13c ;  /* 0x0000013c06077836 */ /* 0x000fe40000000000 */
[----:B------:R-:W-:Y:S01]  /*2df0*/  @!P1 IMAD.MOV R84, RZ, RZ, -R84 ;  /* 0x000000ffff549224 */ /* 0x000fe200078e0a54 */
[----:B------:R-:W-:Y:S01]  /*2e00*/  ISETP.GT.U32.AND P1, PT, R5, R202, PT ;  /* 0x000000ca0500720c */ /* 0x000fe20003f24070 */
[----:B------:R-:W-:Y:S01]  /*2e10*/  @!P6 IMAD.IADD R90, R90, 0x1, -R5 ;  /* 0x000000015a5ae824 */ /* 0x000fe200078e0a05 */
[----:B------:R-:W-:Y:S02]  /*2e20*/  ISETP.GE.AND P5, PT, R7, RZ, PT ;  /* 0x000000ff0700720c */ /* 0x000fe40003fa6270 */
[----:B------:R-:W-:Y:S01]  /*2e30*/  IABS R98, R7 ;  /* 0x0000000700627213 */ /* 0x000fe20000000000 */
[----:B------:R-:W-:Y:S01]  /*2e40*/  IMAD.HI.U32 R7, R3, R204, RZ ;  /* 0x000000cc03077227 */ /* 0x000fe200078e00ff */
[----:B------:R-:W-:-:S03]  /*2e50*/  ISETP.GT.U32.AND P6, PT, R5, R90, PT ;  /* 0x0000005a0500720c */ /* 0x000fc60003fc4070 */
        /* <DEDUP_REMOVED lines=9> */
[----:B------:R-:W-:Y:S01]  /*2ef0*/  @!P1 IMAD.IADD R202, R202, 0x1, -R5 ;  /* 0x00000001caca9824 */ /* 0x000fe200078e0a05 */
[----:B------:R-:W-:Y:S01]  /*2f00*/  ISETP.GE.AND P1, PT, R15, RZ, PT ;  /* 0x000000ff0f00720c */ /* 0x000fe20003f26270 */
[----:B------:R-:W-:Y:S01]  /*2f10*/  IMAD.HI.U32 R8, R3, R98, RZ ;  /* 0x0000006203087227 */ /* 0x000fe200078e00ff */
[----:B------:R-:W-:-:S03]  /*2f20*/  LOP3.LUT R15, R2, 0x138, RZ, 0xfc, !PT ;  /* 0x00000138020f7812 */ /* 0x000fc600078efcff */
[----:B------:R-:W-:Y:S01]  /*2f30*/  IMAD.MOV R7, RZ, RZ, -R7 ;  /* 0x000000ffff077224 */ /* 0x000fe200078e0a07 */
[----:B------:R-:W-:Y:S01]  /*2f40*/  IABS R100, R15 ;  /* 0x0000000f00647213 */ /* 0x000fe20000000000 */
[--C-:B------:R-:W-:Y:S01]  /*2f50*/  @!P6 IMAD.IADD R90, R90, 0x1, -R5.reuse ;  /* 0x000000015a5ae824 */ /* 0x100fe200078e0a05 */
[C---:B------:R-:W-:Y:S01]  /*2f60*/  ISETP.GT.U32.AND P6, PT, R5.reuse, R204, PT ;  /* 0x000000cc0500720c */ /* 0x040fe20003fc4070 */
[----:B------:R-:W-:Y:S02]  /*2f70*/  IMAD.MOV R8, RZ, RZ, -R8 ;  /* 0x000000ffff087224 */ /* 0x000fe400078e0a08 */
[C---:B------:R-:W-:Y:S02]  /*2f80*/  IMAD R96, R5.reuse, R7, R96 ;  /* 0x0000000705607224 */ /* 0x040fe400078e0260 */
[C---:B------:R-:W-:Y:S02]  /*2f90*/  IMAD R98, R5.reuse, R8, R98 ;  /* 0x0000000805627224 */ /* 0x040fe400078e0262 */
[----:B------:R-:W-:Y:S01]  /*2fa0*/  @!P3 IMAD.IADD R92, R92, 0x1, -R5 ;  /* 0x000000015c5cb824 */ /* 0x000fe200078e0a05 */
[----:B------:R-:W-:Y:S01]  /*2fb0*/  ISETP.GT.U32.AND P3, PT, R5, R96, PT ;  /* 0x000000600500720c */ /* 0x000fe20003f64070 */
[----:B------:R-:W-:-:S04]  /*2fc0*/  IMAD.HI.U32 R8, R3, R206, RZ ;  /* 0x000000ce03087227 */ /* 0x000fc800078e00ff */
[----:B------:R-:W-:Y:S01]  /*2fd0*/  @!P1 IMAD.MOV R92, RZ, RZ, -R92 ;  /* 0x000000ffff5c9224 */ /* 0x000fe200078e0a5c */
[C---:B------:R-:W-:Y:S01]  /*2fe0*/  ISETP.GT.U32.AND P1, PT, R5.reuse, R98, PT ;  /* 0x000000620500720c */ /* 0x040fe20003f24070 */
[--C-:B------:R-:W-:Y:S01]  /*2ff0*/  @!P6 IMAD.IADD R204, R204, 0x1, -R5.reuse ;  /* 0x00000001cccce824 */ /* 0x100fe200078e0a05 */
[C---:B------:R-:W-:Y:S01]  /*3000*/  ISETP.GT.U32.AND P6, PT, R5.reuse, R94, PT ;  /* 0x0000005e0500720c */ /* 0x040fe20003fc4070 */
[----:B------:R-:W-:Y:S02]  /*3010*/  @!P4 IMAD.MOV R202, RZ, RZ, -R202 ;  /* 0x000000ffffcac224 */ /* 0x000fe400078e0aca */
[----:B------:R-:W-:Y:S01]  /*3020*/  IMAD.MOV R8, RZ, RZ, -R8 ;  /* 0x000000ffff087224 */ /* 0x000fe200078e0a08 */
[----:B------:R-:W-:Y:S01]  /*3030*/  ISETP.GT.U32.AND P4, PT, R5, R204, PT ;  /* 0x000000cc0500720c */ /* 0x000fe20003f84070 */
[--C-:B------:R-:W-:Y:S01]  /*3040*/  @!P3 IMAD.IADD R96, R96, 0x1, -R5.reuse ;  /* 0x000000016060b824 */ /* 0x100fe200078e0a05 */
[----:B------:R-:W-:Y:S01]  /*3050*/  ISETP.GE.AND P3, PT, R17, RZ, PT ;  /* 0x000000ff1100720c */ /* 0x000fe20003f66270 */
[----:B------:R-:W-:Y:S01]  /*3060*/  @!P2 IMAD.MOV R90, RZ, RZ, -R90 ;  /* 0x000000ffff5aa224 */ /* 0x000fe200078e0a5a */
[----:B------:R-:W-:Y:S01]  /*3070*/  ISETP.GE.AND P2, PT, R11, RZ, PT ;  /* 0x000000ff0b00720c */ /* 0x000fe20003f46270 */
[C---:B------:R-:W-:Y:S01]  /*3080*/  IMAD R206, R5.reuse, R8, R206 ;  /* 0x0000000805ce7224 */ /* 0x040fe200078e02ce */
[----:B------:R-:W-:Y:S01]  /*3090*/  LOP3.LUT R8, R2, 0x130, RZ, 0xfc, !PT ;  /* 0x0000013002087812 */ /* 0x000fe200078efcff */
[----:B------:R-:W-:Y:S01]  /*30a0*/  @!P1 IMAD.IADD R98, R98, 0x1, -R5 ;  /* 0x0000000162629824 */ /* 0x000fe200078e0a05 */
[----:B------:R-:W-:Y:S01]  /*30b0*/  ISETP.GT.U32.AND P1, PT, R5, R96, PT ;  /* 0x000000600500720c */ /* 0x000fe20003f24070 */
[----:B------:R-:W-:Y:S01]  /*30c0*/  IMAD.HI.U32 R7, R3, R100, RZ ;  /* 0x0000006403077227 */ /* 0x000fe200078e00ff */
[----:B------:R-:W-:-:S02]  /*30d0*/  IABS R102, R8 ;  /* 0x0000000800667213 */ /* 0x000fc40000000000 */
[----:B------:R-:W-:Y:S01]  /*30e0*/  LOP3.LUT R17, R2, 0x124, RZ, 0xfc, !PT ;  /* 0x0000012402117812 */ /* 0x000fe200078efcff */
[----:B------:R-:W-:Y:S02]  /*30f0*/  IMAD.MOV R7, RZ, RZ, -R7 ;  /* 0x000000ffff077224 */ /* 0x000fe400078e0a07 */
[--C-:B------:R-:W-:Y:S01]  /*3100*/  @!P6 IMAD.IADD R94, R94, 0x1, -R5.reuse ;  /* 0x000000015e5ee824 */ /* 0x100fe200078e0a05 */
[----:B------:R-:W-:Y:S01]  /*3110*/  ISETP.GE.AND P6, PT, R13, RZ, PT ;  /* 0x000000ff0d00720c */ /* 0x000fe20003fc6270 */
[----:B------:R-:W-:Y:S01]  /*3120*/  @!P4 IMAD.IADD R204, R204, 0x1, -R5 ;  /* 0x00000001ccccc824 */ /* 0x000fe200078e0a05 */
[C---:B------:R-:W-:Y:S01]  /*3130*/  LOP3.LUT R13, R2.reuse, 0x12c, RZ, 0xfc, !PT ;  /* 0x0000012c020d7812 */ /* 0x040fe200078efcff */
[----:B------:R-:W-:Y:S01]  /*3140*/  IMAD R100, R5, R7, R100 ;  /* 0x0000000705647224 */ /* 0x000fe200078e0264 */
[----:B------:R-:W-:Y:S01]  /*3150*/  ISETP.GE.AND P4, PT, R15, RZ, PT ;  /* 0x000000ff0f00720c */ /* 0x000fe20003f86270 */
[----:B------:R-:W-:Y:S01]  /*3160*/  IMAD.HI.U32 R7, R3, R102, RZ ;  /* 0x0000006603077227 */ /* 0x000fe200078e00ff */
[----:B------:R-:W-:-:S02]  /*3170*/  LOP3.LUT R15, R2, 0x128, RZ, 0xfc, !PT ;  /* 0x00000128020f7812 */ /* 0x000fc400078efcff */
[----:B------:R-:W-:Y:S01]  /*3180*/  IABS R104, R13 ;  /* 0x0000000d00687213 */ /* 0x000fe20000000000 */
[----:B------:R-:W-:Y:S01]  /*3190*/  @!P2 IMAD.MOV R204, RZ, RZ, -R204 ;  /* 0x000000ffffcca224 */ /* 0x000fe200078e0acc */
[C---:B------:R-:W-:Y:S01]  /*31a0*/  ISETP.GT.U32.AND P2, PT, R5.reuse, R100, PT ;  /* 0x000000640500720c */ /* 0x040fe20003f44070 */
[----:B------:R-:W-:Y:S01]  /*31b0*/  @!P1 IMAD.IADD R96, R96, 0x1, -R5 ;  /* 0x0000000160609824 */ /* 0x000fe200078e0a05 */
[C---:B------:R-:W-:Y:S01]  /*31c0*/  ISETP.GT.U32.AND P1, PT, R5.reuse, R206, PT ;  /* 0x000000ce0500720c */ /* 0x040fe20003f24070 */
[----:B------:R-:W-:Y:S01]  /*31d0*/  IMAD.MOV R7, RZ, RZ, -R7 ;  /* 0x000000ffff077224 */ /* 0x000fe200078e0a07 */
[----:B------:R-:W-:Y:S01]  /*31e0*/  IABS R106, R15 ;  /* 0x0000000f006a7213 */ /* 0x000fe20000000000 */
[----:B------:R-:W-:Y:S01]  /*31f0*/  @!P0 IMAD.MOV R94, RZ, RZ, -R94 ;  /* 0x000000ffff5e8224 */ /* 0x000fe200078e0a5e */
[C---:B------:R-:W-:Y:S01]  /*3200*/  ISETP.GT.U32.AND P0, PT, R5.reuse, R98, PT ;  /* 0x000000620500720c */ /* 0x040fe20003f04070 */
[----:B------:R-:W-:Y:S01]  /*3210*/  IMAD R102, R5, R7, R102 ;  /* 0x0000000705667224 */ /* 0x000fe200078e0266 */
[----:B------:R-:W-:Y:S01]  /*3220*/  IABS R208, R17 ;  /* 0x0000001100d07213 */ /* 0x000fe20000000000 */
[----:B------:R-:W-:-:S02]  /*3230*/  @!P6 IMAD.MOV R96, RZ, RZ, -R96 ;  /* 0x000000ffff60e224 */ /* 0x000fc400078e0a60 */
[----:B------:R-:W-:Y:S01]  /*3240*/  IMAD.HI.U32 R7, R3, R104, RZ ;  /* 0x0000006803077227 */ /* 0x000fe200078e00ff */
[----:B------:R-:W-:-:S03]  /*3250*/  ISETP.GT.U32.AND P6, PT, R5, R102, PT ;  /* 0x000000660500720c */ /* 0x000fc60003fc4070 */
[--C-:B------:R-:W-:Y:S02]  /*3260*/  @!P2 IMAD.IADD R100, R100, 0x1, -R5.reuse ;  /* 0x000000016464a824 */ /* 0x100fe400078e0a05 */
[--C-:B------:R-:W-:Y:S02]  /*3270*/  @!P1 IMAD.IADD R206, R206, 0x1, -R5.reuse ;  /* 0x00000001cece9824 */ /* 0x100fe400078e0a05 */
[----:B------:R-:W-:Y:S01]  /*3280*/  @!P0 IMAD.IADD R98, R98, 0x1, -R5 ;  /* 0x0000000162628824 */ /* 0x000fe200078e0a05 */
[C---:B------:R-:W-:Y:S01]  /*3290*/  ISETP.GT.U32.AND P2, PT, R5.reuse, R100, PT ;  /* 0x000000640500720c */ /* 0x040fe20003f44070 */
[----:B------:R-:W-:Y:S01]  /*32a0*/  IMAD.MOV R7, RZ, RZ, -R7 ;  /* 0x000000ffff077224 */ /* 0x000fe200078e0a07 */
[----:B------:R-:W-:Y:S01]  /*32b0*/  ISETP.GT.U32.AND P1, PT, R5, R206, PT ;  /* 0x000000ce0500720c */ /* 0x000fe20003f24070 */
[----:B------:R-:W-:Y:S01]  /*32c0*/  IMAD.HI.U32 R11, R3, R208, RZ ;  /* 0x000000d0030b7227 */ /* 0x000fe200078e00ff */
[----:B------:R-:W-:-:S03]  /*32d0*/  ISETP.GE.AND P0, PT, R8, RZ, PT ;  /* 0x000000ff0800720c */ /* 0x000fc60003f06270 */
        /* <DEDUP_REMOVED lines=56> */
[----:B------:R-:W-:-:S02]  /*3660*/  IABS R116, R13 ;  /* 0x0000000d00747213 */ /* 0x000fc40000000000 */
[----:B------:R-:W-:Y:S01]  /*3670*/  ISETP.GE.AND P2, PT, R15, RZ, PT ;  /* 0x000000ff0f00720c */ /* 0x000fe20003f46270 */
[--C-:B------:R-:W-:Y:S01]  /*3680*/  @!P4 IMAD.IADD R108, R108, 0x1, -R5.reuse ;  /* 0x000000016c6cc824 */ /* 0x100fe200078e0a05 */
[----:B------:R-:W-:Y:S01]  /*3690*/  ISETP.GE.AND P4, PT, R7, RZ, PT ;  /* 0x000000ff0700720c */ /* 0x000fe20003f86270 */
[----:B------:R-:W-:Y:S01]  /*36a0*/  IMAD.HI.U32 R7, R3, R210, RZ ;  /* 0x000000d203077227 */ /* 0x000fe200078e00ff */
[----:B------:R-:W-:Y:S02]  /*36b0*/  LOP3.LUT R15, R2, 0x108, RZ, 0xfc, !PT ;  /* 0x00000108020f7812 */ /* 0x000fe400078efcff */
[----:B------:R-:W-:Y:S01]  /*36c0*/  ISETP.GE.AND P0, PT, R17, RZ, PT ;  /* 0x000000ff1100720c */ /* 0x000fe20003f06270 */
[--C-:B------:R-:W-:Y:S01]  /*36d0*/  @!P5 IMAD.IADD R110, R110, 0x1, -R5.reuse ;  /* 0x000000016e6ed824 */ /* 0x100fe200078e0a05 */
[C---:B------:R-:W-:Y:S01]  /*36e0*/  ISETP.GT.U32.AND P5, PT, R5.reuse, R108, PT ;  /* 0x0000006c0500720c */ /* 0x040fe20003fa4070 */
[----:B------:R-:W-:Y:S01]  /*36f0*/  @!P6 IMAD.IADD R112, R112, 0x1, -R5 ;  /* 0x000000017070e824 */ /* 0x000fe200078e0a05 */
[----:B------:R-:W-:Y:S01]  /*3700*/  LOP3.LUT R17, R2, 0x104, RZ, 0xfc, !PT ;  /* 0x0000010402117812 */ /* 0x000fe200078efcff */
[----:B------:R-:W-:Y:S01]  /*3710*/  IMAD.MOV R8, RZ, RZ, -R7 ;  /* 0x000000ffff087224 */ /* 0x000fe200078e0a07 */
[----:B------:R-:W-:Y:S01]  /*3720*/  ISETP.GT.U32.AND P6, PT, R5, R110, PT ;  /* 0x0000006e0500720c */ /* 0x000fe20003fc4070 */
[----:B------:R-:W-:Y:S01]  /*3730*/  IMAD.HI.U32 R7, R3, R114, RZ ;  /* 0x0000007203077227 */ /* 0x000fe200078e00ff */
[----:B------:R-:W-:-:S02]  /*3740*/  IABS R118, R15 ;  /* 0x0000000f00767213 */ /* 0x000fc40000000000 */
[----:B------:R-:W-:Y:S01]  /*3750*/  IABS R212, R17 ;  /* 0x0000001100d47213 */ /* 0x000fe20000000000 */
[----:B------:R-:W-:Y:S02]  /*3760*/  IMAD.MOV R7, RZ, RZ, -R7 ;  /* 0x000000ffff077224 */ /* 0x000fe400078e0a07 */
[C---:B------:R-:W-:Y:S02]  /*3770*/  IMAD R210, R5.reuse, R8, R210 ;  /* 0x0000000805d27224 */ /* 0x040fe400078e02d2 */
[C---:B------:R-:W-:Y:S02]  /*3780*/  IMAD R114, R5.reuse, R7, R114 ;  /* 0x0000000705727224 */ /* 0x040fe400078e0272 */
[--C-:B------:R-:W-:Y:S01]  /*3790*/  @!P5 IMAD.IADD R108, R108, 0x1, -R5.reuse ;  /* 0x000000016c6cd824 */ /* 0x100fe200078e0a05 */
[C---:B------:R-:W-:Y:S01]  /*37a0*/  ISETP.GT.U32.AND P5, PT, R5.reuse, R210, PT ;  /* 0x000000d20500720c */ /* 0x040fe20003fa4070 */
[----:B------:R-:W-:Y:S01]  /*37b0*/  @!P6 IMAD.IADD R110, R110, 0x1, -R5 ;  /* 0x000000016e6ee824 */ /* 0x000fe200078e0a05 */
[----:B------:R-:W-:Y:S01]  /*37c0*/  ISETP.GT.U32.AND P6, PT, R5, R114, PT ;  /* 0x000000720500720c */ /* 0x000fe20003fc4070 */
[----:B------:R-:W-:-:S04]  /*37d0*/  IMAD.HI.U32 R7, R3, R116, RZ ;  /* 0x0000007403077227 */ /* 0x000fc800078e00ff */
[----:B------:R-:W-:Y:S02]  /*37e0*/  IMAD.MOV R7, RZ, RZ, -R7 ;  /* 0x000000ffff077224 */ /* 0x000fe400078e0a07 */
[----:B------:R-:W-:Y:S02]  /*37f0*/  @!P1 IMAD.MOV R108, RZ, RZ, -R108 ;  /* 0x000000ffff6c9224 */ /* 0x000fe400078e0a6c */
[----:B------:R-:W-:Y:S02]  /*3800*/  IMAD R116, R5, R7, R116 ;  /* 0x0000000705747224 */ /* 0x000fe400078e0274 */
[--C-:B------:R-:W-:Y:S01]  /*3810*/  @!P5 IMAD.IADD R210, R210, 0x1, -R5.reuse ;  /* 0x00000001d2d2d824 */ /* 0x100fe200078e0a05 */
[----:B------:R-:W-:Y:S01]  /*3820*/  ISETP.GE.AND P5, PT, R13, RZ, PT ;  /* 0x000000ff0d00720c */ /* 0x000fe20003fa6270 */
[----:B------:R-:W-:Y:S01]  /*3830*/  @!P6 IMAD.IADD R114, R114, 0x1, -R5 ;  /* 0x000000017272e824 */ /* 0x000fe200078e0a05 */
[----:B------:R-:W-:Y:S01]  /*3840*/  LOP3.LUT R13, R2, 0x100, RZ, 0xfc, !PT ;  /* 0x00000100020d7812 */ /* 0x000fe200078efcff */
[----:B------:R-:W-:Y:S01]  /*3850*/  IMAD.HI.U32 R7, R3, R118, RZ ;  /* 0x0000007603077227 */ /* 0x000fe200078e00ff */
[----:B------:R-:W-:-:S02]  /*3860*/  ISETP.GT.U32.AND P1, PT, R5, R210, PT ;  /* 0x000000d20500720c */ /* 0x000fc40003f24070 */
[----:B------:R-:W-:Y:S01]  /*3870*/  ISETP.GT.U32.AND P6, PT, R5, R114, PT ;  /* 0x000000720500720c */ /* 0x000fe20003fc4070 */
[----:B------:R-:W-:Y:S01]  /*3880*/  IMAD.HI.U32 R8, R3, R212, RZ ;  /* 0x000000d403087227 */ /* 0x000fe200078e00ff */
[----:B------:R-:W-:-:S03]  /*3890*/  IABS R120, R13 ;  /* 0x0000000d00787213 */ /* 0x000fc60000000000 */
[----:B------:R-:W-:Y:S02]  /*38a0*/  IMAD.MOV R7, RZ, RZ, -R7 ;  /* 0x000000ffff077224 */ /* 0x000fe400078e0a07 */
[----:B------:R-:W-:Y:S02]  /*38b0*/  IMAD.MOV R8, RZ, RZ, -R8 ;  /* 0x000000ffff087224 */ /* 0x000fe400078e0a08 */
[C---:B------:R-:W-:Y:S02]  /*38c0*/  IMAD R118, R5.reuse, R7, R118 ;  /* 0x0000000705767224 */ /* 0x040fe400078e0276 */
[C---:B------:R-:W-:Y:S02]  /*38d0*/  IMAD R212, R5.reuse, R8, R212 ;  /* 0x0000000805d47224 */ /* 0x040fe400078e02d4 */
[--C-:B------:R-:W-:Y:S02]  /*38e0*/  @!P1 IMAD.IADD R210, R210, 0x1, -R5.reuse ;  /* 0x00000001d2d29824 */ /* 0x100fe400078e0a05 */
[----:B------:R-:W-:Y:S01]  /*38f0*/  @!P6 IMAD.IADD R114, R114, 0x1, -R5 ;  /* 0x000000017272e824 */ /* 0x000fe200078e0a05 */
[C---:B------:R-:W-:Y:S01]  /*3900*/  ISETP.GT.U32.AND P6, PT, R5.reuse, R118, PT ;  /* 0x000000760500720c */ /* 0x040fe20003fc4070 */
[----:B------:R-:W-:Y:S01]  /*3910*/  @!P4 IMAD.MOV R210, RZ, RZ, -R210 ;  /* 0x000000ffffd2c224 */ /* 0x000fe200078e0ad2 */
[C---:B------:R-:W-:Y:S01]  /*3920*/  ISETP.GT.U32.AND P4, PT, R5.reuse, R212, PT ;  /* 0x000000d40500720c */ /* 0x040fe20003f84070 */
[----:B------:R-:W-:Y:S01]  /*3930*/  @!P0 IMAD.MOV R208, RZ, RZ, -R208 ;  /* 0x000000ffffd08224 */ /* 0x000fe200078e0ad0 */
[C---:B------:R-:W-:Y:S01]  /*3940*/  ISETP.GT.U32.AND P0, PT, R5.reuse, R112, PT ;  /* 0x000000700500720c */ /* 0x040fe20003f04070 */
[----:B------:R-:W-:Y:S01]  /*3950*/  @!P3 IMAD.MOV R110, RZ, RZ, -R110 ;  /* 0x000000ffff6eb224 */ /* 0x000fe200078e0a6e */
[----:B------:R-:W-:Y:S01]  /*3960*/  ISETP.GT.U32.AND P3, PT, R5, R116, PT ;  /* 0x000000740500720c */ /* 0x000fe20003f64070 */
[----:B------:R-:W-:-:S05]  /*3970*/  VIADD R7, R6, 0xfc ;  /* 0x000000fc06077836 */ /* 0x000fca0000000000 */
[----:B------:R-:W-:Y:S01]  /*3980*/  ISETP.GE.AND P1, PT, R7, RZ, PT ;  /* 0x000000ff0700720c */ /* 0x000fe20003f26270 */
[--C-:B------:R-:W-:Y:S01]  /*3990*/  @!P6 IMAD.IADD R118, R118, 0x1, -R5.reuse ;  /* 0x000000017676e824 */ /* 0x100fe200078e0a05 */
[----:B------:R-:W-:Y:S01]  /*39a0*/  IABS R214, R7 ;  /* 0x0000000700d67213 */ /* 0x000fe20000000000 */
[--C-:B------:R-:W-:Y:S02]  /*39b0*/  @!P4 IMAD.IADD R212, R212, 0x1, -R5.reuse ;  /* 0x00000001d4d4c824 */ /* 0x100fe400078e0a05 */
[----:B------:R-:W-:Y:S01]  /*39c0*/  IMAD.HI.U32 R7, R3, R120, RZ ;  /* 0x0000007803077227 */ /* 0x000fe200078e00ff */
[C---:B------:R-:W-:Y:S02]  /*39d0*/  ISETP.GT.U32.AND P6, PT, R5.reuse, R118, PT ;  /* 0x000000760500720c */ /* 0x040fe40003fc4070 */
[----:B------:R-:W-:Y:S01]  /*39e0*/  ISETP.GT.U32.AND P4, PT, R5, R212, PT ;  /* 0x000000d40500720c */ /* 0x000fe20003f84070 */
[--C-:B------:R-:W-:Y:S01]  /*39f0*/  @!P0 IMAD.IADD R112, R112, 0x1, -R5.reuse ;  /* 0x0000000170708824 */ /* 0x100fe200078e0a05 */
[----:B------:R-:W-:Y:S01]  /*3a00*/  ISETP.GE.AND P0, PT, R11, RZ, PT ;  /* 0x000000ff0b00720c */ /* 0x000fe20003f06270 */
[----:B------:R-:W-:-:S02]  /*3a10*/  @!P3 IMAD.IADD R116, R116, 0x1, -R5 ;  /* 0x000000017474b824 */ /* 0x000fc400078e0a05 */
[----:B------:R-:W-:Y:S02]  /*3a20*/  IMAD.MOV R11, RZ, RZ, -R7 ;  /* 0x000000ffff0b7224 */ /* 0x000fe400078e0a07 */
[----:B------:R-:W-:Y:S01]  /*3a30*/  IMAD.HI.U32 R7, R3, R214, RZ ;  /* 0x000000d603077227 */ /* 0x000fe200078e00ff */
[----:B------:R-:W-:-:S03]  /*3a40*/  ISETP.GT.U32.AND P3, PT, R5, R116, PT ;  /* 0x000000740500720c */ /* 0x000fc60003f64070 */
[----:B------:R-:W-:Y:S01]  /*3a50*/  @!P2 IMAD.MOV R112, RZ, RZ, -R112 ;  /* 0x000000ffff70a224 */ /* 0x000fe200078e0a70 */
[----:B------:R-:W-:Y:S01]  /*3a60*/  ISETP.GE.AND P2, PT, R15, RZ, PT ;  /* 0x000000ff0f00720c */ /* 0x000fe20003f46270 */
[C---:B------:R-:W-:Y:S01]  /*3a70*/  IMAD R120, R5.reuse, R11, R120 ;  /* 0x0000000b05787224 */ /* 0x040fe200078e0278 */
[----:B------:R-:W-:Y:S01]  /*3a80*/  LOP3.LUT R15, R2, 0xf8, RZ, 0xfc, !PT ;  /* 0x000000f8020f7812 */ /* 0x000fe200078efcff */
[----:B------:R-:W-:Y:S02]  /*3a90*/  IMAD.MOV R7, RZ, RZ, -R7 ;  /* 0x000000ffff077224 */ /* 0x000fe400078e0a07 */
[--C-:B------:R-:W-:Y:S01]  /*3aa0*/  @!P6 IMAD.IADD R118, R118, 0x1, -R5.reuse ;  /* 0x000000017676e824 */ /* 0x100fe200078e0a05 */
[C---:B------:R-:W-:Y:S01]  /*3ab0*/  ISETP.GT.U32.AND P6, PT, R5.reuse, R120, PT ;  /* 0x000000780500720c */ /* 0x040fe20003fc4070 */
[----:B------:R-:W-:Y:S01]  /*3ac0*/  IMAD R214, R5, R7, R214 ;  /* 0x0000000705d67224 */ /* 0x000fe200078e02d6 */
[----:B------:R-:W-:Y:S01]  /*3ad0*/  IABS R122, R15 ;  /* 0x0000000f007a7213 */ /* 0x000fe20000000000 */
[----:B------:R-:W-:-:S02]  /*3ae0*/  @!P4 IMAD.IADD R212, R212, 0x1, -R5 ;  /* 0x00000001d4d4c824 */ /* 0x000fc400078e0a05 */
[--C-:B------:R-:W-:Y:S01]  /*3af0*/  @!P3 IMAD.IADD R116, R116, 0x1, -R5.reuse ;  /* 0x000000017474b824 */ /* 0x100fe200078e0a05 */
[----:B------:R-:W-:Y:S01]  /*3b00*/  ISETP.GT.U32.AND P4, PT, R5, R214, PT ;  /* 0x000000d60500720c */ /* 0x000fe20003f84070 */
[----:B------:R-:W-:Y:S01]  /*3b10*/  IMAD.HI.U32 R8, R3, R122, RZ ;  /* 0x0000007a03087227 */ /* 0x000fe200078e00ff */
[----:B------:R-:W-:Y:S02]  /*3b20*/  ISETP.GE.AND P3, PT, R13, RZ, PT ;  /* 0x000000ff0d00720c */ /* 0x000fe40003f66270 */
[----:B------:R-:W-:Y:S01]  /*3b30*/  LOP3.LUT R13, R2, 0xf4, RZ, 0xfc, !PT ;  /* 0x000000f4020d7812 */ /* 0x000fe200078efcff */
[----:B------:R-:W-:Y:S02]  /*3b40*/  IMAD.MOV R8, RZ, RZ, -R8 ;  /* 0x000000ffff087224 */ /* 0x000fe400078e0a08 */
[----:B------:R-:W-:Y:S01]  /*3b50*/  @!P6 IMAD.IADD R120, R120, 0x1, -R5 ;  /* 0x000000017878e824 */ /* 0x000fe200078e0a05 */
[----:B------:R-:W-:Y:S01]  /*3b60*/  IABS R124, R13 ;  /* 0x0000000d007c7213 */ /* 0x000fe20000000000 */
[----:B------:R-:W-:-:S02]  /*3b70*/  IMAD R122, R5, R8, R122 ;  /* 0x00000008057a7224 */ /* 0x000fc400078e027a */
[----:B------:R-:W-:Y:S01]  /*3b80*/  @!P5 IMAD.MOV R116, RZ, RZ, -R116 ;  /* 0x000000ffff74d224 */ /* 0x000fe200078e0a74 */
[----:B------:R-:W-:Y:S01]  /*3b90*/  ISETP.GE.AND P5, PT, R15, RZ, PT ;  /* 0x000000ff0f00720c */ /* 0x000fe20003fa6270 */
[----:B------:R-:W-:Y:S01]  /*3ba0*/  @!P4 IMAD.IADD R214, R214, 0x1, -R5 ;  /* 0x00000001d6d6c824 */ /* 0x000fe200078e0a05 */
[----:B------:R-:W-:Y:S01]  /*3bb0*/  ISETP.GT.U32.AND P4, PT, R5, R120, PT ;  /* 0x000000780500720c */ /* 0x000fe20003f84070 */
[----:B------:R-:W-:Y:S01]  /*3bc0*/  IMAD.HI.U32 R7, R3, R124, RZ ;  /* 0x0000007c03077227 */ /* 0x000fe200078e00ff */
[C---:B------:R-:W-:Y:S02]  /*3bd0*/  ISETP.GT.U32.AND P6, PT, R5.reuse, R122, PT ;  /* 0x0000007a0500720c */ /* 0x040fe40003fc4070 */
[C---:B------:R-:W-:Y:S01]  /*3be0*/  LOP3.LUT R15, R2.reuse, 0xf0, RZ, 0xfc, !PT ;  /* 0x000000f0020f7812 */ /* 0x040fe200078efcff */
[----:B------:R-:W-:Y:S02]  /*3bf0*/  IMAD.MOV R7, RZ, RZ, -R7 ;  /* 0x000000ffff077224 */ /* 0x000fe400078e0a07 */
[----:B------:R-:W-:Y:S01]  /*3c00*/  @!P0 IMAD.MOV R114, RZ, RZ, -R114 ;  /* 0x000000ffff728224 */ /* 0x000fe200078e0a72 */
[----:B------:R-:W-:Y:S01]  /*3c10*/  IABS R126, R15 ;  /* 0x0000000f007e7213 */ /* 0x000fe20000000000 */
[----:B------:R-:W-:Y:S01]  /*3c20*/  IMAD R124, R5, R7, R124 ;  /* 0x00000007057c7224 */ /* 0x000fe200078e027c */
[----:B------:R-:W-:Y:S01]  /*3c30*/  ISETP.GE.AND P0, PT, R17, RZ, PT ;  /* 0x000000ff1100720c */ /* 0x000fe20003f06270 */
[----:B------:R-:W-:Y:S01]  /*3c40*/  @!P2 IMAD.MOV R118, RZ, RZ, -R118 ;  /* 0x000000ffff76a224 */ /* 0x000fe200078e0a76 */
[----:B------:R-:W-:Y:S01]  /*3c50*/  LOP3.LUT R17, R2, 0xec, RZ, 0xfc, !PT ;  /* 0x000000ec02117812 */ /* 0x000fe200078efcff */
[--C-:B------:R-:W-:Y:S01]  /*3c60*/  @!P4 IMAD.IADD R120, R120, 0x1, -R5.reuse ;  /* 0x000000017878c824 */ /* 0x100fe200078e0a05 */
[C---:B------:R-:W-:Y:S01]  /*3c70*/  ISETP.GT.U32.AND P4, PT, R5.reuse, R124, PT ;  /* 0x0000007c0500720c */ /* 0x040fe20003f84070 */
[----:B------:R-:W-:Y:S01]  /*3c80*/  @!P6 IMAD.IADD R122, R122, 0x1, -R5 ;  /* 0x000000017a7ae824 */ /* 0x000fe200078e0a05 */
[----:B------:R-:W-:Y:S01]  /*3c90*/  ISETP.GT.U32.AND P6, PT, R5, R214, PT ;  /* 0x000000d60500720c */ /* 0x000fe20003fc4070 */
[----:B------:R-:W-:Y:S01]  /*3ca0*/  IMAD.HI.U32 R8, R3, R126, RZ ;  /* 0x0000007e03087227 */ /* 0x000fe200078e00ff */
[----:B------:R-:W-:-:S02]  /*3cb0*/  IABS R216, R17 ;  /* 0x0000001100d87213 */ /* 0x000fc40000000000 */
[C---:B------:R-:W-:Y:S01]  /*3cc0*/  ISETP.GT.U32.AND P2, PT, R5.reuse, R122, PT ;  /* 0x0000007a0500720c */ /* 0x040fe20003f44070 */
[----:B------:R-:W-:Y:S02]  /*3cd0*/  IMAD.MOV R8, RZ, RZ, -R8 ;  /* 0x000000ffff087224 */ /* 0x000fe400078e0a08 */
[----:B------:R-:W-:Y:S02]  /*3ce0*/  @!P0 IMAD.MOV R212, RZ, RZ, -R212 ;  /* 0x000000ffffd48224 */ /* 0x000fe400078e0ad4 */
[----:B------:R-:W-:Y:S02]  /*3cf0*/  IMAD R126, R5, R8, R126 ;  /* 0x00000008057e7224 */ /* 0x000fe400078e027e */
[----:B------:R-:W-:-:S04]  /*3d00*/  IMAD.HI.U32 R8, R3, R128, RZ ;  /* 0x0000008003087227 */ /* 0x000fc800078e00ff */
[--C-:B------:R-:W-:Y:S02]  /*3d10*/  @!P4 IMAD.IADD R124, R124, 0x1, -R5.reuse ;  /* 0x000000017c7cc824 */ /* 0x100fe400078e0a05 */
[----:B------:R-:W-:Y:S02]  /*3d20*/  IMAD.MOV R8, RZ, RZ, -R8 ;  /* 0x000000ffff087224 */ /* 0x000fe400078e0a08 */
[----:B------:R-:W-:Y:S01]  /*3d30*/  @!P6 IMAD.IADD R214, R214, 0x1, -R5 ;  /* 0x00000001d6d6e824 */ /* 0x000fe200078e0a05 */
[C---:B------:R-:W-:Y:S01]  /*3d40*/  ISETP.GT.U32.AND P6, PT, R5.reuse, R126, PT ;  /* 0x0000007e0500720c */ /* 0x040fe20003fc4070 */
[C---:B------:R-:W-:Y:S01]  /*3d50*/  IMAD R128, R5.reuse, R8, R128 ;  /* 0x0000000805807224 */ /* 0x040fe200078e0280 */
[----:B------:R-:W-:Y:S01]  /*3d60*/  ISETP.GT.U32.AND P0, PT, R5, R124, PT ;  /* 0x0000007c0500720c */ /* 0x000fe20003f04070 */
[----:B------:R-:W-:-:S04]  /*3d70*/  IMAD.HI.U32 R11, R3, R130, RZ ;  /* 0x00000082030b7227 */ /* 0x000fc800078e00ff */
[----:B------:R-:W-:-:S04]  /*3d80*/  IMAD.HI.U32 R7, R3, R216, RZ ;  /* 0x000000d803077227 */ /* 0x000fc800078e00ff */
[----:B------:R-:W-:Y:S01]  /*3d90*/  @!P1 IMAD.MOV R214, RZ, RZ, -R214 ;  /* 0x000000ffffd69224 */ /* 0x000fe200078e0ad6 */
[----:B------:R-:W-:Y:S01]  /*3da0*/  ISETP.GT.U32.AND P1, PT, R5, R128, PT ;  /* 0x000000800500720c */ /* 0x000fe20003f24070 */
[----:B------:R-:W-:Y:S02]  /*3db0*/  IMAD.MOV R11, RZ, RZ, -R11 ;  /* 0x000000ffff0b7224 */ /* 0x000fe400078e0a0b */
[----:B------:R-:W-:Y:S02]  /*3dc0*/  IMAD.MOV R7, RZ, RZ, -R7 ;  /* 0x000000ffff077224 */ /* 0x000fe400078e0a07 */
[--C-:B------:R-:W-:Y:S01]  /*3dd0*/  @!P2 IMAD.IADD R122, R122, 0x1, -R5.reuse ;  /* 0x000000017a7aa824 */ /* 0x100fe200078e0a05 */
[----:B------:R-:W-:Y:S01]  /*3de0*/  ISETP.GE.AND P2, PT, R13, RZ, PT ;  /* 0x000000ff0d00720c */ /* 0x000fe20003f46270 */
[C---:B------:R-:W-:Y:S01]  /*3df0*/  IMAD R130, R5.reuse, R11, R130 ;  /* 0x0000000b05827224 */ /* 0x040fe200078e0282 */
[----:B------:R-:W-:Y:S01]  /*3e00*/  LOP3.LUT R11, R2, 0xe0, RZ, 0xfc, !PT ;  /* 0x000000e0020b7812 */ /* 0x000fe200078efcff */
[--C-:B------:R-:W-:Y:S01]  /*3e10*/  @!P6 IMAD.IADD R126, R126, 0x1, -R5.reuse ;  /* 0x000000017e7ee824 */ /* 0x100fe200078e0a05 */
[----:B------:R-:W-:Y:S01]  /*3e20*/  LOP3.LUT R13, R2, 0xd8, RZ, 0xfc, !PT ;  /* 0x000000d8020d7812 */ /* 0x000fe200078efcff */
[C---:B------:R-:W-:Y:S01]  /*3e30*/  IMAD R216, R5.reuse, R7, R216 ;  /* 0x0000000705d87224 */ /* 0x040fe200078e02d8 */
[----:B------:R-:W-:Y:S01]  /*3e40*/  IABS R132, R11 ;  /* 0x0000000b00847213 */ /* 0x000fe20000000000 */
[----:B------:R-:W-:Y:S01]  /*3e50*/  VIADD R7, R6, 0xdc ;  /* 0x000000dc06077836 */ /* 0x000fe20000000000 */
[----:B------:R-:W-:Y:S01]  /*3e60*/  IABS R134, R13 ;  /* 0x0000000d00867213 */ /* 0x000fe20000000000 */
[--C-:B------:R-:W-:Y:S01]  /*3e70*/  @!P0 IMAD.IADD R124, R124, 0x1, -R5.reuse ;  /* 0x000000017c7c8824 */ /* 0x100fe200078e0a05 */
[C---:B------:R-:W-:Y:S01]  /*3e80*/  ISETP.GT.U32.AND P0, PT, R5.reuse, R130, PT ;  /* 0x000000820500720c */ /* 0x040fe20003f04070 */
[----:B------:R-:W-:Y:S01]  /*3e90*/  @!P3 IMAD.MOV R120, RZ, RZ, -R120 ;  /* 0x000000ffff78b224 */ /* 0x000fe200078e0a78 */
[----:B------:R-:W-:Y:S01]  /*3ea0*/  ISETP.GT.U32.AND P3, PT, R5, R126, PT ;  /* 0x0000007e0500720c */ /* 0x000fe20003f64070 */
[----:B------:R-:W-:Y:S01]  /*3eb0*/  @!P5 IMAD.MOV R122, RZ, RZ, -R122 ;  /* 0x000000ffff7ad224 */ /* 0x000fe200078e0a7a */
[----:B------:R-:W-:Y:S01]  /*3ec0*/  ISETP.GE.AND P4, PT, R7, RZ, PT ;  /* 0x000000ff0700720c */ /* 0x000fe20003f86270 */
[----:B------:R-:W-:Y:S01]  /*3ed0*/  @!P1 IMAD.IADD R128, R128, 0x1, -R5 ;  /* 0x0000000180809824 */ /* 0x000fe200078e0a05 */
[----:B------:R-:W-:Y:S01]  /*3ee0*/  IABS R218, R7 ;  /* 0x0000000700da7213 */ /* 0x000fe20000000000 */
[----:B------:R-:W-:Y:S01]  /*3ef0*/  IMAD.HI.U32 R7, R3, R132, RZ ;  /* 0x0000008403077227 */ /* 0x000fe200078e00ff */
[----:B------:R-:W-:-:S02]  /*3f00*/  ISETP.GE.AND P5, PT, R15, RZ, PT ;  /* 0x000000ff0f00720c */ /* 0x000fc40003fa6270 */
[C---:B------:R-:W-:Y:S01]  /*3f10*/  ISETP.GT.U32.AND P6, PT, R5.reuse, R216, PT ;  /* 0x000000d80500720c */ /* 0x040fe20003fc4070 */
[----:B------:R-:W-:Y:S01]  /*3f20*/  @!P2 IMAD.MOV R124, RZ, RZ, -R124 ;  /* 0x000000ffff7ca224 */ /* 0x000fe200078e0a7c */
[----:B------:R-:W-:Y:S01]  /*3f30*/  ISETP.GT.U32.AND P2, PT, R5, R128, PT ;  /* 0x000000800500720c */ /* 0x000fe20003f44070 */
[----:B------:R-:W-:Y:S01]  /*3f40*/  IMAD.MOV R8, RZ, RZ, -R7 ;  /* 0x000000ffff087224 */ /* 0x000fe200078e0a07 */
[----:B------:R-:W-:Y:S01]  /*3f50*/  LOP3.LUT R15, R2, 0xd4, RZ, 0xfc, !PT ;  /* 0x000000d4020f7812 */ /* 0x000fe200078efcff */
[----:B------:R-:W-:-:S03]  /*3f60*/  IMAD.HI.U32 R7, R3, R218, RZ ;  /* 0x000000da03077227 */ /* 0x000fc600078e00ff */
[----:B------:R-:W-:Y:S01]  /*3f70*/  IABS R136, R15 ;  /* 0x0000000f00887213 */ /* 0x000fe20000000000 */
[--C-:B------:R-:W-:Y:S02]  /*3f80*/  @!P0 IMAD.IADD R130, R130, 0x1, -R5.reuse ;  /* 0x0000000182828824 */ /* 0x100fe400078e0a05 */
[----:B------:R-:W-:Y:S01]  /*3f90*/  @!P3 IMAD.IADD R126, R126, 0x1, -R5 ;  /* 0x000000017e7eb824 */ /* 0x000fe200078e0a05 */
[----:B------:R-:W-:Y:S01]  /*3fa0*/  ISETP.GE.AND P3, PT, R17, RZ, PT ;  /* 0x000000ff1100720c */ /* 0x000fe20003f66270 */
[C---:B------:R-:W-:Y:S01]  /*3fb0*/  IMAD R132, R5.reuse, R8, R132 ;  /* 0x0000000805847224 */ /* 0x040fe200078e0284 */
[C---:B------:R-:W-:Y:S01]  /*3fc0*/  ISETP.GT.U32.AND P0, PT, R5.reuse, R130, PT ;  /* 0x000000820500720c */ /* 0x040fe20003f04070 */
[----:B------:R-:W-:Y:S01]  /*3fd0*/  IMAD.MOV R7, RZ, RZ, -R7 ;  /* 0x000000ffff077224 */ /* 0x000fe200078e0a07 */
[----:B------:R-:W-:Y:S01]  /*3fe0*/  LOP3.LUT R17, R2, 0xb8, RZ, 0xfc, !PT ;  /* 0x000000b802117812 */ /* 0x000fe200078efcff */
[----:B------:R-:W-:Y:S01]  /*3ff0*/  @!P5 IMAD.MOV R126, RZ, RZ, -R126 ;  /* 0x000000ffff7ed224 */ /* 0x000fe200078e0a7e */
        /* <DEDUP_REMOVED lines=8> */
[----:B------:R-:W-:Y:S01]  /*4080*/  ISETP.GT.U32.AND P1, PT, R5, R216, PT ;  /* 0x000000d80500720c */ /* 0x000fe20003f24070 */
[--C-:B------:R-:W-:Y:S01]  /*4090*/  @!P0 IMAD.IADD R130, R130, 0x1, -R5.reuse ;  /* 0x0000000182828824 */ /* 0x100fe200078e0a05 */
[----:B------:R-:W-:Y:S01]  /*40a0*/  ISETP.GE.AND P0, PT, R11, RZ, PT ;  /* 0x000000ff0b00720c */ /* 0x000fe20003f06270 */
[----:B------:R-:W-:Y:S01]  /*40b0*/  @!P5 IMAD.IADD R132, R132, 0x1, -R5 ;  /* 0x000000018484d824 */ /* 0x000fe200078e0a05 */
[----:B------:R-:W-:Y:S01]  /*40c0*/  LOP3.LUT R11, R2, 0xd0, RZ, 0xfc, !PT ;  /* 0x000000d0020b7812 */ /* 0x000fe200078efcff */
[----:B------:R-:W-:Y:S01]  /*40d0*/  IMAD.MOV R7, RZ, RZ, -R7 ;  /* 0x000000ffff077224 */ /* 0x000fe200078e0a07 */
[----:B------:R-:W-:Y:S01]  /*40e0*/  ISETP.GE.AND P5, PT, R13, RZ, PT ;  /* 0x000000ff0d00720c */ /* 0x000fe20003fa6270 */
[----:B------:R-:W-:Y:S01]  /*40f0*/  IMAD.HI.U32 R8, R3, R136, RZ ;  /* 0x0000008803087227 */ /* 0x000fe200078e00ff */
[----:B------:R-:W-:-:S02]  /*4100*/  IABS R138, R11 ;  /* 0x0000000b008a7213 */ /* 0x000fc40000000000 */
[----:B------:R-:W-:Y:S01]  /*4110*/  LOP3.LUT R13, R2, 0xc4, RZ, 0xfc, !PT ;  /* 0x000000c4020d7812 */ /* 0x000fe200078efcff */
[----:B------:R-:W-:Y:S01]  /*4120*/  @!P2 IMAD.IADD R218, R218, 0x1, -R5 ;  /* 0x00000001dadaa824 */ /* 0x000fe200078e0a05 */
[C---:B------:R-:W-:Y:S01]  /*4130*/  ISETP.GT.U32.AND P2, PT, R5.reuse, R132, PT ;  /* 0x000000840500720c */ /* 0x040fe20003f44070 */
[----:B------:R-:W-:Y:S01]  /*4140*/  IMAD R134, R5, R7, R134 ;  /* 0x0000000705867224 */ /* 0x000fe200078e0286 */
[----:B------:R-:W-:Y:S01]  /*4150*/  IABS R142, R13 ;  /* 0x0000000d008e7213 */ /* 0x000fe20000000000 */
[----:B------:R-:W-:Y:S01]  /*4160*/  IMAD.HI.U32 R7, R3, R138, RZ ;  /* 0x0000008a03077227 */ /* 0x000fe200078e00ff */
[----:B------:R-:W-:-:S03]  /*4170*/  LOP3.LUT R19, R2, 0xb4, RZ, 0xfc, !PT ;  /* 0x000000b402137812 */ /* 0x000fc600078efcff */
[----:B------:R-:W-:Y:S01]  /*4180*/  @!P1 IMAD.IADD R216, R216, 0x1, -R5 ;  /* 0x00000001d8d89824 */ /* 0x000fe200078e0a05 */
[----:B------:R-:W-:Y:S01]  /*4190*/  ISETP.GE.AND P1, PT, R21, RZ, PT ;  /* 0x000000ff1500720c */ /* 0x000fe20003f26270 */
[----:B------:R-:W-:Y:S01]  /*41a0*/  IMAD.MOV R7, RZ, RZ, -R7 ;  /* 0x000000ffff077224 */ /* 0x000fe200078e0a07 */
[----:B------:R-:W-:Y:S01]  /*41b0*/  IABS R148, R19 ;  /* 0x0000001300947213 */ /* 0x000fe20000000000 */
[----:B------:R-:W-:Y:S01]  /*41c0*/  @!P3 IMAD.MOV R216, RZ, RZ, -R216 ;  /* 0x000000ffffd8b224 */ /* 0x000fe200078e0ad8 */
[C---:B------:R-:W-:Y:S01]  /*41d0*/  ISETP.GT.U32.AND P3, PT, R5.reuse, R218, PT ;  /* 0x000000da0500720c */ /* 0x040fe20003f64070 */
[--C-:B------:R-:W-:Y:S01]  /*41e0*/  @!P2 IMAD.IADD R132, R132, 0x1, -R5.reuse ;  /* 0x000000018484a824 */ /* 0x100fe200078e0a05 */
[C---:B------:R-:W-:Y:S01]  /*41f0*/  LOP3.LUT R21, R2.reuse, 0xa4, RZ, 0xfc, !PT ;  /* 0x000000a402157812 */ /* 0x040fe200078efcff */
[C---:B------:R-:W-:Y:S02]  /*4200*/  IMAD R138, R5.reuse, R7, R138 ;  /* 0x00000007058a7224 */ /* 0x040fe400078e028a */
[----:B------:R-:W-:Y:S01]  /*4210*/  @!P0 IMAD.MOV R132, RZ, RZ, -R132 ;  /* 0x000000ffff848224 */ /* 0x000fe200078e0a84 */
[----:B------:R-:W-:Y:S01]  /*4220*/  IABS R154, R21 ;  /* 0x00000015009a7213 */ /* 0x000fe20000000000 */
[----:B------:R-:W-:Y:S01]  /*4230*/  IMAD.MOV R8, RZ, RZ, -R8 ;  /* 0x000000ffff087224 */ /* 0x000fe200078e0a08 */
[C---:B------:R-:W-:Y:S01]  /*4240*/  ISETP.GT.U32.AND P0, PT, R5.reuse, R138, PT ;  /* 0x0000008a0500720c */ /* 0x040fe20003f04070 */
[----:B------:R-:W-:Y:S01]  /*4250*/  @!P6 IMAD.MOV R128, RZ, RZ, -R128 ;  /* 0x000000ffff80e224 */ /* 0x000fe200078e0a80 */
[C---:B------:R-:W-:Y:S01]  /*4260*/  ISETP.GT.U32.AND P6, PT, R5.reuse, R134, PT ;  /* 0x000000860500720c */ /* 0x040fe20003fc4070 */
[----:B------:R-:W-:Y:S01]  /*4270*/  IMAD R136, R5, R8, R136 ;  /* 0x0000000805887224 */ /* 0x000fe200078e0288 */
[----:B------:R-:W-:Y:S01]  /*4280*/  LOP3.LUT R8, R2, 0xcc, RZ, 0xfc, !PT ;  /* 0x000000cc02087812 */ /* 0x000fe200078efcff */
[----:B------:R-:W-:Y:S01]  /*4290*/  @!P3 IMAD.IADD R218, R218, 0x1, -R5 ;  /* 0x00000001dadab824 */ /* 0x000fe200078e0a05 */
[----:B------:R-:W-:Y:S01]  /*42a0*/  ISETP.GE.AND P3, PT, R11, RZ, PT ;  /* 0x000000ff0b00720c */ /* 0x000fe20003f66270 */
[----:B------:R-:W-:Y:S01]  /*42b0*/  @!P1 IMAD.MOV R130, RZ, RZ, -R130 ;  /* 0x000000ffff829224 */ /* 0x000fe200078e0a82 */
[----:B------:R-:W-:Y:S01]  /*42c0*/  LOP3.LUT R11, R2, 0xc8, RZ, 0xfc, !PT ;  /* 0x000000c8020b7812 */ /* 0x000fe200078efcff */
[----:B------:R-:W-:Y:S01]  /*42d0*/  @!P4 IMAD.MOV R218, RZ, RZ, -R218 ;  /* 0x000000ffffdac224 */ /* 0x000fe200078e0ada */
[----:B------:R-:W-:-:S02]  /*42e0*/  ISETP.GT.U32.AND P2, PT, R5, R136, PT ;  /* 0x000000880500720c */ /* 0x000fc40003f44070 */
[----:B------:R-:W-:Y:S01]  /*42f0*/  IABS R140, R11 ;  /* 0x0000000b008c7213 */ /* 0x000fe20000000000 */
[--C-:B------:R-:W-:Y:S01]  /*4300*/  @!P0 IMAD.IADD R138, R138, 0x1, -R5.reuse ;  /* 0x000000018a8a8824 */ /* 0x100fe200078e0a05 */
[----:B------:R-:W-:Y:S01]  /*4310*/  IABS R220, R8 ;  /* 0x0000000800dc7213 */ /* 0x000fe20000000000 */
[--C-:B------:R-:W-:Y:S01]  /*4320*/  @!P6 IMAD.IADD R134, R134, 0x1, -R5.reuse ;  /* 0x000000018686e824 */ /* 0x100fe200078e0a05 */
[----:B------:R-:W-:Y:S01]  /*4330*/  ISETP.GE.AND P4, PT, R8, RZ, PT ;  /* 0x000000ff0800720c */ /* 0x000fe20003f86270 */
[----:B------:R-:W-:Y:S01]  /*4340*/  IMAD.HI.U32 R8, R3, R140, RZ ;  /* 0x0000008c03087227 */ /* 0x000fe200078e00ff */
[C---:B------:R-:W-:Y:S02]  /*4350*/  ISETP.GT.U32.AND P0, PT, R5.reuse, R138, PT ;  /* 0x0000008a0500720c */ /* 0x040fe40003f04070 */
[----:B------:R-:W-:Y:S01]  /*4360*/  ISETP.GT.U32.AND P6, PT, R5, R134, PT ;  /* 0x000000860500720c */ /* 0x000fe20003fc4070 */
[----:B------:R-:W-:Y:S01]  /*4370*/  IMAD.MOV R8, RZ, RZ, -R8 ;  /* 0x000000ffff087224 */ /* 0x000fe200078e0a08 */
[----:B------:R-:W-:Y:S01]  /*4380*/  ISETP.GE.AND P1, PT, R15, RZ, PT ;  /* 0x000000ff0f00720c */ /* 0x000fe20003f26270 */
[----:B------:R-:W-:Y:S01]  /*4390*/  @!P2 IMAD.IADD R136, R136, 0x1, -R5 ;  /* 0x000000018888a824 */ /* 0x000fe200078e0a05 */
[----:B------:R-:W-:Y:S01]  /*43a0*/  LOP3.LUT R15, R2, 0xc0, RZ, 0xfc, !PT ;  /* 0x000000c0020f7812 */ /* 0x000fe200078efcff */
[----:B------:R-:W-:-:S02]  /*43b0*/  IMAD R140, R5, R8, R140 ;  /* 0x00000008058c7224 */ /* 0x000fc400078e028c */
[----:B------:R-:W-:Y:S01]  /*43c0*/  IMAD.HI.U32 R7, R3, R220, RZ ;  /* 0x000000dc03077227 */ /* 0x000fe200078e00ff */
[C---:B------:R-:W-:Y:S02]  /*43d0*/  ISETP.GT.U32.AND P2, PT, R5.reuse, R136, PT ;  /* 0x000000880500720c */ /* 0x040fe40003f44070 */
[----:B------:R-:W-:Y:S01]  /*43e0*/  IABS R144, R15 ;  /* 0x0000000f00907213 */ /* 0x000fe20000000000 */
[--C-:B------:R-:W-:Y:S01]  /*43f0*/  @!P0 IMAD.IADD R138, R138, 0x1, -R5.reuse ;  /* 0x000000018a8a8824 */ /* 0x100fe200078e0a05 */
[----:B------:R-:W-:Y:S01]  /*4400*/  ISETP.GT.U32.AND P0, PT, R5, R140, PT ;  /* 0x0000008c0500720c */ /* 0x000fe20003f04070 */
[----:B------:R-:W-:Y:S01]  /*4410*/  @!P6 IMAD.IADD R134, R134, 0x1, -R5 ;  /* 0x000000018686e824 */ /* 0x000fe200078e0a05 */
[----:B------:R-:W-:Y:S01]  /*4420*/  ISETP.GE.AND P6, PT, R11, RZ, PT ;  /* 0x000000ff0b00720c */ /* 0x000fe20003fc6270 */
[----:B------:R-:W-:Y:S02]  /*4430*/  IMAD.MOV R7, RZ, RZ, -R7 ;  /* 0x000000ffff077224 */ /* 0x000fe400078e0a07 */
[----:B------:R-:W-:-:S04]  /*4440*/  IMAD.HI.U32 R11, R3, R142, RZ ;  /* 0x0000008e030b7227 */ /* 0x000fc800078e00ff */
[----:B------:R-:W-:Y:S02]  /*4450*/  IMAD R220, R5, R7, R220 ;  /* 0x0000000705dc7224 */ /* 0x000fe400078e02dc */
[----:B------:R-:W-:Y:S01]  /*4460*/  @!P2 IMAD.IADD R136, R136, 0x1, -R5 ;  /* 0x000000018888a824 */ /* 0x000fe200078e0a05 */
[----:B------:R-:W-:Y:S01]  /*4470*/  ISETP.GE.AND P2, PT, R13, RZ, PT ;  /* 0x000000ff0d00720c */ /* 0x000fe20003f46270 */
[----:B------:R-:W-:Y:S02]  /*4480*/  IMAD.MOV R11, RZ, RZ, -R11 ;  /* 0x000000ffff0b7224 */ /* 0x000fe400078e0a0b */
[----:B------:R-:W-:Y:S02]  /*4490*/  VIADD R7, R6, 0xbc ;  /* 0x000000bc06077836 */ /* 0x000fe40000000000 */
[----:B------:R-:W-:Y:S02]  /*44a0*/  @!P0 IMAD.IADD R140, R140, 0x1, -R5 ;  /* 0x000000018c8c8824 */ /* 0x000fe400078e0a05 */
[----:B------:R-:W-:Y:S01]  /*44b0*/  IMAD R142, R5, R11, R142 ;  /* 0x0000000b058e7224 */ /* 0x000fe200078e028e */
[----:B------:R-:W-:Y:S01]  /*44c0*/  IABS R222, R7 ;  /* 0x0000000700de7213 */ /* 0x000fe20000000000 */
[----:B------:R-:W-:Y:S01]  /*44d0*/  @!P1 IMAD.MOV R136, RZ, RZ, -R136 ;  /* 0x000000ffff889224 */ /* 0x000fe200078e0a88 */
[----:B------:R-:W-:Y:S01]  /*44e0*/  ISETP.GE.AND P1, PT, R7, RZ, PT ;  /* 0x000000ff0700720c */ /* 0x000fe20003f26270 */
[----:B------:R-:W-:Y:S01]  /*44f0*/  IMAD.HI.U32 R7, R3, R144, RZ ;  /* 0x0000009003077227 */ /* 0x000fe200078e00ff */
[----:B------:R-:W-:-:S03]  /*4500*/  ISETP.GT.U32.AND P0, PT, R5, R140, PT ;  /* 0x0000008c0500720c */ /* 0x000fc60003f04070 */
[----:B------:R-:W-:Y:S01]  /*4510*/  @!P3 IMAD.MOV R138, RZ, RZ, -R138 ;  /* 0x000000ffff8ab224 */ /* 0x000fe200078e0a8a */
[----:B------:R-:W-:Y:S01]  /*4520*/  ISETP.GT.U32.AND P3, PT, R5, R142, PT ;  /* 0x0000008e0500720c */ /* 0x000fe20003f64070 */
[----:B------:R-:W-:-:S04]  /*4530*/  IMAD.HI.U32 R8, R3, R222, RZ ;  /* 0x000000de03087227 */ /* 0x000fc800078e00ff */
[----:B------:R-:W-:Y:S02]  /*4540*/  IMAD.MOV R7, RZ, RZ, -R7 ;  /* 0x000000ffff077224 */ /* 0x000fe400078e0a07 */
[----:B------:R-:W-:Y:S02]  /*4550*/  IMAD.MOV R8, RZ, RZ, -R8 ;  /* 0x000000ffff087224 */ /* 0x000fe400078e0a08 */
[C---:B------:R-:W-:Y:S02]  /*4560*/  IMAD R144, R5.reuse, R7, R144 ;  /* 0x0000000705907224 */ /* 0x040fe400078e0290 */
[C---:B------:R-:W-:Y:S02]  /*4570*/  IMAD R222, R5.reuse, R8, R222 ;  /* 0x0000000805de7224 */ /* 0x040fe400078e02de */
[----:B------:R-:W-:Y:S01]  /*4580*/  @!P0 IMAD.IADD R140, R140, 0x1, -R5 ;  /* 0x000000018c8c8824 */ /* 0x000fe200078e0a05 */
[----:B------:R-:W-:Y:S01]  /*4590*/  ISETP.GT.U32.AND P0, PT, R5, R144, PT ;  /* 0x000000900500720c */ /* 0x000fe20003f04070 */
[----:B------:R-:W-:-:S04]  /*45a0*/  IMAD.HI.U32 R11, R3, R146, RZ ;  /* 0x00000092030b7227 */ /* 0x000fc800078e00ff */
[----:B------:R-:W-:Y:S01]  /*45b0*/  @!P3 IMAD.IADD R142, R142, 0x1, -R5 ;  /* 0x000000018e8eb824 */ /* 0x000fe200078e0a05 */
[----:B------:R-:W-:Y:S01]  /*45c0*/  ISETP.GT.U32.AND P3, PT, R5, R222, PT ;  /* 0x000000de0500720c */ /* 0x000fe20003f64070 */
[----:B------:R-:W-:-:S04]  /*45d0*/  IMAD.HI.U32 R13, R3, R148, RZ ;  /* 0x00000094030d7227 */ /* 0x000fc800078e00ff */
[----:B------:R-:W-:Y:S02]  /*45e0*/  IMAD.MOV R11, RZ, RZ, -R11 ;  /* 0x000000ffff0b7224 */ /* 0x000fe400078e0a0b */
[----:B------:R-:W-:Y:S02]  /*45f0*/  IMAD.MOV R13, RZ, RZ, -R13 ;  /* 0x000000ffff0d7224 */ /* 0x000fe400078e0a0d */
[C---:B------:R-:W-:Y:S01]  /*4600*/  IMAD R146, R5.reuse, R11, R146 ;  /* 0x0000000b05927224 */ /* 0x040fe200078e0292 */
[C---:B------:R-:W-:Y:S01]  /*4610*/  LOP3.LUT R11, R2.reuse, 0xb0, RZ, 0xfc, !PT ;  /* 0x000000b0020b7812 */ /* 0x040fe200078efcff */
[C---:B------:R-:W-:Y:S01]  /*4620*/  IMAD R148, R5.reuse, R13, R148 ;  /* 0x0000000d05947224 */ /* 0x040fe200078e0294 */
[----:B------:R-:W-:Y:S01]  /*4630*/  LOP3.LUT R13, R2, 0xac, RZ, 0xfc, !PT ;  /* 0x000000ac020d7812 */ /* 0x000fe200078efcff */
[--C-:B------:R-:W-:Y:S01]  /*4640*/  @!P0 IMAD.IADD R144, R144, 0x1, -R5.reuse ;  /* 0x0000000190908824 */ /* 0x100fe200078e0a05 */
[----:B------:R-:W-:Y:S01]  /*4650*/  IABS R150, R11 ;  /* 0x0000000b00967213 */ /* 0x000fe20000000000 */
[----:B------:R-:W-:Y:S01]  /*4660*/  @!P5 IMAD.MOV R134, RZ, RZ, -R134 ;  /* 0x000000ffff86d224 */ /* 0x000fe200078e0a86 */
[----:B------:R-:W-:Y:S01]  /*4670*/  ISETP.GT.U32.AND P5, PT, R5, R220, PT ;  /* 0x000000dc0500720c */ /* 0x000fe20003fa4070 */
[----:B------:R-:W-:Y:S01]  /*4680*/  @!P3 IMAD.IADD R222, R222, 0x1, -R5 ;  /* 0x00000001dedeb824 */ /* 0x000fe200078e0a05 */
[----:B------:R-:W-:Y:S01]  /*4690*/  IABS R224, R13 ;  /* 0x0000000d00e07213 */ /* 0x000fe20000000000 */
[----:B------:R-:W-:Y:S01]  /*46a0*/  IMAD.HI.U32 R7, R3, R150, RZ ;  /* 0x0000009603077227 */ /* 0x000fe200078e00ff */
[----:B------:R-:W-:-:S02]  /*46b0*/  ISETP.GT.U32.AND P3, PT, R5, R144, PT ;  /* 0x000000900500720c */ /* 0x000fc40003f64070 */
[C---:B------:R-:W-:Y:S01]  /*46c0*/  ISETP.GT.U32.AND P0, PT, R5.reuse, R142, PT ;  /* 0x0000008e0500720c */ /* 0x040fe20003f04070 */
[----:B------:R-:W-:Y:S01]  /*46d0*/  @!P6 IMAD.MOV R140, RZ, RZ, -R140 ;  /* 0x000000ffff8ce224 */ /* 0x000fe200078e0a8c */
[----:B------:R-:W-:Y:S01]  /*46e0*/  ISETP.GT.U32.AND P6, PT, R5, R146, PT ;  /* 0x000000920500720c */ /* 0x000fe20003fc4070 */
[----:B------:R-:W-:-:S04]  /*46f0*/  IMAD.HI.U32 R8, R3, R224, RZ ;  /* 0x000000e003087227 */ /* 0x000fc800078e00ff */
[----:B------:R-:W-:Y:S02]  /*4700*/  IMAD.MOV R7, RZ, RZ, -R7 ;  /* 0x000000ffff077224 */ /* 0x000fe400078e0a07 */
[----:B------:R-:W-:Y:S02]  /*4710*/  IMAD.MOV R8, RZ, RZ, -R8 ;  /* 0x000000ffff087224 */ /* 0x000fe400078e0a08 */
[C---:B------:R-:W-:Y:S02]  /*4720*/  IMAD R150, R5.reuse, R7, R150 ;  /* 0x0000000705967224 */ /* 0x040fe400078e0296 */
[--C-:B------:R-:W-:Y:S02]  /*4730*/  @!P5 IMAD.IADD R220, R220, 0x1, -R5.reuse ;  /* 0x00000001dcdcd824 */ /* 0x100fe400078e0a05 */
[C---:B------:R-:W-:Y:S02]  /*4740*/  IMAD R224, R5.reuse, R8, R224 ;  /* 0x0000000805e07224 */ /* 0x040fe400078e02e0 */
[--C-:B------:R-:W-:Y:S01]  /*4750*/  @!P3 IMAD.IADD R144, R144, 0x1, -R5.reuse ;  /* 0x000000019090b824 */ /* 0x100fe200078e0a05 */
[C---:B------:R-:W-:Y:S01]  /*4760*/  ISETP.GT.U32.AND P3, PT, R5.reuse, R150, PT ;  /* 0x000000960500720c */ /* 0x040fe20003f64070 */
[----:B------:R-:W-:Y:S01]  /*4770*/  @!P6 IMAD.IADD R146, R146, 0x1, -R5 ;  /* 0x000000019292e824 */ /* 0x000fe200078e0a05 */
[----:B------:R-:W-:Y:S01]  /*4780*/  ISETP.GT.U32.AND P5, PT, R5, R220, PT ;  /* 0x000000dc0500720c */ /* 0x000fe20003fa4070 */
[----:B------:R-:W-:Y:S01]  /*4790*/  IMAD.HI.U32 R8, R3, R154, RZ ;  /* 0x0000009a03087227 */ /* 0x000fe200078e00ff */
[----:B------:R-:W-:-:S03]  /*47a0*/  ISETP.GT.U32.AND P6, PT, R5, R224, PT ;  /* 0x000000e00500720c */ /* 0x000fc60003fc4070 */
[----:B------:R-:W-:Y:S02]  /*47b0*/  IMAD.MOV R8, RZ, RZ, -R8 ;  /* 0x000000ffff087224 */ /* 0x000fe400078e0a08 */
[--C-:B------:R-:W-:Y:S01]  /*47c0*/  @!P0 IMAD.IADD R142, R142, 0x1, -R5.reuse ;  /* 0x000000018e8e8824 */ /* 0x100fe200078e0a05 */
[C---:B------:R-:W-:Y:S01]  /*47d0*/  ISETP.GT.U32.AND P0, PT, R5.reuse, R148, PT ;  /* 0x000000940500720c */ /* 0x040fe20003f04070 */
[C---:B------:R-:W-:Y:S02]  /*47e0*/  IMAD R154, R5.reuse, R8, R154 ;  /* 0x00000008059a7224 */ /* 0x040fe400078e029a */
[--C-:B------:R-:W-:Y:S01]  /*47f0*/  @!P3 IMAD.IADD R150, R150, 0x1, -R5.reuse ;  /* 0x000000019696b824 */ /* 0x100fe200078e0a05 */
[----:B------:R-:W-:Y:S01]  /*4800*/  ISETP.GT.U32.AND P3, PT, R5, R146, PT ;  /* 0x000000920500720c */ /* 0x000fe20003f64070 */
[--C-:B------:R-:W-:Y:S01]  /*4810*/  @!P5 IMAD.IADD R220, R220, 0x1, -R5.reuse ;  /* 0x00000001dcdcd824 */ /* 0x100fe200078e0a05 */
[----:B------:R-:W-:Y:S01]  /*4820*/  ISETP.GE.AND P5, PT, R15, RZ, PT ;  /* 0x000000ff0f00720c */ /* 0x000fe20003fa6270 */
[--C-:B------:R-:W-:Y:S01]  /*4830*/  @!P6 IMAD.IADD R224, R224, 0x1, -R5.reuse ;  /* 0x00000001e0e0e824 */ /* 0x100fe200078e0a05 */
[C---:B------:R-:W-:Y:S01]  /*4840*/  ISETP.GT.U32.AND P6, PT, R5.reuse, R150, PT ;  /* 0x000000960500720c */ /* 0x040fe20003fc4070 */
[----:B------:R-:W-:Y:S01]  /*4850*/  @!P4 IMAD.MOV R220, RZ, RZ, -R220 ;  /* 0x000000ffffdcc224 */ /* 0x000fe200078e0adc */
[----:B------:R-:W-:Y:S01]  /*4860*/  LOP3.LUT R15, R2, 0xa8, RZ, 0xfc, !PT ;  /* 0x000000a8020f7812 */ /* 0x000fe200078efcff */
[----:B------:R-:W-:Y:S01]  /*4870*/  @!P2 IMAD.MOV R142, RZ, RZ, -R142 ;  /* 0x000000ffff8ea224 */ /* 0x000fe200078e0a8e */
[----:B------:R-:W-:Y:S01]  /*4880*/  ISETP.GT.U32.AND P4, PT, R5, R222, PT ;  /* 0x000000de0500720c */ /* 0x000fe20003f84070 */
[----:B------:R-:W-:Y:S01]  /*4890*/  @!P0 IMAD.IADD R148, R148, 0x1, -R5 ;  /* 0x0000000194948824 */ /* 0x000fe200078e0a05 */
[----:B------:R-:W-:-:S02]  /*48a0*/  IABS R152, R15 ;  /* 0x0000000f00987213 */ /* 0x000fc40000000000 */
[----:B------:R-:W-:Y:S01]  /*48b0*/  ISETP.GE.AND P0, PT, R19, RZ, PT ;  /* 0x000000ff1300720c */ /* 0x000fe20003f06270 */
[----:B------:R-:W-:Y:S01]  /*48c0*/  @!P3 IMAD.IADD R146, R146, 0x1, -R5 ;  /* 0x000000019292b824 */ /* 0x000fe200078e0a05 */
[----:B------:R-:W-:Y:S01]  /*48d0*/  ISETP.GT.U32.AND P2, PT, R5, R148, PT ;  /* 0x000000940500720c */ /* 0x000fe20003f44070 */
[----:B------:R-:W-:Y:S01]  /*48e0*/  IMAD.HI.U32 R7, R3, R152, RZ ;  /* 0x0000009803077227 */ /* 0x000fe200078e00ff */
[----:B------:R-:W-:-:S03]  /*48f0*/  LOP3.LUT R19, R2, 0x38, RZ, 0xfc, !PT ;  /* 0x0000003802137812 */ /* 0x000fc600078efcff */
[--C-:B------:R-:W-:Y:S01]  /*4900*/  @!P6 IMAD.IADD R150, R150, 0x1, -R5.reuse ;  /* 0x000000019696e824 */ /* 0x100fe200078e0a05 */
[----:B------:R-:W-:Y:S01]  /*4910*/  ISETP.GT.U32.AND P6, PT, R5, R154, PT ;  /* 0x0000009a0500720c */ /* 0x000fe20003fc4070 */
[----:B------:R-:W-:Y:S01]  /*4920*/  @!P4 IMAD.IADD R222, R222, 0x1, -R5 ;  /* 0x00000001dedec824 */ /* 0x000fe200078e0a05 */
[----:B------:R-:W-:Y:S01]  /*4930*/  ISETP.GE.AND P4, PT, R17, RZ, PT ;  /* 0x000000ff1100720c */ /* 0x000fe20003f86270 */
[----:B------:R-:W-:Y:S01]  /*4940*/  IMAD.MOV R7, RZ, RZ, -R7 ;  /* 0x000000ffff077224 */ /* 0x000fe200078e0a07 */
[----:B------:R-:W-:Y:S01]  /*4950*/  LOP3.LUT R17, R2, 0xa0, RZ, 0xfc, !PT ;  /* 0x000000a002117812 */ /* 0x000fe200078efcff */
[----:B------:R-:W-:Y:S01]  /*4960*/  @!P1 IMAD.MOV R222, RZ, RZ, -R222 ;  /* 0x000000ffffde9224 */ /* 0x000fe200078e0ade */
[----:B------:R-:W-:Y:S01]  /*4970*/  IABS R238, R19 ;  /* 0x0000001300ee7213 */ /* 0x000fe20000000000 */
[----:B------:R-:W-:Y:S01]  /*4980*/  IMAD R152, R5, R7, R152 ;  /* 0x0000000705987224 */ /* 0x000fe200078e0298 */
[----:B------:R-:W-:Y:S01]  /*4990*/  IABS R156, R17 ;  /* 0x00000011009c7213 */ /* 0x000fe20000000000 */
[----:B------:R-:W-:-:S02]  /*49a0*/  VIADD R7, R6, 0x9c ;  /* 0x0000009c06077836 */ /* 0x000fc40000000000 */
[--C-:B------:R-:W-:Y:S01]  /*49b0*/  @!P2 IMAD.IADD R148, R148, 0x1, -R5.reuse ;  /* 0x000000019494a824 */ /* 0x100fe200078e0a05 */
[----:B------:R-:W-:Y:S01]  /*49c0*/  ISETP.GT.U32.AND P3, PT, R5, R152, PT ;  /* 0x000000980500720c */ /* 0x000fe20003f64070 */
[----:B------:R-:W-:Y:S01]  /*49d0*/  @!P6 IMAD.IADD R154, R154, 0x1, -R5 ;  /* 0x000000019a9ae824 */ /* 0x000fe200078e0a05 */
[----:B------:R-:W-:Y:S01]  /*49e0*/  ISETP.GE.AND P1, PT, R7, RZ, PT ;  /* 0x000000ff0700720c */ /* 0x000fe20003f26270 */
[----:B------:R-:W-:Y:S01]  /*49f0*/  @!P4 IMAD.MOV R146, RZ, RZ, -R146 ;  /* 0x000000ffff92c224 */ /* 0x000fe200078e0a92 */
[----:B------:R-:W-:Y:S01]  /*4a00*/  IABS R226, R7 ;  /* 0x0000000700e27213 */ /* 0x000fe20000000000 */
[----:B------:R-:W-:Y:S01]  /*4a10*/  IMAD.HI.U32 R7, R3, R156, RZ ;  /* 0x0000009c03077227 */ /* 0x000fe200078e00ff */
[----:B------:R-:W-:Y:S02]  /*4a20*/  ISETP.GT.U32.AND P6, PT, R5, R154, PT ;  /* 0x0000009a0500720c */ /* 0x000fe40003fc4070 */
[----:B------:R-:W-:Y:S01]  /*4a30*/  ISETP.GE.AND P2, PT, R11, RZ, PT ;  /* 0x000000ff0b00720c */ /* 0x000fe20003f46270 */
[----:B------:R-:W-:Y:S01]  /*4a40*/  IMAD.MOV R8, RZ, RZ, -R7 ;  /* 0x000000ffff087224 */ /* 0x000fe200078e0a07 */
[----:B------:R-:W-:Y:S01]  /*4a50*/  LOP3.LUT R11, R2, 0x98, RZ, 0xfc, !PT ;  /* 0x00000098020b7812 */ /* 0x000fe200078efcff */
[----:B------:R-:W-:-:S03]  /*4a60*/  IMAD.HI.U32 R7, R3, R226, RZ ;  /* 0x000000e203077227 */ /* 0x000fc600078e00ff */
[----:B------:R-:W-:Y:S01]  /*4a70*/  IABS R158, R11 ;  /* 0x0000000b009e7213 */ /* 0x000fe20000000000 */
[----:B------:R-:W-:Y:S02]  /*4a80*/  IMAD R156, R5, R8, R156 ;  /* 0x00000008059c7224 */ /* 0x000fe400078e029c */
[----:B------:R-:W-:Y:S02]  /*4a90*/  IMAD.MOV R8, RZ, RZ, -R7 ;  /* 0x000000ffff087224 */ /* 0x000fe400078e0a07 */
[--C-:B------:R-:W-:Y:S01]  /*4aa0*/  @!P3 IMAD.IADD R152, R152, 0x1, -R5.reuse ;  /* 0x000000019898b824 */ /* 0x100fe200078e0a05 */
[----:B------:R-:W-:Y:S01]  /*4ab0*/  ISETP.GE.AND P3, PT, R15, RZ, PT ;  /* 0x000000ff0f00720c */ /* 0x000fe20003f66270 */
[C---:B------:R-:W-:Y:S01]  /*4ac0*/  IMAD R226, R5.reuse, R8, R226 ;  /* 0x0000000805e27224 */ /* 0x040fe200078e02e2 */
[----:B------:R-:W-:Y:S01]  /*4ad0*/  LOP3.LUT R8, R2, 0x94, RZ, 0xfc, !PT ;  /* 0x0000009402087812 */ /* 0x000fe200078efcff */
[----:B------:R-:W-:Y:S01]  /*4ae0*/  @!P6 IMAD.IADD R154, R154, 0x1, -R5 ;  /* 0x000000019a9ae824 */ /* 0x000fe200078e0a05 */
[----:B------:R-:W-:Y:S01]  /*4af0*/  ISETP.GT.U32.AND P4, PT, R5, R152, PT ;  /* 0x000000980500720c */ /* 0x000fe20003f84070 */
[----:B------:R-:W-:Y:S01]  /*4b00*/  IMAD.HI.U32 R7, R3, R158, RZ ;  /* 0x0000009e03077227 */ /* 0x000fe200078e00ff */
[----:B------:R-:W-:-:S02]  /*4b10*/  ISETP.GT.U32.AND P6, PT, R5, R226, PT ;  /* 0x000000e20500720c */ /* 0x000fc40003fc4070 */
[----:B------:R-:W-:Y:S01]  /*4b20*/  IABS R160, R8 ;  /* 0x0000000800a07213 */ /* 0x000fe20000000000 */
[----:B------:R-:W-:Y:S01]  /*4b30*/  @!P0 IMAD.MOV R148, RZ, RZ, -R148 ;  /* 0x000000ffff948224 */ /* 0x000fe200078e0a94 */
[C---:B------:R-:W-:Y:S01]  /*4b40*/  ISETP.GT.U32.AND P0, PT, R5.reuse, R156, PT ;  /* 0x0000009c0500720c */ /* 0x040fe20003f04070 */
[----:B------:R-:W-:Y:S01]  /*4b50*/  IMAD.MOV R7, RZ, RZ, -R7 ;  /* 0x000000ffff077224 */ /* 0x000fe200078e0a07 */
[----:B------:R-:W-:Y:S01]  /*4b60*/  LOP3.LUT R15, R2, 0x84, RZ, 0xfc, !PT ;  /* 0x00000084020f7812 */ /* 0x000fe200078efcff */
[----:B------:R-:W-:Y:S01]  /*4b70*/  @!P5 IMAD.MOV R144, RZ, RZ, -R144 ;  /* 0x000000ffff90d224 */ /* 0x000fe200078e0a90 */
[C---:B------:R-:W-:Y:S01]  /*4b80*/  ISETP.GT.U32.AND P5, PT, R5.reuse, R224, PT ;  /* 0x000000e00500720c */ /* 0x040fe20003fa4070 */
[----:B------:R-:W-:Y:S01]  /*4b90*/  IMAD R158, R5, R7, R158 ;  /* 0x00000007059e7224 */ /* 0x000fe200078e029e */
[----:B------:R-:W-:Y:S01]  /*4ba0*/  IABS R164, R15 ;  /* 0x0000000f00a47213 */ /* 0x000fe20000000000 */
[--C-:B------:R-:W-:Y:S01]  /*4bb0*/  @!P4 IMAD.IADD R152, R152, 0x1, -R5.reuse ;  /* 0x000000019898c824 */ /* 0x100fe200078e0a05 */
[----:B------:R-:W-:Y:S01]  /*4bc0*/  ISETP.GE.AND P4, PT, R11, RZ, PT ;  /* 0x000000ff0b00720c */ /* 0x000fe20003f86270 */
[--C-:B------:R-:W-:Y:S01]  /*4bd0*/  @!P6 IMAD.IADD R226, R226, 0x1, -R5.reuse ;  /* 0x00000001e2e2e824 */ /* 0x100fe200078e0a05 */
[----:B------:R-:W-:Y:S01]  /*4be0*/  LOP3.LUT R11, R2, 0x90, RZ, 0xfc, !PT ;  /* 0x00000090020b7812 */ /* 0x000fe200078efcff */
[----:B------:R-:W-:Y:S01]  /*4bf0*/  @!P3 IMAD.MOV R152, RZ, RZ, -R152 ;  /* 0x000000ffff98b224 */ /* 0x000fe200078e0a98 */
[C---:B------:R-:W-:Y:S01]  /*4c00*/  ISETP.GT.U32.AND P3, PT, R5.reuse, R158, PT ;  /* 0x0000009e0500720c */ /* 0x040fe20003f64070 */
[----:B------:R-:W-:Y:S01]  /*4c10*/  @!P0 IMAD.IADD R156, R156, 0x1, -R5 ;  /* 0x000000019c9c8824 */ /* 0x000fe200078e0a05 */
[----:B------:R-:W-:Y:S01]  /*4c20*/  ISETP.GT.U32.AND P6, PT, R5, R226, PT ;  /* 0x000000e20500720c */ /* 0x000fe20003fc4070 */
[----:B------:R-:W-:Y:S01]  /*4c30*/  IMAD.HI.U32 R7, R3, R160, RZ ;  /* 0x000000a003077227 */ /* 0x000fe200078e00ff */
[----:B------:R-:W-:-:S02]  /*4c40*/  IABS R162, R11 ;  /* 0x0000000b00a27213 */ /* 0x000fc40000000000 */
[----:B------:R-:W-:Y:S01]  /*4c50*/  ISETP.GT.U32.AND P0, PT, R5, R156, PT ;  /* 0x0000009c0500720c */ /* 0x000fe20003f04070 */
[----:B------:R-:W-:Y:S02]  /*4c60*/  IMAD.MOV R7, RZ, RZ, -R7 ;  /* 0x000000ffff077224 */ /* 0x000fe400078e0a07 */
[--C-:B------:R-:W-:Y:S01]  /*4c70*/  @!P5 IMAD.IADD R224, R224, 0x1, -R5.reuse ;  /* 0x00000001e0e0d824 */ /* 0x100fe200078e0a05 */
[----:B------:R-:W-:Y:S01]  /*4c80*/  ISETP.GE.AND P5, PT, R13, RZ, PT ;  /* 0x000000ff0d00720c */ /* 0x000fe20003fa6270 */
[----:B------:R-:W-:Y:S01]  /*4c90*/  IMAD R160, R5, R7, R160 ;  /* 0x0000000705a07224 */ /* 0x000fe200078e02a0 */
[----:B------:R-:W-:Y:S01]  /*4ca0*/  LOP3.LUT R13, R2, 0x8c, RZ, 0xfc, !PT ;  /* 0x0000008c020d7812 */ /* 0x000fe200078efcff */
[--C-:B------:R-:W-:Y:S02]  /*4cb0*/  @!P3 IMAD.IADD R158, R158, 0x1, -R5.reuse ;  /* 0x000000019e9eb824 */ /* 0x100fe400078e0a05 */
[----:B------:R-:W-:Y:S01]  /*4cc0*/  @!P2 IMAD.MOV R150, RZ, RZ, -R150 ;  /* 0x000000ffff96a224 */ /* 0x000fe200078e0a96 */
[----:B------:R-:W-:Y:S01]  /*4cd0*/  ISETP.GE.AND P2, PT, R21, RZ, PT ;  /* 0x000000ff1500720c */ /* 0x000fe20003f46270 */
[----:B------:R-:W-:Y:S01]  /*4ce0*/  @!P6 IMAD.IADD R226, R226, 0x1, -R5 ;  /* 0x00000001e2e2e824 */ /* 0x000fe200078e0a05 */
[----:B------:R-:W-:Y:S01]  /*4cf0*/  ISETP.GT.U32.AND P6, PT, R5, R160, PT ;  /* 0x000000a00500720c */ /* 0x000fe20003fc4070 */
[----:B------:R-:W-:Y:S01]  /*4d00*/  IMAD.HI.U32 R7, R3, R162, RZ ;  /* 0x000000a203077227 */ /* 0x000fe200078e00ff */
[----:B------:R-:W-:-:S02]  /*4d10*/  ISETP.GT.U32.AND P3, PT, R5, R158, PT ;  /* 0x0000009e0500720c */ /* 0x000fc40003f64070 */
[----:B------:R-:W-:Y:S01]  /*4d20*/  IABS R228, R13 ;  /* 0x0000000d00e47213 */ /* 0x000fe20000000000 */
[----:B------:R-:W-:Y:S01]  /*4d30*/  @!P0 IMAD.IADD R156, R156, 0x1, -R5 ;  /* 0x000000019c9c8824 */ /* 0x000fe200078e0a05 */
[----:B------:R-:W-:Y:S01]  /*4d40*/  ISETP.GE.AND P0, PT, R11, RZ, PT ;  /* 0x000000ff0b00720c */ /* 0x000fe20003f06270 */
[----:B------:R-:W-:Y:S01]  /*4d50*/  IMAD.MOV R11, RZ, RZ, -R7 ;  /* 0x000000ffff0b7224 */ /* 0x000fe200078e0a07 */
[C---:B------:R-:W-:Y:S01]  /*4d60*/  LOP3.LUT R21, R2.reuse, 0x34, RZ, 0xfc, !PT ;  /* 0x0000003402157812 */ /* 0x040fe200078efcff */
[----:B------:R-:W-:Y:S01]  /*4d70*/  @!P5 IMAD.MOV R224, RZ, RZ, -R224 ;  /* 0x000000ffffe0d224 */ /* 0x000fe200078e0ae0 */
[----:B------:R-:W-:Y:S01]  /*4d80*/  ISETP.GE.AND P5, PT, R17, RZ, PT ;  /* 0x000000ff1100720c */ /* 0x000fe20003fa6270 */
[----:B------:R-:W-:Y:S01]  /*4d90*/  IMAD R162, R5, R11, R162 ;  /* 0x0000000b05a27224 */ /* 0x000fe200078e02a2 */
[----:B------:R-:W-:Y:S01]  /*4da0*/  LOP3.LUT R17, R2, 0x80, RZ, 0xfc, !PT ;  /* 0x0000008002117812 */ /* 0x000fe200078efcff */
[----:B------:R-:W-:Y:S01]  /*4db0*/  @!P2 IMAD.MOV R154, RZ, RZ, -R154 ;  /* 0x000000ffff9aa224 */ /* 0x000fe200078e0a9a */
[----:B------:R-:W-:Y:S01]  /*4dc0*/  ISETP.GE.AND P2, PT, R8, RZ, PT ;  /* 0x000000ff0800720c */ /* 0x000fe20003f46270 */
[----:B------:R-:W-:Y:S01]  /*4dd0*/  @!P6 IMAD.IADD R160, R160, 0x1, -R5 ;  /* 0x00000001a0a0e824 */ /* 0x000fe200078e0a05 */
[----:B------:R-:W-:Y:S01]  /*4de0*/  IABS R168, R17 ;  /* 0x0000001100a87213 */ /* 0x000fe20000000000 */
[----:B------:R-:W-:Y:S01]  /*4df0*/  IMAD.HI.U32 R8, R3, R228, RZ ;  /* 0x000000e403087227 */ /* 0x000fe200078e00ff */
[----:B------:R-:W-:-:S02]  /*4e00*/  IABS R76, R21 ;  /* 0x00000015004c7213 */ /* 0x000fc40000000000 */
[C---:B------:R-:W-:Y:S01]  /*4e10*/  ISETP.GT.U32.AND P6, PT, R5.reuse, R160, PT ;  /* 0x000000a00500720c */ /* 0x040fe20003fc4070 */
[----:B------:R-:W-:Y:S01]  /*4e20*/  @!P3 IMAD.IADD R158, R158, 0x1, -R5 ;  /* 0x000000019e9eb824 */ /* 0x000fe200078e0a05 */
[----:B------:R-:W-:Y:S01]  /*4e30*/  ISETP.GT.U32.AND P3, PT, R5, R162, PT ;  /* 0x000000a20500720c */ /* 0x000fe20003f64070 */
[----:B------:R-:W-:Y:S02]  /*4e40*/  IMAD.MOV R8, RZ, RZ, -R8 ;  /* 0x000000ffff087224 */ /* 0x000fe400078e0a08 */
[----:B------:R-:W-:Y:S01]  /*4e50*/  @!P5 IMAD.MOV R156, RZ, RZ, -R156 ;  /* 0x000000ffff9cd224 */ /* 0x000fe200078e0a9c */
[----:B------:R-:W-:Y:S01]  /*4e60*/  ISETP.GE.AND P5, PT, R13, RZ, PT ;  /* 0x000000ff0d00720c */ /* 0x000fe20003fa6270 */
[----:B------:R-:W-:Y:S01]  /*4e70*/  IMAD R228, R5, R8, R228 ;  /* 0x0000000805e47224 */ /* 0x000fe200078e02e4 */
[----:B------:R-:W-:Y:S01]  /*4e80*/  LOP3.LUT R13, R2, 0x88, RZ, 0xfc, !PT ;  /* 0x00000088020d7812 */ /* 0x000fe200078efcff */
[----:B------:R-:W-:-:S03]  /*4e90*/  IMAD.HI.U32 R8, R3, R164, RZ ;  /* 0x000000a403087227 */ /* 0x000fc600078e00ff */
[----:B------:R-:W-:Y:S01]  /*4ea0*/  IABS R166, R13 ;  /* 0x0000000d00a67213 */ /* 0x000fe20000000000 */
[----:B------:R-:W-:Y:S02]  /*4eb0*/  IMAD.MOV R8, RZ, RZ, -R8 ;  /* 0x000000ffff087224 */ /* 0x000fe400078e0a08 */
[----:B------:R-:W-:Y:S02]  /*4ec0*/  VIADD R7, R6, 0x7c ;  /* 0x0000007c06077836 */ /* 0x000fe40000000000 */
[--C-:B------:R-:W-:Y:S02]  /*4ed0*/  @!P3 IMAD.IADD R162, R162, 0x1, -R5.reuse ;  /* 0x00000001a2a2b824 */ /* 0x100fe400078e0a05 */
[----:B------:R-:W-:Y:S01]  /*4ee0*/  @!P4 IMAD.MOV R158, RZ, RZ, -R158 ;  /* 0x000000ffff9ec224 */ /* 0x000fe200078e0a9e */
[C---:B------:R-:W-:Y:S01]  /*4ef0*/  ISETP.GT.U32.AND P4, PT, R5.reuse, R228, PT ;  /* 0x000000e40500720c */ /* 0x040fe20003f84070 */
[----:B------:R-:W-:Y:S01]  /*4f00*/  @!P6 IMAD.IADD R160, R160, 0x1, -R5 ;  /* 0x00000001a0a0e824 */ /* 0x000fe200078e0a05 */
[----:B------:R-:W-:Y:S01]  /*4f10*/  IABS R170, R7 ;  /* 0x0000000700aa7213 */ /* 0x000fe20000000000 */
[C---:B------:R-:W-:Y:S01]  /*4f20*/  IMAD R164, R5.reuse, R8, R164 ;  /* 0x0000000805a47224 */ /* 0x040fe200078e02a4 */
[----:B------:R-:W-:Y:S01]  /*4f30*/  ISETP.GT.U32.AND P3, PT, R5, R162, PT ;  /* 0x000000a20500720c */ /* 0x000fe20003f64070 */
[----:B------:R-:W-:Y:S01]  /*4f40*/  @!P1 IMAD.MOV R226, RZ, RZ, -R226 ;  /* 0x000000ffffe29224 */ /* 0x000fe200078e0ae2 */
[----:B------:R-:W-:Y:S01]  /*4f50*/  ISETP.GE.AND P1, PT, R7, RZ, PT ;  /* 0x000000ff0700720c */ /* 0x000fe20003f26270 */
[----:B------:R-:W-:Y:S01]  /*4f60*/  IMAD.HI.U32 R7, R3, R166, RZ ;  /* 0x000000a603077227 */ /* 0x000fe200078e00ff */
[----:B------:R-:W-:-:S02]  /*4f70*/  ISETP.GE.AND P6, PT, R13, RZ, PT ;  /* 0x000000ff0d00720c */ /* 0x000fc40003fc6270 */
[----:B------:R-:W-:Y:S01]  /*4f80*/  LOP3.LUT R13, R2, 0x74, RZ, 0xfc, !PT ;  /* 0x00000074020d7812 */ /* 0x000fe200078efcff */
[----:B------:R-:W-:Y:S01]  /*4f90*/  @!P2 IMAD.MOV R160, RZ, RZ, -R160 ;  /* 0x000000ffffa0a224 */ /* 0x000fe200078e0aa0 */
[C---:B------:R-:W-:Y:S01]  /*4fa0*/  ISETP.GT.U32.AND P2, PT, R5.reuse, R164, PT ;  /* 0x000000a40500720c */ /* 0x040fe20003f44070 */
[----:B------:R-:W-:Y:S01]  /*4fb0*/  IMAD.MOV R11, RZ, RZ, -R7 ;  /* 0x000000ffff0b7224 */ /* 0x000fe200078e0a07 */
[----:B------:R-:W-:Y:S01]  /*4fc0*/  IABS R172, R13 ;  /* 0x0000000d00ac7213 */ /* 0x000fe20000000000 */
[----:B------:R-:W-:Y:S02]  /*4fd0*/  @!P4 IMAD.IADD R228, R228, 0x1, -R5 ;  /* 0x00000001e4e4c824 */ /* 0x000fe400078e0a05 */
[----:B------:R-:W-:Y:S01]  /*4fe0*/  IMAD R166, R5, R11, R166 ;  /* 0x0000000b05a67224 */ /* 0x000fe200078e02a6 */
[----:B------:R-:W-:Y:S01]  /*4ff0*/  LOP3.LUT R11, R2, 0x78, RZ, 0xfc, !PT ;  /* 0x00000078020b7812 */ /* 0x000fe200078efcff */
[----:B------:R-:W-:Y:S01]  /*5000*/  IMAD.HI.U32 R7, R3, R168, RZ ;  /* 0x000000a803077227 */ /* 0x000fe200078e00ff */
[----:B------:R-:W-:-:S02]  /*5010*/  ISETP.GT.U32.AND P4, PT, R5, R228, PT ;  /* 0x000000e40500720c */ /* 0x000fc40003f84070 */
[----:B------:R-:W-:Y:S01]  /*5020*/  IABS R230, R11 ;  /* 0x0000000b00e67213 */ /* 0x000fe20000000000 */
[--C-:B------:R-:W-:Y:S01]  /*5030*/  @!P3 IMAD.IADD R162, R162, 0x1, -R5.reuse ;  /* 0x00000001a2a2b824 */ /* 0x100fe200078e0a05 */
[----:B------:R-:W-:Y:S01]  /*5040*/  ISETP.GT.U32.AND P3, PT, R5, R166, PT ;  /* 0x000000a60500720c */ /* 0x000fe20003f64070 */
[----:B------:R-:W-:Y:S02]  /*5050*/  @!P2 IMAD.IADD R164, R164, 0x1, -R5 ;  /* 0x00000001a4a4a824 */ /* 0x000fe400078e0a05 */
[----:B------:R-:W-:Y:S02]  /*5060*/  IMAD.MOV R7, RZ, RZ, -R7 ;  /* 0x000000ffff077224 */ /* 0x000fe400078e0a07 */
[----:B------:R-:W-:Y:S01]  /*5070*/  IMAD.HI.U32 R8, R3, R170, RZ ;  /* 0x000000aa03087227 */ /* 0x000fe200078e00ff */
[----:B------:R-:W-:-:S03]  /*5080*/  ISETP.GT.U32.AND P2, PT, R5, R164, PT ;  /* 0x000000a40500720c */ /* 0x000fc60003f44070 */
[----:B------:R-:W-:Y:S02]  /*5090*/  IMAD R168, R5, R7, R168 ;  /* 0x0000000705a87224 */ /* 0x000fe400078e02a8 */
[----:B------:R-:W-:-:S04]  /*50a0*/  IMAD.HI.U32 R7, R3, R230, RZ ;  /* 0x000000e603077227 */ /* 0x000fc800078e00ff */
[----:B------:R-:W-:Y:S02]  /*50b0*/  IMAD.MOV R8, RZ, RZ, -R8 ;  /* 0x000000ffff087224 */ /* 0x000fe400078e0a08 */
[----:B------:R-:W-:Y:S02]  /*50c0*/  IMAD.MOV R7, RZ, RZ, -R7 ;  /* 0x000000ffff077224 */ /* 0x000fe400078e0a07 */
[C---:B------:R-:W-:Y:S02]  /*50d0*/  IMAD R170, R5.reuse, R8, R170 ;  /* 0x0000000805aa7224 */ /* 0x040fe400078e02aa */
[--C-:B------:R-:W-:Y:S02]  /*50e0*/  @!P3 IMAD.IADD R166, R166, 0x1, -R5.reuse ;  /* 0x00000001a6a6b824 */ /* 0x100fe400078e0a05 */
[--C-:B------:R-:W-:Y:S01]  /*50f0*/  @!P4 IMAD.IADD R228, R228, 0x1, -R5.reuse ;  /* 0x00000001e4e4c824 */ /* 0x100fe200078e0a05 */
[C---:B------:R-:W-:Y:S01]  /*5100*/  ISETP.GT.U32.AND P4, PT, R5.reuse, R168, PT ;  /* 0x000000a80500720c */ /* 0x040fe20003f84070 */
[C---:B------:R-:W-:Y:S01]  /*5110*/  IMAD R230, R5.reuse, R7, R230 ;  /* 0x0000000705e67224 */ /* 0x040fe200078e02e6 */
[C---:B------:R-:W-:Y:S01]  /*5120*/  ISETP.GT.U32.AND P3, PT, R5.reuse, R166, PT ;  /* 0x000000a60500720c */ /* 0x040fe20003f64070 */
[----:B------:R-:W-:Y:S01]  /*5130*/  @!P5 IMAD.MOV R228, RZ, RZ, -R228 ;  /* 0x000000ffffe4d224 */ /* 0x000fe200078e0ae4 */
[C---:B------:R-:W-:Y:S01]  /*5140*/  ISETP.GT.U32.AND P5, PT, R5.reuse, R170, PT ;  /* 0x000000aa0500720c */ /* 0x040fe20003fa4070 */
[----:B------:R-:W-:Y:S01]  /*5150*/  @!P2 IMAD.IADD R164, R164, 0x1, -R5 ;  /* 0x00000001a4a4a824 */ /* 0x000fe200078e0a05 */
[----:B------:R-:W-:Y:S01]  /*5160*/  ISETP.GT.U32.AND P2, PT, R5, R230, PT ;  /* 0x000000e60500720c */ /* 0x000fe20003f44070 */
[----:B------:R-:W-:Y:S01]  /*5170*/  @!P0 IMAD.MOV R162, RZ, RZ, -R162 ;  /* 0x000000ffffa28224 */ /* 0x000fe200078e0aa2 */
[----:B------:R-:W-:Y:S01]  /*5180*/  ISETP.GE.AND P0, PT, R15, RZ, PT ;  /* 0x000000ff0f00720c */ /* 0x000fe20003f06270 */
[----:B------:R-:W-:Y:S01]  /*5190*/  IMAD.HI.U32 R7, R3, R172, RZ ;  /* 0x000000ac03077227 */ /* 0x000fe200078e00ff */
[----:B------:R-:W-:-:S03]  /*51a0*/  LOP3.LUT R15, R2, 0x70, RZ, 0xfc, !PT ;  /* 0x00000070020f7812 */ /* 0x000fc600078efcff */
[----:B------:R-:W-:Y:S01]  /*51b0*/  IMAD.MOV R7, RZ, RZ, -R7 ;  /* 0x000000ffff077224 */ /* 0x000fe200078e0a07 */
[----:B------:R-:W-:Y:S01]  /*51c0*/  IABS R174, R15 ;  /* 0x0000000f00ae7213 */ /* 0x000fe20000000000 */
[--C-:B------:R-:W-:Y:S01]  /*51d0*/  @!P3 IMAD.IADD R166, R166, 0x1, -R5.reuse ;  /* 0x00000001a6a6b824 */ /* 0x100fe200078e0a05 */
[----:B------:R-:W-:Y:S01]  /*51e0*/  ISETP.GE.AND P3, PT, R17, RZ, PT ;  /* 0x000000ff1100720c */ /* 0x000fe20003f66270 */
[--C-:B------:R-:W-:Y:S01]  /*51f0*/  @!P5 IMAD.IADD R170, R170, 0x1, -R5.reuse ;  /* 0x00000001aaaad824 */ /* 0x100fe200078e0a05 */
[----:B------:R-:W-:Y:S01]  /*5200*/  ISETP.GE.AND P5, PT, R11, RZ, PT ;  /* 0x000000ff0b00720c */ /* 0x000fe20003fa6270 */
[----:B------:R-:W-:Y:S01]  /*5210*/  @!P2 IMAD.IADD R230, R230, 0x1, -R5 ;  /* 0x00000001e6e6a824 */ /* 0x000fe200078e0a05 */
[----:B------:R-:W-:Y:S01]  /*5220*/  LOP3.LUT R17, R2, 0x40, RZ, 0xfc, !PT ;  /* 0x0000004002117812 */ /* 0x000fe200078efcff */
[----:B------:R-:W-:Y:S01]  /*5230*/  @!P6 IMAD.MOV R166, RZ, RZ, -R166 ;  /* 0x000000ffffa6e224 */ /* 0x000fe200078e0aa6 */
[----:B------:R-:W-:Y:S01]  /*5240*/  ISETP.GT.U32.AND P6, PT, R5, R170, PT ;  /* 0x000000aa0500720c */ /* 0x000fe20003fc4070 */
[----:B------:R-:W-:Y:S01]  /*5250*/  IMAD.HI.U32 R8, R3, R174, RZ ;  /* 0x000000ae03087227 */ /* 0x000fe200078e00ff */
[----:B------:R-:W-:-:S03]  /*5260*/  ISETP.GT.U32.AND P2, PT, R5, R230, PT ;  /* 0x000000e60500720c */ /* 0x000fc60003f44070 */
[--C-:B------:R-:W-:Y:S02]  /*5270*/  @!P4 IMAD.IADD R168, R168, 0x1, -R5.reuse ;  /* 0x00000001a8a8c824 */ /* 0x100fe400078e0a05 */
[----:B------:R-:W-:Y:S02]  /*5280*/  IMAD.MOV R8, RZ, RZ, -R8 ;  /* 0x000000ffff087224 */ /* 0x000fe400078e0a08 */
[C---:B------:R-:W-:Y:S01]  /*5290*/  IMAD R172, R5.reuse, R7, R172 ;  /* 0x0000000705ac7224 */ /* 0x040fe200078e02ac */
[C---:B------:R-:W-:Y:S01]  /*52a0*/  ISETP.GT.U32.AND P4, PT, R5.reuse, R168, PT ;  /* 0x000000a80500720c */ /* 0x040fe20003f84070 */
[C---:B------:R-:W-:Y:S01]  /*52b0*/  IMAD R174, R5.reuse, R8, R174 ;  /* 0x0000000805ae7224 */ /* 0x040fe200078e02ae */
[----:B------:R-:W-:Y:S01]  /*52c0*/  LOP3.LUT R7, R2, 0x6c, RZ, 0xfc, !PT ;  /* 0x0000006c02077812 */ /* 0x000fe200078efcff */
[--C-:B------:R-:W-:Y:S01]  /*52d0*/  @!P6 IMAD.IADD R170, R170, 0x1, -R5.reuse ;  /* 0x00000001aaaae824 */ /* 0x100fe200078e0a05 */
[C---:B------:R-:W-:Y:S01]  /*52e0*/  ISETP.GT.U32.AND P6, PT, R5.reuse, R172, PT ;  /* 0x000000ac0500720c */ /* 0x040fe20003fc4070 */
[--C-:B------:R-:W-:Y:S01]  /*52f0*/  @!P2 IMAD.IADD R230, R230, 0x1, -R5.reuse ;  /* 0x00000001e6e6a824 */ /* 0x100fe200078e0a05 */
[----:B------:R-:W-:Y:S01]  /*5300*/  ISETP.GT.U32.AND P2, PT, R5, R174, PT ;  /* 0x000000ae0500720c */ /* 0x000fe20003f44070 */
[----:B------:R-:W-:Y:S01]  /*5310*/  @!P0 IMAD.MOV R164, RZ, RZ, -R164 ;  /* 0x000000ffffa48224 */ /* 0x000fe200078e0aa4 */
[----:B------:R-:W-:Y:S01]  /*5320*/  IABS R176, R7 ;  /* 0x0000000700b07213 */ /* 0x000fe20000000000 */
[----:B------:R-:W-:Y:S01]  /*5330*/  @!P1 IMAD.MOV R170, RZ, RZ, -R170 ;  /* 0x000000ffffaa9224 */ /* 0x000fe200078e0aaa */
[----:B------:R-:W-:Y:S01]  /*5340*/  LOP3.LUT R8, R2, 0x68, RZ, 0xfc, !PT ;  /* 0x0000006802087812 */ /* 0x000fe200078efcff */
[----:B------:R-:W-:Y:S01]  /*5350*/  @!P5 IMAD.MOV R230, RZ, RZ, -R230 ;  /* 0x000000ffffe6d224 */ /* 0x000fe200078e0ae6 */
[----:B------:R-:W-:Y:S01]  /*5360*/  ISETP.GE.AND P0, PT, R13, RZ, PT ;  /* 0x000000ff0d00720c */ /* 0x000fe20003f06270 */
[----:B------:R-:W-:Y:S01]  /*5370*/  @!P4 IMAD.IADD R168, R168, 0x1, -R5 ;  /* 0x00000001a8a8c824 */ /* 0x000fe200078e0a05 */
[----:B------:R-:W-:-:S02]  /*5380*/  IABS R232, R8 ;  /* 0x0000000800e87213 */ /* 0x000fc40000000000 */
[----:B------:R-:W-:Y:S01]  /*5390*/  LOP3.LUT R13, R2, 0x64, RZ, 0xfc, !PT ;  /* 0x00000064020d7812 */ /* 0x000fe200078efcff */
[--C-:B------:R-:W-:Y:S01]  /*53a0*/  @!P6 IMAD.IADD R172, R172, 0x1, -R5.reuse ;  /* 0x00000001acace824 */ /* 0x100fe200078e0a05 */
[----:B------:R-:W-:Y:S01]  /*53b0*/  ISETP.GE.AND P4, PT, R15, RZ, PT ;  /* 0x000000ff0f00720c */ /* 0x000fe20003f86270 */
[----:B------:R-:W-:Y:S01]  /*53c0*/  @!P3 IMAD.MOV R168, RZ, RZ, -R168 ;  /* 0x000000ffffa8b224 */ /* 0x000fe200078e0aa8 */
[----:B------:R-:W-:Y:S01]  /*53d0*/  ISETP.GE.AND P3, PT, R7, RZ, PT ;  /* 0x000000ff0700720c */ /* 0x000fe20003f66270 */
[----:B------:R-:W-:Y:S01]  /*53e0*/  @!P2 IMAD.IADD R174, R174, 0x1, -R5 ;  /* 0x00000001aeaea824 */ /* 0x000fe200078e0a05 */
[----:B------:R-:W-:Y:S01]  /*53f0*/  ISETP.GT.U32.AND P6, PT, R5, R172, PT ;  /* 0x000000ac0500720c */ /* 0x000fe20003fc4070 */
[----:B------:R-:W-:Y:S01]  /*5400*/  IMAD.HI.U32 R7, R3, R176, RZ ;  /* 0x000000b003077227 */ /* 0x000fe200078e00ff */
[----:B------:R-:W-:Y:S02]  /*5410*/  IABS R178, R13 ;  /* 0x0000000d00b27213 */ /* 0x000fe40000000000 */
[----:B------:R-:W-:Y:S01]  /*5420*/  ISETP.GT.U32.AND P2, PT, R5, R174, PT ;  /* 0x000000ae0500720c */ /* 0x000fe20003f44070 */
[----:B------:R-:W-:Y:S01]  /*5430*/  IMAD.MOV R11, RZ, RZ, -R7 ;  /* 0x000000ffff0b7224 */ /* 0x000fe200078e0a07 */
[----:B------:R-:W-:Y:S01]  /*5440*/  ISETP.GE.AND P1, PT, R8, RZ, PT ;  /* 0x000000ff0800720c */ /* 0x000fe20003f26270 */
[----:B------:R-:W-:Y:S01]  /*5450*/  IMAD.HI.U32 R7, R3, R232, RZ ;  /* 0x000000e803077227 */ /* 0x000fe200078e00ff */
[----:B------:R-:W-:-:S02]  /*5460*/  ISETP.GE.AND P5, PT, R13, RZ, PT ;  /* 0x000000ff0d00720c */ /* 0x000fc40003fa6270 */
[C---:B------:R-:W-:Y:S01]  /*5470*/  LOP3.LUT R13, R2.reuse, 0x58, RZ, 0xfc, !PT ;  /* 0x00000058020d7812 */ /* 0x040fe200078efcff */
[----:B------:R-:W-:Y:S01]  /*5480*/  IMAD.MOV R7, RZ, RZ, -R7 ;  /* 0x000000ffff077224 */ /* 0x000fe200078e0a07 */
[C---:B------:R-:W-:Y:S01]  /*5490*/  LOP3.LUT R15, R2.reuse, 0x54, RZ, 0xfc, !PT ;  /* 0x00000054020f7812 */ /* 0x040fe200078efcff */
[C---:B------:R-:W-:Y:S01]  /*54a0*/  IMAD R176, R5.reuse, R11, R176 ;  /* 0x0000000b05b07224 */ /* 0x040fe200078e02b0 */
[----:B------:R-:W-:Y:S01]  /*54b0*/  LOP3.LUT R11, R2, 0x60, RZ, 0xfc, !PT ;  /* 0x00000060020b7812 */ /* 0x000fe200078efcff */
[C---:B------:R-:W-:Y:S01]  /*54c0*/  IMAD R232, R5.reuse, R7, R232 ;  /* 0x0000000705e87224 */ /* 0x040fe200078e02e8 */
[----:B------:R-:W-:Y:S01]  /*54d0*/  IABS R246, R13 ;  /* 0x0000000d00f67213 */ /* 0x000fe20000000000 */
[--C-:B------:R-:W-:Y:S01]  /*54e0*/  @!P6 IMAD.IADD R172, R172, 0x1, -R5.reuse ;  /* 0x00000001acace824 */ /* 0x100fe200078e0a05 */
[C---:B------:R-:W-:Y:S01]  /*54f0*/  ISETP.GT.U32.AND P6, PT, R5.reuse, R176, PT ;  /* 0x000000b00500720c */ /* 0x040fe20003fc4070 */
[----:B------:R-:W-:Y:S01]  /*5500*/  @!P2 IMAD.IADD R174, R174, 0x1, -R5 ;  /* 0x00000001aeaea824 */ /* 0x000fe200078e0a05 */
[----:B------:R-:W-:Y:S01]  /*5510*/  ISETP.GT.U32.AND P2, PT, R5, R232, PT ;  /* 0x000000e80500720c */ /* 0x000fe20003f44070 */
[----:B------:R-:W-:Y:S01]  /*5520*/  IMAD.HI.U32 R8, R3, R178, RZ ;  /* 0x000000b203087227 */ /* 0x000fe200078e00ff */
[----:B------:R-:W-:-:S02]  /*5530*/  IABS R234, R11 ;  /* 0x0000000b00ea7213 */ /* 0x000fc40000000000 */
[----:B------:R-:W-:Y:S01]  /*5540*/  IABS R248, R15 ;  /* 0x0000000f00f87213 */ /* 0x000fe20000000000 */
[----:B------:R-:W-:Y:S02]  /*5550*/  VIADD R7, R6, 0x5c ;  /* 0x0000005c06077836 */ /* 0x000fe40000000000 */
[----:B------:R-:W-:Y:S02]  /*5560*/  IMAD.MOV R8, RZ, RZ, -R8 ;  /* 0x000000ffff087224 */ /* 0x000fe400078e0a08 */
[----:B------:R-:W-:Y:S01]  /*5570*/  @!P0 IMAD.MOV R172, RZ, RZ, -R172 ;  /* 0x000000ffffac8224 */ /* 0x000fe200078e0aac */
[----:B------:R-:W-:Y:S01]  /*5580*/  ISETP.GE.AND P0, PT, R7, RZ, PT ;  /* 0x000000ff0700720c */ /* 0x000fe20003f06270 */
[----:B------:R-:W-:Y:S01]  /*5590*/  @!P6 IMAD.IADD R176, R176, 0x1, -R5 ;  /* 0x00000001b0b0e824 */ /* 0x000fe200078e0a05 */
[----:B------:R-:W-:Y:S01]  /*55a0*/  IABS R236, R7 ;  /* 0x0000000700ec7213 */ /* 0x000fe20000000000 */
[----:B------:R-:W-:Y:S02]  /*55b0*/  IMAD R178, R5, R8, R178 ;  /* 0x0000000805b27224 */ /* 0x000fe400078e02b2 */
[----:B------:R-:W-:Y:S01]  /*55c0*/  IMAD.HI.U32 R7, R3, R234, RZ ;  /* 0x000000ea03077227 */ /* 0x000fe200078e00ff */
[----:B------:R-:W-:-:S03]  /*55d0*/  ISETP.GT.U32.AND P6, PT, R5, R176, PT ;  /* 0x000000b00500720c */ /* 0x000fc60003fc4070 */
[----:B------:R-:W-:Y:S02]  /*55e0*/  @!P2 IMAD.IADD R232, R232, 0x1, -R5 ;  /* 0x00000001e8e8a824 */ /* 0x000fe400078e0a05 */
[----:B------:R-:W-:Y:S02]  /*55f0*/  IMAD.MOV R8, RZ, RZ, -R7 ;  /* 0x000000ffff087224 */ /* 0x000fe400078e0a07 */
[----:B------:R-:W-:Y:S01]  /*5600*/  @!P4 IMAD.MOV R174, RZ, RZ, -R174 ;  /* 0x000000ffffaec224 */ /* 0x000fe200078e0aae */
[----:B------:R-:W-:Y:S01]  /*5610*/  ISETP.GT.U32.AND P4, PT, R5, R178, PT ;  /* 0x000000b20500720c */ /* 0x000fe20003f84070 */
[----:B------:R-:W-:Y:S01]  /*5620*/  IMAD.HI.U32 R7, R3, R236, RZ ;  /* 0x000000ec03077227 */ /* 0x000fe200078e00ff */
[----:B------:R-:W-:-:S03]  /*5630*/  ISETP.GT.U32.AND P2, PT, R5, R232, PT ;  /* 0x000000e80500720c */ /* 0x000fc60003f44070 */
[----:B------:R-:W-:Y:S02]  /*5640*/  IMAD R234, R5, R8, R234 ;  /* 0x0000000805ea7224 */ /* 0x000fe400078e02ea */
[----:B------:R-:W-:Y:S02]  /*5650*/  IMAD.MOV R8, RZ, RZ, -R7 ;  /* 0x000000ffff087224 */ /* 0x000fe400078e0a07 */
[----:B------:R-:W-:-:S04]  /*5660*/  IMAD.HI.U32 R7, R3, R246, RZ ;  /* 0x000000f603077227 */ /* 0x000fc800078e00ff */
[C---:B------:R-:W-:Y:S02]  /*5670*/  IMAD R236, R5.reuse, R8, R236 ;  /* 0x0000000805ec7224 */ /* 0x040fe400078e02ec */
[----:B------:R-:W-:Y:S02]  /*5680*/  IMAD.MOV R8, RZ, RZ, -R7 ;  /* 0x000000ffff087224 */ /* 0x000fe400078e0a07 */
[--C-:B------:R-:W-:Y:S01]  /*5690*/  @!P6 IMAD.IADD R176, R176, 0x1, -R5.reuse ;  /* 0x00000001b0b0e824 */ /* 0x100fe200078e0a05 */
[----:B------:R-:W-:Y:S01]  /*56a0*/  ISETP.GT.U32.AND P6, PT, R5, R234, PT ;  /* 0x000000ea0500720c */ /* 0x000fe20003fc4070 */
[--C-:B------:R-:W-:Y:S02]  /*56b0*/  @!P4 IMAD.IADD R178, R178, 0x1, -R5.reuse ;  /* 0x00000001b2b2c824 */ /* 0x100fe400078e0a05 */
[----:B------:R-:W-:Y:S01]  /*56c0*/  @!P2 IMAD.IADD R232, R232, 0x1, -R5 ;  /* 0x00000001e8e8a824 */ /* 0x000fe200078e0a05 */
[----:B------:R-:W-:Y:S01]  /*56d0*/  ISETP.GE.AND P2, PT, R11, RZ, PT ;  /* 0x000000ff0b00720c */ /* 0x000fe20003f46270 */
[C---:B------:R-:W-:Y:S01]  /*56e0*/  IMAD R246, R5.reuse, R8, R246 ;  /* 0x0000000805f67224 */ /* 0x040fe200078e02f6 */
[----:B------:R-:W-:Y:S01]  /*56f0*/  ISETP.GT.U32.AND P4, PT, R5, R178, PT ;  /* 0x000000b20500720c */ /* 0x000fe20003f84070 */
[----:B------:R-:W-:Y:S01]  /*5700*/  @!P1 IMAD.MOV R232, RZ, RZ, -R232 ;  /* 0x000000ffffe89224 */ /* 0x000fe200078e0ae8 */
[----:B------:R-:W-:Y:S01]  /*5710*/  LOP3.LUT R11, R2, 0x50, RZ, 0xfc, !PT ;  /* 0x00000050020b7812 */ /* 0x000fe200078efcff */
[----:B------:R-:W-:Y:S01]  /*5720*/  IMAD.HI.U32 R7, R3, R248, RZ ;  /* 0x000000f803077227 */ /* 0x000fe200078e00ff */
[----:B------:R-:W-:-:S02]  /*5730*/  ISETP.GT.U32.AND P1, PT, R5, R246, PT ;  /* 0x000000f60500720c */ /* 0x000fc40003f24070 */
[----:B------:R-:W-:Y:S01]  /*5740*/  IABS R250, R11 ;  /* 0x0000000b00fa7213 */ /* 0x000fe20000000000 */
[----:B------:R-:W-:Y:S02]  /*5750*/  @!P6 IMAD.IADD R234, R234, 0x1, -R5 ;  /* 0x00000001eaeae824 */ /* 0x000fe400078e0a05 */
[----:B------:R-:W-:Y:S02]  /*5760*/  IMAD.MOV R7, RZ, RZ, -R7 ;  /* 0x000000ffff077224 */ /* 0x000fe400078e0a07 */
[----:B------:R-:W-:Y:S01]  /*5770*/  @!P3 IMAD.MOV R176, RZ, RZ, -R176 ;  /* 0x000000ffffb0b224 */ /* 0x000fe200078e0ab0 */
[----:B------:R-:W-:Y:S01]  /*5780*/  ISETP.GT.U32.AND P6, PT, R5, R234, PT ;  /* 0x000000ea0500720c */ /* 0x000fe20003fc4070 */
[--C-:B------:R-:W-:Y:S01]  /*5790*/  @!P4 IMAD.IADD R178, R178, 0x1, -R5.reuse ;  /* 0x00000001b2b2c824 */ /* 0x100fe200078e0a05 */
[----:B------:R-:W-:Y:S01]  /*57a0*/  ISETP.GE.AND P4, PT, R13, RZ, PT ;  /* 0x000000ff0d00720c */ /* 0x000fe20003f86270 */
[C---:B------:R-:W-:Y:S01]  /*57b0*/  IMAD R248, R5.reuse, R7, R248 ;  /* 0x0000000705f87224 */ /* 0x040fe200078e02f8 */
[----:B------:R-:W-:Y:S01]  /*57c0*/  ISETP.GT.U32.AND P3, PT, R5, R236, PT ;  /* 0x000000ec0500720c */ /* 0x000fe20003f64070 */
[----:B------:R-:W-:Y:S01]  /*57d0*/  @!P1 IMAD.IADD R246, R246, 0x1, -R5 ;  /* 0x00000001f6f69824 */ /* 0x000fe200078e0a05 */
[----:B------:R-:W-:Y:S01]  /*57e0*/  LOP3.LUT R13, R2, 0x4c, RZ, 0xfc, !PT ;  /* 0x0000004c020d7812 */ /* 0x000fe200078efcff */
[----:B------:R-:W-:Y:S01]  /*57f0*/  @!P5 IMAD.MOV R178, RZ, RZ, -R178 ;  /* 0x000000ffffb2d224 */ /* 0x000fe200078e0ab2 */
[----:B------:R-:W-:Y:S01]  /*5800*/  ISETP.GE.AND P1, PT, R15, RZ, PT ;  /* 0x000000ff0f00720c */ /* 0x000fe20003f26270 */
[----:B------:R-:W-:Y:S01]  /*5810*/  IMAD.HI.U32 R7, R3, R250, RZ ;  /* 0x000000fa03077227 */ /* 0x000fe200078e00ff */
[----:B------:R-:W-:-:S02]  /*5820*/  ISETP.GT.U32.AND P5, PT, R5, R246, PT ;  /* 0x000000f60500720c */ /* 0x000fc40003fa4070 */
[----:B------:R-:W-:Y:S01]  /*5830*/  IABS R252, R13 ;  /* 0x0000000d00fc7213 */ /* 0x000fe20000000000 */
[----:B------:R-:W-:Y:S01]  /*5840*/  @!P6 IMAD.IADD R234, R234, 0x1, -R5 ;  /* 0x00000001eaeae824 */ /* 0x000fe200078e0a05 */
[C---:B------:R-:W-:Y:S01]  /*5850*/  ISETP.GT.U32.AND P6, PT, R5.reuse, R248, PT ;  /* 0x000000f80500720c */ /* 0x040fe20003fc4070 */
[----:B------:R-:W-:Y:S02]  /*5860*/  IMAD.MOV R7, RZ, RZ, -R7 ;  /* 0x000000ffff077224 */ /* 0x000fe400078e0a07 */
[----:B------:R-:W-:Y:S02]  /*5870*/  @!P3 IMAD.IADD R236, R236, 0x1, -R5 ;  /* 0x00000001ececb824 */ /* 0x000fe400078e0a05 */
[----:B------:R-:W-:Y:S01]  /*5880*/  IMAD R250, R5, R7, R250 ;  /* 0x0000000705fa7224 */ /* 0x000fe200078e02fa */
[----:B------:R-:W-:Y:S01]  /*5890*/  LOP3.LUT R7, R2, 0x48, RZ, 0xfc, !PT ;  /* 0x0000004802077812 */ /* 0x000fe200078efcff */
[----:B------:R-:W-:Y:S01]  /*58a0*/  IMAD.HI.U32 R8, R3, R252, RZ ;  /* 0x000000fc03087227 */ /* 0x000fe200078e00ff */
[----:B------:R-:W-:-:S02]  /*58b0*/  ISETP.GT.U32.AND P3, PT, R5, R236, PT ;  /* 0x000000ec0500720c */ /* 0x000fc40003f64070 */
[----:B------:R-:W-:Y:S01]  /*58c0*/  IABS R66, R7 ;  /* 0x0000000700427213 */ /* 0x000fe20000000000 */
[--C-:B------:R-:W-:Y:S02]  /*58d0*/  @!P5 IMAD.IADD R246, R246, 0x1, -R5.reuse ;  /* 0x00000001f6f6d824 */ /* 0x100fe400078e0a05 */
[--C-:B------:R-:W-:Y:S01]  /*58e0*/  @!P6 IMAD.IADD R248, R248, 0x1, -R5.reuse ;  /* 0x00000001f8f8e824 */ /* 0x100fe200078e0a05 */
[----:B------:R-:W-:Y:S01]  /*58f0*/  ISETP.GE.AND P6, PT, R13, RZ, PT ;  /* 0x000000ff0d00720c */ /* 0x000fe20003fc6270 */
[----:B------:R-:W-:Y:S01]  /*5900*/  @!P4 IMAD.MOV R246, RZ, RZ, -R246 ;  /* 0x000000fffff6c224 */ /* 0x000fe200078e0af6 */
[C---:B------:R-:W-:Y:S01]  /*5910*/  ISETP.GT.U32.AND P4, PT, R5.reuse, R250, PT ;  /* 0x000000fa0500720c */ /* 0x040fe20003f84070 */
[----:B------:R-:W-:Y:S01]  /*5920*/  @!P2 IMAD.MOV R234, RZ, RZ, -R234 ;  /* 0x000000ffffeaa224 */ /* 0x000fe200078e0aea */
[----:B------:R-:W-:Y:S01]  /*5930*/  ISETP.GT.U32.AND P2, PT, R5, R248, PT ;  /* 0x000000f80500720c */ /* 0x000fe20003f44070 */
[----:B------:R-:W-:Y:S02]  /*5940*/  IMAD.MOV R8, RZ, RZ, -R8 ;  /* 0x000000ffff087224 */ /* 0x000fe400078e0a08 */
[----:B------:R-:W-:Y:S01]  /*5950*/  @!P3 IMAD.IADD R236, R236, 0x1, -R5 ;  /* 0x00000001ececb824 */ /* 0x000fe200078e0a05 */
[----:B------:R-:W-:Y:S01]  /*5960*/  ISETP.GE.AND P3, PT, R11, RZ, PT ;  /* 0x000000ff0b00720c */ /* 0x000fe20003f66270 */
[----:B------:R-:W-:Y:S01]  /*5970*/  IMAD R252, R5, R8, R252 ;  /* 0x0000000805fc7224 */ /* 0x000fe200078e02fc */
[----:B------:R-:W-:Y:S01]  /*5980*/  LOP3.LUT R8, R2, 0x44, RZ, 0xfc, !PT ;  /* 0x0000004402087812 */ /* 0x000fe200078efcff */
[----:B------:R-:W-:-:S02]  /*5990*/  VIADD R11, R6, 0x3c ;  /* 0x0000003c060b7836 */ /* 0x000fc40000000000 */
[----:B------:R-:W-:Y:S01]  /*59a0*/  @!P0 IMAD.MOV R236, RZ, RZ, -R236 ;  /* 0x000000ffffec8224 */ /* 0x000fe200078e0aec */
[----:B------:R-:W-:Y:S01]  /*59b0*/  IABS R68, R8 ;  /* 0x0000000800447213 */ /* 0x000fe20000000000 */
[--C-:B------:R-:W-:Y:S01]  /*59c0*/  @!P4 IMAD.IADD R250, R250, 0x1, -R5.reuse ;  /* 0x00000001fafac824 */ /* 0x100fe200078e0a05 */
[----:B------:R-:W-:Y:S01]  /*59d0*/  ISETP.GE.AND P0, PT, R7, RZ, PT ;  /* 0x000000ff0700720c */ /* 0x000fe20003f06270 */
[----:B------:R-:W-:Y:S01]  /*59e0*/  @!P2 IMAD.IADD R248, R248, 0x1, -R5 ;  /* 0x00000001f8f8a824 */ /* 0x000fe200078e0a05 */
[----:B------:R-:W-:Y:S01]  /*59f0*/  ISETP.GE.AND P2, PT, R8, RZ, PT ;  /* 0x000000ff0800720c */ /* 0x000fe20003f46270 */
[----:B------:R-:W-:Y:S01]  /*5a00*/  IMAD.HI.U32 R8, R3, R68, RZ ;  /* 0x0000004403087227 */ /* 0x000fe200078e00ff */
[----:B------:R-:W-:Y:S02]  /*5a10*/  ISETP.GT.U32.AND P4, PT, R5, R250, PT ;  /* 0x000000fa0500720c */ /* 0x000fe40003f84070 */
[----:B------:R-:W-:Y:S01]  /*5a20*/  ISETP.GE.AND P5, PT, R11, RZ, PT ;  /* 0x000000ff0b00720c */ /* 0x000fe20003fa6270 */
[----:B------:R-:W-:Y:S01]  /*5a30*/  IMAD.MOV R8, RZ, RZ, -R8 ;  /* 0x000000ffff087224 */ /* 0x000fe200078e0a08 */
[----:B------:R-:W-:Y:S01]  /*5a40*/  IABS R70, R11 ;  /* 0x0000000b00467213 */ /* 0x000fe20000000000 */
[----:B------:R-:W-:Y:S01]  /*5a50*/  @!P1 IMAD.MOV R248, RZ, RZ, -R248 ;  /* 0x000000fffff89224 */ /* 0x000fe200078e0af8 */
[C---:B------:R-:W-:Y:S01]  /*5a60*/  ISETP.GT.U32.AND P1, PT, R5.reuse, R252, PT ;  /* 0x000000fc0500720c */ /* 0x040fe20003f24070 */
[----:B------:R-:W-:Y:S01]  /*5a70*/  IMAD R13, R5, R8, R68 ;  /* 0x00000008050d7224 */ /* 0x000fe200078e0244 */
[----:B------:R-:W-:Y:S01]  /*5a80*/  IABS R11, R17 ;  /* 0x00000011000b7213 */ /* 0x000fe20000000000 */
[----:B------:R-:W-:-:S04]  /*5a90*/  IMAD.HI.U32 R7, R3, R66, RZ ;  /* 0x0000004203077227 */ /* 0x000fc800078e00ff */
[----:B------:R-:W-:Y:S02]  /*5aa0*/  @!P4 IMAD.IADD R250, R250, 0x1, -R5 ;  /* 0x00000001fafac824 */ /* 0x000fe400078e0a05 */
[----:B------:R-:W-:Y:S02]  /*5ab0*/  IMAD.MOV R7, RZ, RZ, -R7 ;  /* 0x000000ffff077224 */ /* 0x000fe400078e0a07 */
[----:B------:R-:W-:Y:S01]  /*5ac0*/  @!P3 IMAD.MOV R250, RZ, RZ, -R250 ;  /* 0x000000fffffab224 */ /* 0x000fe200078e0afa */
[C---:B------:R-:W-:Y:S01]  /*5ad0*/  ISETP.GT.U32.AND P3, PT, R5.reuse, R13, PT ;  /* 0x0000000d0500720c */ /* 0x040fe20003f64070 */
[C---:B------:R-:W-:Y:S02]  /*5ae0*/  IMAD R7, R5.reuse, R7, R66 ;  /* 0x0000000705077224 */ /* 0x040fe400078e0242 */
[----:B------:R-:W-:Y:S02]  /*5af0*/  IMAD.MOV.U32 R66, RZ, RZ, R11 ;  /* 0x000000ffff427224 */ /* 0x000fe400078e000b */
[----:B------:R-:W-:Y:S01]  /*5b00*/  @!P1 IMAD.IADD R252, R252, 0x1, -R5 ;  /* 0x00000001fcfc9824 */ /* 0x000fe200078e0a05 */
[----:B------:R-:W-:Y:S01]  /*5b10*/  ISETP.GT.U32.AND P4, PT, R5, R7, PT ;  /* 0x000000070500720c */ /* 0x000fe20003f84070 */
[----:B------:R-:W-:-:S03]  /*5b20*/  IMAD.HI.U32 R8, R3, R66, RZ ;  /* 0x0000004203087227 */ /* 0x000fc600078e00ff */
[----:B------:R-:W-:Y:S01]  /*5b30*/  ISETP.GT.U32.AND P1, PT, R5, R252, PT ;  /* 0x000000fc0500720c */ /* 0x000fe20003f24070 */
[----:B------:R-:W-:Y:S02]  /*5b40*/  IMAD.MOV R237, RZ, RZ, -R8 ;  /* 0x000000ffffed7224 */ /* 0x000fe400078e0a08 */
[----:B------:R-:W-:Y:S02]  /*5b50*/  @!P3 IMAD.IADD R13, R13, 0x1, -R5 ;  /* 0x000000010d0db824 */ /* 0x000fe400078e0a05 */
[----:B------:R-:W-:-:S03]  /*5b60*/  IMAD.HI.U32 R8, R3, R238, RZ ;  /* 0x000000ee03087227 */ /* 0x000fc600078e00ff */
[C---:B------:R-:W-:Y:S01]  /*5b70*/  ISETP.GT.U32.AND P3, PT, R5.reuse, R13, PT ;  /* 0x0000000d0500720c */ /* 0x040fe20003f64070 */
[----:B------:R-:W-:Y:S02]  /*5b80*/  IMAD.MOV R8, RZ, RZ, -R8 ;  /* 0x000000ffff087224 */ /* 0x000fe400078e0a08 */
[C---:B------:R-:W-:Y:S01]  /*5b90*/  IMAD R237, R5.reuse, R237, R66 ;  /* 0x000000ed05ed7224 */ /* 0x040fe200078e0242 */
[----:B------:R-:W-:Y:S01]  /*5ba0*/  IABS R66, R33 ;  /* 0x0000002100427213 */ /* 0x000fe20000000000 */
[C---:B------:R-:W-:Y:S02]  /*5bb0*/  IMAD R238, R5.reuse, R8, R238 ;  /* 0x0000000805ee7224 */ /* 0x040fe400078e02ee */
[----:B------:R-:W-:Y:S01]  /*5bc0*/  @!P1 IMAD.IADD R252, R252, 0x1, -R5 ;  /* 0x00000001fcfc9824 */ /* 0x000fe200078e0a05 */
[----:B------:R-:W-:Y:S01]  /*5bd0*/  ISETP.GT.U32.AND P1, PT, R5, R237, PT ;  /* 0x000000ed0500720c */ /* 0x000fe20003f24070 */
[----:B------:R-:W-:-:S04]  /*5be0*/  IMAD.HI.U32 R11, R3, R70, RZ ;  /* 0x00000046030b7227 */ /* 0x000fc800078e00ff */
[--C-:B------:R-:W-:Y:S01]  /*5bf0*/  @!P3 IMAD.IADD R13, R13, 0x1, -R5.reuse ;  /* 0x000000010d0db824 */ /* 0x100fe200078e0a05 */
[----:B------:R-:W-:Y:S01]  /*5c00*/  ISETP.GT.U32.AND P3, PT, R5, R238, PT ;  /* 0x000000ee0500720c */ /* 0x000fe20003f64070 */
[----:B------:R-:W-:Y:S02]  /*5c10*/  @!P4 IMAD.IADD R7, R7, 0x1, -R5 ;  /* 0x000000010707c824 */ /* 0x000fe400078e0a05 */
[----:B------:R-:W-:Y:S02]  /*5c20*/  IMAD.MOV R11, RZ, RZ, -R11 ;  /* 0x000000ffff0b7224 */ /* 0x000fe400078e0a0b */
[----:B------:R-:W-:Y:S01]  /*5c30*/  @!P6 IMAD.MOV R252, RZ, RZ, -R252 ;  /* 0x000000fffffce224 */ /* 0x000fe200078e0afc */
[----:B------:R-:W-:Y:S01]  /*5c40*/  ISETP.GT.U32.AND P4, PT, R5, R7, PT ;  /* 0x000000070500720c */ /* 0x000fe20003f84070 */
[----:B------:R-:W-:Y:S02]  /*5c50*/  @!P1 IMAD.IADD R237, R237, 0x1, -R5 ;  /* 0x00000001eded9824 */ /* 0x000fe400078e0a05 */
[----:B------:R-:W-:Y:S01]  /*5c60*/  IMAD R67, R5, R11, R70 ;  /* 0x0000000b05437224 */ /* 0x000fe200078e0246 */
[----:B------:R-:W-:Y:S01]  /*5c70*/  IABS R70, R35 ;  /* 0x0000002300467213 */ /* 0x000fe20000000000 */
[----:B------:R-:W-:Y:S01]  /*5c80*/  IMAD.HI.U32 R11, R3, R74, RZ ;  /* 0x0000004a030b7227 */ /* 0x000fe200078e00ff */
[----:B------:R-:W-:-:S03]  /*5c90*/  ISETP.GT.U32.AND P1, PT, R5, R237, PT ;  /* 0x000000ed0500720c */ /* 0x000fc60003f24070 */
[----:B------:R-:W-:Y:S02]  /*5ca0*/  @!P3 IMAD.IADD R238, R238, 0x1, -R5 ;  /* 0x00000001eeeeb824 */ /* 0x000fe400078e0a05 */
[----:B------:R-:W-:-:S03]  /*5cb0*/  IMAD.HI.U32 R8, R3, R76, RZ ;  /* 0x0000004c03087227 */ /* 0x000fc600078e00ff */
[C---:B------:R-:W-:Y:S01]  /*5cc0*/  ISETP.GT.U32.AND P6, PT, R5.reuse, R238, PT ;  /* 0x000000ee0500720c */ /* 0x040fe20003fc4070 */
[----:B------:R-:W-:Y:S02]  /*5cd0*/  IMAD.MOV R11, RZ, RZ, -R11 ;  /* 0x000000ffff0b7224 */ /* 0x000fe400078e0a0b */
[----:B------:R-:W-:Y:S02]  /*5ce0*/  IMAD.MOV R8, RZ, RZ, -R8 ;  /* 0x000000ffff087224 */ /* 0x000fe400078e0a08 */
[C---:B------:R-:W-:Y:S02]  /*5cf0*/  IMAD R74, R5.reuse, R11, R74 ;  /* 0x0000000b054a7224 */ /* 0x040fe400078e024a */
[----:B------:R-:W-:Y:S02]  /*5d00*/  IMAD R76, R5, R8, R76 ;  /* 0x00000008054c7224 */ /* 0x000fe400078e024c */
[--C-:B------:R-:W-:Y:S01]  /*5d10*/  @!P4 IMAD.IADD R7, R7, 0x1, -R5.reuse ;  /* 0x000000010707c824 */ /* 0x100fe200078e0a05 */
[----:B------:R-:W-:Y:S01]  /*5d20*/  ISETP.GT.U32.AND P4, PT, R5, R67, PT ;  /* 0x000000430500720c */ /* 0x000fe20003f84070 */
[--C-:B------:R-:W-:Y:S01]  /*5d30*/  @!P1 IMAD.IADD R237, R237, 0x1, -R5.reuse ;  /* 0x00000001eded9824 */ /* 0x100fe200078e0a05 */
[C---:B------:R-:W-:Y:S01]  /*5d40*/  ISETP.GT.U32.AND P1, PT, R5.reuse, R76, PT ;  /* 0x0000004c0500720c */ /* 0x040fe20003f24070 */
[----:B------:R-:W-:Y:S01]  /*5d50*/  @!P6 IMAD.IADD R238, R238, 0x1, -R5 ;  /* 0x00000001eeeee824 */ /* 0x000fe200078e0a05 */
[----:B------:R-:W-:Y:S01]  /*5d60*/  ISETP.GT.U32.AND P6, PT, R5, R74, PT ;  /* 0x0000004a0500720c */ /* 0x000fe20003fc4070 */
[----:B------:R-:W-:-:S02]  /*5d70*/  VIADD R11, R6, 0x1c ;  /* 0x0000001c060b7836 */ /* 0x000fc40000000000 */
[----:B------:R-:W-:-:S03]  /*5d80*/  IMAD.HI.U32 R6, R3, R66, RZ ;  /* 0x0000004203067227 */ /* 0x000fc600078e00ff */
[----:B------:R-:W-:Y:S01]  /*5d90*/  IABS R68, R11 ;  /* 0x0000000b00447213 */ /* 0x000fe20000000000 */
[----:B------:R-:W-:Y:S02]  /*5da0*/  IMAD.MOV R6, RZ, RZ, -R6 ;  /* 0x000000ffff067224 */ /* 0x000fe400078e0a06 */
[----:B------:R-:W-:-:S04]  /*5db0*/  IMAD.HI.U32 R8, R3, R72, RZ ;  /* 0x0000004803087227 */ /* 0x000fc800078e00ff */
[----:B------:R-:W-:Y:S01]  /*5dc0*/  IMAD R6, R5, R6, R66 ;  /* 0x0000000605067224 */ /* 0x000fe200078e0242 */
[----:B------:R-:W-:Y:S01]  /*5dd0*/  IABS R66, R41 ;  /* 0x0000002900427213 */ /* 0x000fe20000000000 */
[----:B------:R-:W-:Y:S02]  /*5de0*/  IMAD.MOV R8, RZ, RZ, -R8 ;  /* 0x000000ffff087224 */ /* 0x000fe400078e0a08 */
[--C-:B------:R-:W-:Y:S01]  /*5df0*/  @!P4 IMAD.IADD R67, R67, 0x1, -R5.reuse ;  /* 0x000000014343c824 */ /* 0x100fe200078e0a05 */
[----:B------:R-:W-:Y:S01]  /*5e00*/  ISETP.GE.AND P4, PT, R17, RZ, PT ;  /* 0x000000ff1100720c */ /* 0x000fe20003f86270 */
[--C-:B------:R-:W-:Y:S01]  /*5e10*/  @!P6 IMAD.IADD R74, R74, 0x1, -R5.reuse ;  /* 0x000000014a4ae824 */ /* 0x100fe200078e0a05 */
[C---:B------:R-:W-:Y:S01]  /*5e20*/  ISETP.GT.U32.AND P6, PT, R5.reuse, R6, PT ;  /* 0x000000060500720c */ /* 0x040fe20003fc4070 */
[C---:B------:R-:W-:Y:S01]  /*5e30*/  IMAD R72, R5.reuse, R8, R72 ;  /* 0x0000000805487224 */ /* 0x040fe200078e0248 */
[----:B------:R-:W-:Y:S01]  /*5e40*/  ISETP.GT.U32.AND P3, PT, R5, R67, PT ;  /* 0x000000430500720c */ /* 0x000fe20003f64070 */
[----:B------:R-:W-:-:S02]  /*5e50*/  @!P1 IMAD.IADD R76, R76, 0x1, -R5 ;  /* 0x000000014c4c9824 */ /* 0x000fc400078e0a05 */
[----:B------:R-:W-:-:S03]  /*5e60*/  IMAD.HI.U32 R8, R3, R70, RZ ;  /* 0x0000004603087227 */ /* 0x000fc600078e00ff */
[----:B------:R-:W-:Y:S01]  /*5e70*/  ISETP.GT.U32.AND P1, PT, R5, R76, PT ;  /* 0x0000004c0500720c */ /* 0x000fe20003f24070 */
[----:B------:R-:W-:Y:S02]  /*5e80*/  IMAD.MOV R8, RZ, RZ, -R8 ;  /* 0x000000ffff087224 */ /* 0x000fe400078e0a08 */
[----:B------:R-:W-:-:S04]  /*5e90*/  IMAD.HI.U32 R15, R3, R240, RZ ;  /* 0x000000f0030f7227 */ /* 0x000fc800078e00ff */
[C---:B------:R-:W-:Y:S02]  /*5ea0*/  IMAD R70, R5.reuse, R8, R70 ;  /* 0x0000000805467224 */ /* 0x040fe400078e0246 */
[----:B------:R-:W-:Y:S02]  /*5eb0*/  IMAD.MOV R15, RZ, RZ, -R15 ;  /* 0x000000ffff0f7224 */ /* 0x000fe400078e0a0f */
[--C-:B------:R-:W-:Y:S01]  /*5ec0*/  @!P6 IMAD.IADD R6, R6, 0x1, -R5.reuse ;  /* 0x000000010606e824 */ /* 0x100fe200078e0a05 */
[C---:B------:R-:W-:Y:S01]  /*5ed0*/  ISETP.GT.U32.AND P6, PT, R5.reuse, R70, PT ;  /* 0x000000460500720c */ /* 0x040fe20003fc4070 */
[----:B------:R-:W-:Y:S02]  /*5ee0*/  IMAD R240, R5, R15, R240 ;  /* 0x0000000f05f07224 */ /* 0x000fe400078e02f0 */
[----:B------:R-:W-:Y:S01]  /*5ef0*/  @!P3 IMAD.IADD R67, R67, 0x1, -R5 ;  /* 0x000000014343b824 */ /* 0x000fe200078e0a05 */
[----:B------:R-:W-:Y:S01]  /*5f00*/  ISETP.GT.U32.AND P3, PT, R5, R72, PT ;  /* 0x000000480500720c */ /* 0x000fe20003f64070 */
[----:B------:R-:W-:-:S04]  /*5f10*/  IMAD.HI.U32 R15, R3, R68, RZ ;  /* 0x00000044030f7227 */ /* 0x000fc800078e00ff */
[----:B------:R-:W-:Y:S01]  /*5f20*/  @!P1 IMAD.IADD R76, R76, 0x1, -R5 ;  /* 0x000000014c4c9824 */ /* 0x000fe200078e0a05 */
[C---:B------:R-:W-:Y:S01]  /*5f30*/  ISETP.GT.U32.AND P1, PT, R5.reuse, R240, PT ;  /* 0x000000f00500720c */ /* 0x040fe20003f24070 */
[----:B------:R-:W-:Y:S02]  /*5f40*/  IMAD.MOV R15, RZ, RZ, -R15 ;  /* 0x000000ffff0f7224 */ /* 0x000fe400078e0a0f */
[--C-:B------:R-:W-:Y:S02]  /*5f50*/  @!P6 IMAD.IADD R70, R70, 0x1, -R5.reuse ;  /* 0x000000014646e824 */ /* 0x100fe400078e0a05 */
[----:B------:R-:W-:Y:S01]  /*5f60*/  IMAD R8, R5, R15, R68 ;  /* 0x0000000f05087224 */ /* 0x000fe200078e0244 */
[----:B------:R-:W-:Y:S01]  /*5f70*/  IABS R68, R39 ;  /* 0x0000002700447213 */ /* 0x000fe20000000000 */
[----:B------:R-:W-:Y:S01]  /*5f80*/  @!P3 IMAD.IADD R72, R72, 0x1, -R5 ;  /* 0x000000014848b824 */ /* 0x000fe200078e0a05 */
[----:B------:R-:W-:Y:S01]  /*5f90*/  ISETP.GE.AND P3, PT, R19, RZ, PT ;  /* 0x000000ff1300720c */ /* 0x000fe20003f66270 */
[----:B------:R-:W-:Y:S01]  /*5fa0*/  IMAD.HI.U32 R17, R3, R242, RZ ;  /* 0x000000f203117227 */ /* 0x000fe200078e00ff */
[----:B------:R-:W-:-:S03]  /*5fb0*/  ISETP.GT.U32.AND P6, PT, R5, R8, PT ;  /* 0x000000080500720c */ /* 0x000fc60003fc4070 */
[----:B------:R-:W-:Y:S01]  /*5fc0*/  @!P1 IMAD.IADD R240, R240, 0x1, -R5 ;  /* 0x00000001f0f09824 */ /* 0x000fe200078e0a05 */
[----:B------:R-:W-:Y:S01]  /*5fd0*/  ISETP.GE.AND P1, PT, R21, RZ, PT ;  /* 0x000000ff1500720c */ /* 0x000fe20003f26270 */
[----:B------:R-:W-:Y:S01]  /*5fe0*/  @!P0 IMAD.MOV R7, RZ, RZ, -R7 ;  /* 0x000000ffff078224 */ /* 0x000fe200078e0a07 */
[----:B------:R-:W-:Y:S01]  /*5ff0*/  LOP3.LUT R21, R2, 0x4, RZ, 0xfc, !PT ;  /* 0x0000000402157812 */ /* 0x000fe200078efcff */
[----:B------:R-:W-:Y:S01]  /*6000*/  IMAD.HI.U32 R2, R3, R68, RZ ;  /* 0x0000004403027227 */ /* 0x000fe200078e00ff */
[----:B------:R-:W-:Y:S02]  /*6010*/  ISETP.GT.U32.AND P0, PT, R5, R72, PT ;  /* 0x000000480500720c */ /* 0x000fe40003f04070 */
[----:B------:R-:W-:Y:S01]  /*6020*/  IABS R25, R21 ;  /* 0x0000001500197213 */ /* 0x000fe20000000000 */
[----:B------:R-:W-:Y:S02]  /*6030*/  IMAD.MOV R17, RZ, RZ, -R17 ;  /* 0x000000ffff117224 */ /* 0x000fe400078e0a11 */
[----:B------:R-:W-:-:S02]  /*6040*/  IMAD.MOV R2, RZ, RZ, -R2 ;  /* 0x000000ffff027224 */ /* 0x000fc400078e0a02 */
[----:B------:R-:W-:Y:S01]  /*6050*/  @!P2 IMAD.MOV R13, RZ, RZ, -R13 ;  /* 0x000000ffff0da224 */ /* 0x000fe200078e0a0d */
[C---:B------:R-:W-:Y:S01]  /*6060*/  ISETP.GT.U32.AND P2, PT, R5.reuse, R74, PT ;  /* 0x0000004a0500720c */ /* 0x040fe20003f44070 */
[----:B------:R-:W-:Y:S01]  /*6070*/  @!P4 IMAD.MOV R237, RZ, RZ, -R237 ;  /* 0x000000ffffedc224 */ /* 0x000fe200078e0aed */
[C---:B------:R-:W-:Y:S01]  /*6080*/  ISETP.GT.U32.AND P4, PT, R5.reuse, R240, PT ;  /* 0x000000f00500720c */ /* 0x040fe20003f84070 */
[----:B------:R-:W-:Y:S02]  /*6090*/  IMAD R242, R5, R17, R242 ;  /* 0x0000001105f27224 */ /* 0x000fe400078e02f2 */
[----:B------:R-:W-:-:S04]  /*60a0*/  IMAD.HI.U32 R15, R3, R66, RZ ;  /* 0x00000042030f7227 */ /* 0x000fc800078e00ff */
[----:B------:R-:W-:Y:S01]  /*60b0*/  @!P6 IMAD.IADD R8, R8, 0x1, -R5 ;  /* 0x000000010808e824 */ /* 0x000fe200078e0a05 */
[----:B------:R-:W-:Y:S01]  /*60c0*/  ISETP.GT.U32.AND P6, PT, R5, R70, PT ;  /* 0x000000460500720c */ /* 0x000fe20003fc4070 */
[----:B------:R-:W-:-:S04]  /*60d0*/  IMAD.HI.U32 R17, R3, R244, RZ ;  /* 0x000000f403117227 */ /* 0x000fc800078e00ff */
[----:B------:R-:W-:-:S04]  /*60e0*/  IMAD.HI.U32 R19, R3, R23, RZ ;  /* 0x0000001703137227 */ /* 0x000fc800078e00ff */
[----:B------:R-:W-:Y:S02]  /*60f0*/  IMAD R68, R5, R2, R68 ;  /* 0x0000000205447224 */ /* 0x000fe400078e0244 */
[----:B------:R-:W-:-:S04]  /*6100*/  IMAD.HI.U32 R3, R3, R25, RZ ;  /* 0x0000001903037227 */ /* 0x000fc800078e00ff */
[----:B------:R-:W-:Y:S02]  /*6110*/  IMAD.MOV R15, RZ, RZ, -R15 ;  /* 0x000000ffff0f7224 */ /* 0x000fe400078e0a0f */
[----:B------:R-:W-:Y:S02]  /*6120*/  IMAD.MOV R17, RZ, RZ, -R17 ;  /* 0x000000ffff117224 */ /* 0x000fe400078e0a11 */
[----:B------:R-:W-:Y:S02]  /*6130*/  IMAD.MOV R2, RZ, RZ, -R3 ;  /* 0x000000ffff027224 */ /* 0x000fe400078e0a03 */
[----:B------:R-:W-:Y:S01]  /*6140*/  @!P0 IMAD.IADD R72, R72, 0x1, -R5 ;  /* 0x0000000148488824 */ /* 0x000fe200078e0a05 */
[C---:B------:R-:W-:Y:S01]  /*6150*/  ISETP.GT.U32.AND P0, PT, R5.reuse, R68, PT ;  /* 0x000000440500720c */ /* 0x040fe20003f04070 */
[C---:B------:R-:W-:Y:S02]  /*6160*/  IMAD R66, R5.reuse, R15, R66 ;  /* 0x0000000f05427224 */ /* 0x040fe400078e0242 */
[----:B------:R-:W-:-:S02]  /*6170*/  IMAD R244, R5, R17, R244 ;  /* 0x0000001105f47224 */ /* 0x000fc400078e02f4 */
[----:B------:R-:W-:Y:S01]  /*6180*/  @!P5 IMAD.MOV R67, RZ, RZ, -R67 ;  /* 0x000000ffff43d224 */ /* 0x000fe200078e0a43 */
[C---:B------:R-:W-:Y:S01]  /*6190*/  ISETP.GT.U32.AND P5, PT, R5.reuse, R6, PT ;  /* 0x000000060500720c */ /* 0x040fe20003fa4070 */
[C---:B------:R-:W-:Y:S02]  /*61a0*/  IMAD R17, R5.reuse, R2, R25 ;  /* 0x0000000205117224 */ /* 0x040fe400078e0219 */
[--C-:B------:R-:W-:Y:S01]  /*61b0*/  @!P2 IMAD.IADD R74, R74, 0x1, -R5.reuse ;  /* 0x000000014a4aa824 */ /* 0x100fe200078e0a05 */
[C---:B------:R-:W-:Y:S01]  /*61c0*/  ISETP.GT.U32.AND P2, PT, R5.reuse, R66, PT ;  /* 0x000000420500720c */ /* 0x040fe20003f44070 */
[----:B------:R-:W-:Y:S01]  /*61d0*/  @!P1 IMAD.MOV R76, RZ, RZ, -R76 ;  /* 0x000000ffff4c9224 */ /* 0x000fe200078e0a4c */
[C---:B------:R-:W-:Y:S01]  /*61e0*/  ISETP.GT.U32.AND P1, PT, R5.reuse, R242, PT ;  /* 0x000000f20500720c */ /* 0x040fe20003f24070 */
[--C-:B------:R-:W-:Y:S01]  /*61f0*/  @!P4 IMAD.IADD R240, R240, 0x1, -R5.reuse ;  /* 0x00000001f0f0c824 */ /* 0x100fe200078e0a05 */
[C---:B------:R-:W-:Y:S01]  /*6200*/  ISETP.GT.U32.AND P4, PT, R5.reuse, R244, PT ;  /* 0x000000f40500720c */ /* 0x040fe20003f84070 */
[----:B------:R-:W-:Y:S01]  /*6210*/  @!P6 IMAD.IADD R70, R70, 0x1, -R5 ;  /* 0x000000014646e824 */ /* 0x000fe200078e0a05 */
[----:B------:R-:W-:Y:S01]  /*6220*/  ISETP.GT.U32.AND P6, PT, R5, R17, PT ;  /* 0x000000110500720c */ /* 0x000fe20003fc4070 */
[----:B------:R-:W-:-:S02]  /*6230*/  IMAD.MOV R19, RZ, RZ, -R19 ;  /* 0x000000ffff137224 */ /* 0x000fc400078e0a13 */
[----:B------:R-:W-:Y:S01]  /*6240*/  @!P0 IMAD.IADD R68, R68, 0x1, -R5 ;  /* 0x0000000144448824 */ /* 0x000fe200078e0a05 */
[----:B------:R-:W-:Y:S01]  /*6250*/  ISETP.GE.AND P0, PT, R29, RZ, PT ;  /* 0x000000ff1d00720c */ /* 0x000fe20003f06270 */
[C---:B------:R-:W-:Y:S02]  /*6260*/  IMAD R15, R5.reuse, R19, R23 ;  /* 0x00000013050f7224 */ /* 0x040fe400078e0217 */
[--C-:B------:R-:W-:Y:S02]  /*6270*/  @!P5 IMAD.IADD R6, R6, 0x1, -R5.reuse ;  /* 0x000000010606d824 */ /* 0x100fe400078e0a05 */
[--C-:B------:R-:W-:Y:S01]  /*6280*/  @!P2 IMAD.IADD R66, R66, 0x1, -R5.reuse ;  /* 0x000000014242a824 */ /* 0x100fe200078e0a05 */
[----:B------:R-:W-:Y:S01]  /*6290*/  ISETP.GT.U32.AND P5, PT, R5, R15, PT ;  /* 0x0000000f0500720c */ /* 0x000fe20003fa4070 */
[----:B------:R-:W-:Y:S01]  /*62a0*/  @!P3 IMAD.MOV R238, RZ, RZ, -R238 ;  /* 0x000000ffffeeb224 */ /* 0x000fe200078e0aee */
[----:B------:R-:W-:Y:S01]  /*62b0*/  ISETP.GE.AND P2, PT, R31, RZ, PT ;  /* 0x000000ff1f00720c */ /* 0x000fe20003f46270 */
[--C-:B------:R-:W-:Y:S01]  /*62c0*/  @!P1 IMAD.IADD R242, R242, 0x1, -R5.reuse ;  /* 0x00000001f2f29824 */ /* 0x100fe200078e0a05 */
[----:B------:R-:W-:Y:S01]  /*62d0*/  ISETP.GT.U32.AND P3, PT, R5, R8, PT ;  /* 0x000000080500720c */ /* 0x000fe20003f64070 */
[--C-:B------:R-:W-:Y:S01]  /*62e0*/  @!P4 IMAD.IADD R244, R244, 0x1, -R5.reuse ;  /* 0x00000001f4f4c824 */ /* 0x100fe200078e0a05 */
[----:B------:R-:W-:Y:S01]  /*62f0*/  ISETP.GE.AND P1, PT, R27, RZ, PT ;  /* 0x000000ff1b00720c */ /* 0x000fe20003f26270 */
[--C-:B------:R-:W-:Y:S01]  /*6300*/  @!P6 IMAD.IADD R17, R17, 0x1, -R5.reuse ;  /* 0x000000011111e824 */ /* 0x100fe200078e0a05 */
[----:B------:R-:W-:Y:S01]  /*6310*/  ISETP.GE.AND P4, PT, R33, RZ, PT ;  /* 0x000000ff2100720c */ /* 0x000fe20003f86270 */
[----:B------:R-:W-:Y:S01]  /*6320*/  @!P0 IMAD.MOV R74, RZ, RZ, -R74 ;  /* 0x000000ffff4a8224 */ /* 0x000fe200078e0a4a */
[----:B------:R-:W-:Y:S01]  /*6330*/  ISETP.GE.AND P6, PT, R35, RZ, PT ;  /* 0x000000ff2300720c */ /* 0x000fe20003fc6270 */
[----:B------:R-:W-:Y:S01]  /*6340*/  IMAD.MOV.U32 R2, RZ, RZ, R6 ;  /* 0x000000ffff027224 */ /* 0x000fe200078e0006 */
[----:B------:R-:W-:Y:S01]  /*6350*/  ISETP.GT.U32.AND P0, PT, R5, R68, PT ;  /* 0x000000440500720c */ /* 0x000fe20003f04070 */
[--C-:B------:R-:W-:Y:S01]  /*6360*/  @!P5 IMAD.IADD R15, R15, 0x1, -R5.reuse ;  /* 0x000000010f0fd824 */ /* 0x100fe200078e0a05 */
[----:B------:R-:W-:Y:S01]  /*6370*/  LOP3.LUT P5, RZ, R125, 0x40, RZ, 0xc0, !PT ;  /* 0x000000407dff7812 */ /* 0x000fe200078ac0ff */
[----:B------:R-:W-:Y:S01]  /*6380*/  @!P2 IMAD.MOV R240, RZ, RZ, -R240 ;  /* 0x000000fffff0a224 */ /* 0x000fe200078e0af0 */
[----:B------:R-:W-:Y:S01]  /*6390*/  ISETP.GT.U32.AND P2, PT, R5, R66, PT ;  /* 0x000000420500720c */ /* 0x000fe20003f44070 */
[--C-:B------:R-:W-:Y:S01]  /*63a0*/  @!P3 IMAD.IADD R8, R8, 0x1, -R5.reuse ;  /* 0x000000010808b824 */ /* 0x100fe200078e0a05 */
[----:B------:R-:W-:Y:S01]  /*63b0*/  ISETP.GE.AND P3, PT, R11, RZ, PT ;  /* 0x000000ff0b00720c */ /* 0x000fe20003f66270 */
[----:B------:R-:W-:Y:S01]  /*63c0*/  @!P1 IMAD.MOV R72, RZ, RZ, -R72 ;  /* 0x000000ffff489224 */ /* 0x000fe200078e0a48 */
[C---:B------:R-:W-:Y:S01]  /*63d0*/  ISETP.GT.U32.AND P1, PT, R5.reuse, R242, PT ;  /* 0x000000f20500720c */ /* 0x040fe20003f24070 */
[----:B------:R-:W-:Y:S01]  /*63e0*/  @!P4 IMAD.MOV R2, RZ, RZ, -R2 ;  /* 0x000000ffff02c224 */ /* 0x000fe200078e0a02 */
[C---:B------:R-:W-:Y:S01]  /*63f0*/  ISETP.GT.U32.AND P4, PT, R5.reuse, R244, PT ;  /* 0x000000f40500720c */ /* 0x040fe20003f84070 */
[----:B------:R-:W-:Y:S01]  /*6400*/  @!P6 IMAD.MOV R70, RZ, RZ, -R70 ;  /* 0x000000ffff46e224 */ /* 0x000fe200078e0a46 */
[C---:B------:R-:W-:Y:S01]  /*6410*/  ISETP.GT.U32.AND P6, PT, R5.reuse, R15, PT ;  /* 0x0000000f0500720c */ /* 0x040fe20003fc4070 */
[--C-:B------:R-:W-:Y:S01]  /*6420*/  @!P0 IMAD.IADD R68, R68, 0x1, -R5.reuse ;  /* 0x0000000144448824 */ /* 0x100fe200078e0a05 */
[----:B------:R-:W-:Y:S01]  /*6430*/  SEL R11, RZ, 0x90, !P5 ;  /* 0x00000090ff0b7807 */ /* 0x000fe20006800000 */
[----:B------:R-:W-:Y:S01]  /*6440*/  IMAD.SHL.U32 R3, R0, 0x2, RZ ;  /* 0x0000000200037824 */ /* 0x000fe200078e00ff */
[----:B------:R-:W-:Y:S01]  /*6450*/  ISETP.GT.U32.AND P5, PT, R5, R17, PT ;  /* 0x000000110500720c */ /* 0x000fe20003fa4070 */
[----:B------:R-:W-:Y:S01]  /*6460*/  IMAD.MOV.U32 R0, RZ, RZ, R8 ;  /* 0x000000ffff007224 */ /* 0x000fe200078e0008 */
[----:B------:R-:W-:Y:S01]  /*6470*/  ISETP.GE.AND P0, PT, R41, RZ, PT ;  /* 0x000000ff2900720c */ /* 0x000fe20003f06270 */
[--C-:B------:R-:W-:Y:S01]  /*6480*/  @!P2 IMAD.IADD R66, R66, 0x1, -R5.reuse ;  /* 0x000000014242a824 */ /* 0x100fe200078e0a05 */
[----:B------:R-:W-:Y:S01]  /*6490*/  ISETP.GE.AND P2, PT, R43, RZ, PT ;  /* 0x000000ff2b00720c */ /* 0x000fe20003f46270 */
[----:B------:R-:W-:Y:S01]  /*64a0*/  @!P3 IMAD.MOV R0, RZ, RZ, -R0 ;  /* 0x000000ffff00b224 */ /* 0x000fe200078e0a00 */
[----:B------:R-:W-:Y:S01]  /*64b0*/  ISETP.GE.AND P3, PT, R37, RZ, PT ;  /* 0x000000ff2500720c */ /* 0x000fe20003f66270 */
[--C-:B------:R-:W-:Y:S01]  /*64c0*/  @!P1 IMAD.IADD R242, R242, 0x1, -R5.reuse ;  /* 0x00000001f2f29824 */ /* 0x100fe200078e0a05 */
[----:B------:R-:W-:Y:S01]  /*64d0*/  ISETP.GE.AND P1, PT, R39, RZ, PT ;  /* 0x000000ff2700720c */ /* 0x000fe20003f26270 */
[--C-:B------:R-:W-:Y:S01]  /*64e0*/  @!P4 IMAD.IADD R244, R244, 0x1, -R5.reuse ;  /* 0x00000001f4f4c824 */ /* 0x100fe200078e0a05 */
[----:B------:R-:W-:Y:S01]  /*64f0*/  ISETP.GE.AND P4, PT, R45, RZ, PT ;  /* 0x000000ff2d00720c */ /* 0x000fe20003f86270 */
[--C-:B------:R-:W-:Y:S01]  /*6500*/  @!P6 IMAD.IADD R15, R15, 0x1, -R5.reuse ;  /* 0x000000010f0fe824 */ /* 0x100fe200078e0a05 */
[----:B------:R-:W-:Y:S01]  /*6510*/  ISETP.GE.AND P6, PT, R21, RZ, PT ;  /* 0x000000ff1500720c */ /* 0x000fe20003fc6270 */
[----:B------:R-:W-:Y:S01]  /*6520*/  IMAD.MOV.U32 R6, RZ, RZ, R66 ;  /* 0x000000ffff067224 */ /* 0x000fe200078e0042 */
[----:B------:R-:W-:Y:S01]  /*6530*/  LOP3.LUT R3, R11, R3, RZ, 0x3c, !PT ;  /* 0x000000030b037212 */ /* 0x000fe200078e3cff */
[----:B------:R-:W-:Y:S01]  /*6540*/  @!P5 IMAD.IADD R17, R17, 0x1, -R5 ;  /* 0x000000011111d824 */ /* 0x000fe200078e0a05 */
[----:B------:R-:W-:Y:S01]  /*6550*/  ISETP.NE.AND P5, PT, R9, RZ, PT ;  /* 0x000000ff0900720c */ /* 0x000fe20003fa5270 */
[----:B------:R-:W-:Y:S01]  /*6560*/  @!P0 IMAD.MOV R6, RZ, RZ, -R6 ;  /* 0x000000ffff068224 */ /* 0x000fe200078e0a06 */
[----:B------:R-:W-:Y:S01]  /*6570*/  LOP3.LUT R11, RZ, R9, RZ, 0x33, !PT ;  /* 0x00000009ff0b7212 */ /* 0x000fe200078e33ff */
[----:B------:R-:W-:-:S02]  /*6580*/  IMAD.MOV.U32 R8, RZ, RZ, R244 ;  /* 0x000000ffff087224 */ /* 0x000fc400078e00f4 */
[----:B------:R-:W-:Y:S01]  /*6590*/  IMAD.MOV.U32 R244, RZ, RZ, R15 ;  /* 0x000000fffff47224 */ /* 0x000fe200078e000f */
[C---:B------:R-:W-:Y:S01]  /*65a0*/  SEL R245, R11.reuse, R14, !P5 ;  /* 0x0000000e0bf57207 */ /* 0x040fe20006800000 */
[----:B------:R-:W-:Y:S01]  /*65b0*/  IMAD.MOV.U32 R66, RZ, RZ, R17 ;  /* 0x000000ffff427224 */ /* 0x000fe200078e0011 */
[C---:B------:R-:W-:Y:S01]  /*65c0*/  SEL R247, R11.reuse, R16, !P5 ;  /* 0x000000100bf77207 */ /* 0x040fe20006800000 */
[----:B------:R-:W-:Y:S01]  /*65d0*/  @!P3 IMAD.MOV R242, RZ, RZ, -R242 ;  /* 0x000000fffff2b224 */ /* 0x000fe200078e0af2 */
[C---:B------:R-:W-:Y:S01]  /*65e0*/  SEL R243, R11.reuse, R6, !P5 ;  /* 0x000000060bf37207 */ /* 0x040fe20006800000 */
[----:B------:R-:W-:Y:S01]  /*65f0*/  @!P1 IMAD.MOV R68, RZ, RZ, -R68 ;  /* 0x000000ffff449224 */ /* 0x000fe200078e0a44 */
[C---:B------:R-:W-:Y:S01]  /*6600*/  LEA R6, P0, R4.reuse, UR6, 0x1 ;  /* 0x0000000604067c11 */ /* 0x040fe2000f8008ff */
[----:B------:R-:W-:Y:S01]  /*6610*/  @!P2 IMAD.MOV R8, RZ, RZ, -R8 ;  /* 0x000000ffff08a224 */ /* 0x000fe200078e0a08 */
[C---:B------:R-:W-:Y:S01]  /*6620*/  SEL R249, R11.reuse, R20, !P5 ;  /* 0x000000140bf97207 */ /* 0x040fe20006800000 */
[----:B------:R-:W-:Y:S01]  /*6630*/  @!P4 IMAD.MOV R244, RZ, RZ, -R244 ;  /* 0x000000fffff4c224 */ /* 0x000fe200078e0af4 */
[C---:B------:R-:W-:Y:S01]  /*6640*/  SEL R182, R11.reuse, R182, !P5 ;  /* 0x000000b60bb67207 */ /* 0x040fe20006800000 */
[----:B------:R-:W-:Y:S01]  /*6650*/  @!P6 IMAD.MOV R66, RZ, RZ, -R66 ;  /* 0x000000ffff42e224 */ /* 0x000fe200078e0a42 */
[----:B------:R-:W-:Y:S01]  /*6660*/  SEL R251, R11, R22, !P5 ;  /* 0x000000160bfb7207 */ /* 0x000fe20006800000 */
[----:B------:R-:W-:Y:S01]  /*6670*/  IMAD R245, R245, UR5, RZ ;  /* 0x00000005f5f57c24 */ /* 0x000fe2000f8e02ff */
[----:B------:R-:W-:Y:S01]  /*6680*/  SEL R17, R11, R236, !P5 ;  /* 0x000000ec0b117207 */ /* 0x000fe20006800000 */
[----:B------:R-:W-:Y:S01]  /*6690*/  IMAD R247, R247, UR5, RZ ;  /* 0x00000005f7f77c24 */ /* 0x000fe2000f8e02ff */
[----:B------:R-:W-:Y:S01]  /*66a0*/  LEA.HI.X.SX32 R4, R4, UR7, 0x1, P0 ;  /* 0x0000000704047c11 */ /* 0x000fe200080f0eff */
[----:B------:R-:W-:Y:S01]  /*66b0*/  ULDC.64 UR6, c[0x0][0x218] ;  /* 0x0000860000067ab9 */ /* 0x000fe20000000a00 */
[----:B------:R-:W-:Y:S01]  /*66c0*/  SEL R183, R11, R18, !P5 ;  /* 0x000000120bb77207 */ /* 0x000fe20006800000 */
[----:B------:R-:W-:Y:S01]  /*66d0*/  IMAD R249, R249, UR5, RZ ;  /* 0x00000005f9f97c24 */ /* 0x000fe2000f8e02ff */
[C---:B------:R-:W-:Y:S01]  /*66e0*/  SEL R185, R11.reuse, R24, !P5 ;  /* 0x000000180bb97207 */ /* 0x040fe20006800000 */
[----:B------:R-:W-:Y:S01]  /*66f0*/  IMAD R182, R182, UR5, RZ ;  /* 0x00000005b6b67c24 */ /* 0x000fe2000f8e02ff */
[----:B------:R-:W-:Y:S01]  /*6700*/  SEL R65, R11, R26, !P5 ;  /* 0x0000001a0b417207 */ /* 0x000fe20006800000 */
        /* <DEDUP_REMOVED lines=35> */
[C---:B------:R-:W-:Y:S01]  /*6940*/  SEL R186, R11.reuse, R186, !P5 ;  /* 0x000000ba0bba7207 */ /* 0x040fe20006800000 */
        /* <DEDUP_REMOVED lines=201> */
[----:B------:R-:W-:Y:S01]  /*75e0*/  LEA R67, P3, R245, UR6, 0x1 ;  /* 0x00000006f5437c11 */ /* 0x000fe2000f8608ff */
[----:B------:R-:W-:Y:S01]  /*75f0*/  IMAD R243, R243, UR5, RZ ;  /* 0x00000005f3f37c24 */ /* 0x000fe2000f8e02ff */
[C---:B------:R-:W-:Y:S01]  /*7600*/  LEA R66, P1, R247.reuse, UR6, 0x1 ;  /* 0x00000006f7427c11 */ /* 0x040fe2000f8208ff */
[----:B------:R-:W-:Y:S01]  /*7610*/  IMAD R8, R8, UR5, RZ ;  /* 0x0000000508087c24 */ /* 0x000fe2000f8e02ff */
[----:B------:R-:W-:Y:S01]  /*7620*/  LEA R246, P2, R182, UR6, 0x1 ;  /* 0x00000006b6f67c11 */ /* 0x000fe2000f8408ff */
[----:B------:R0:W-:Y:S01]  /*7630*/  STL [R1+0x3e0], R67 ;  /* 0x0003e04301007387 */ /* 0x0001e20000100800 */
[----:B------:R-:W-:Y:S01]  /*7640*/  LEA.HI.X.SX32 R247, R247, UR7, 0x1, P1 ;  /* 0x00000007f7f77c11 */ /* 0x000fe200088f0eff */
[----:B------:R-:W-:Y:S01]  /*7650*/  IMAD R244, R244, UR5, RZ ;  /* 0x00000005f4f47c24 */ /* 0x000fe2000f8e02ff */
[----:B------:R-:W-:Y:S01]  /*7660*/  LEA.HI.X.SX32 R182, R182, UR7, 0x1, P2 ;  /* 0x00000007b6b67c11 */ /* 0x000fe200090f0eff */
[----:B------:R1:W-:Y:S01]  /*7670*/  STL [R1+0x3e4], R66 ;  /* 0x0003e44201007387 */ /* 0x0003e20000100800 */
[----:B------:R-:W-:Y:S01]  /*7680*/  LEA R248, P0, R183, UR6, 0x1 ;  /* 0x00000006b7f87c11 */ /* 0x000fe2000f8008ff */
[----:B------:R-:W-:Y:S01]  /*7690*/  IMAD R11, R11, UR5, RZ ;  /* 0x000000050b0b7c24 */ /* 0x000fe2000f8e02ff */
[----:B------:R-:W-:Y:S01]  /*76a0*/  LEA R250, P5, R184, UR6, 0x1 ;  /* 0x00000006b8fa7c11 */ /* 0x000fe2000f8a08ff */
[----:B------:R-:W-:Y:S01]  /*76b0*/  IMAD R12, R12, UR5, RZ ;  /* 0x000000050c0c7c24 */ /* 0x000fe2000f8e02ff */
[----:B------:R-:W-:Y:S01]  /*76c0*/  LEA.HI.X.SX32 R183, R183, UR7, 0x1, P0 ;  /* 0x00000007b7b77c11 */ /* 0x000fe200080f0eff */
[----:B------:R-:W-:Y:S01]  /*76d0*/  UMOV UR5, URZ ;  /* 0x0000003f00057c82 */ /* 0x000fe20008000000 */
[----:B0-----:R-:W-:Y:S01]  /*76e0*/  LEA R67, P6, R249, UR6, 0x1 ;  /* 0x00000006f9437c11 */ /* 0x001fe2000f8c08ff */
[----:B------:R-:W-:Y:S01]  /*76f0*/  UIADD3.X UR11, UR5, -0x7fffffe0, URZ, UP0, !UPT ;  /* 0x80000020050b7890 */ /* 0x000fe200087fe43f */
[----:B------:R-:W-:-:S02]  /*7700*/  LEA.HI.X.SX32 R184, R184, UR7, 0x1, P5 ;  /* 0x00000007b8b87c11 */ /* 0x000fc4000a8f0eff */
[----:B------:R-:W-:Y:S02]  /*7710*/  CS2R R68, SRZ ;  /* 0x0000000000447805 */ /* 0x000fe4000001ff00 */
[----:B-1----:R-:W-:Y:S01]  /*7720*/  LEA R66, P4, R251, UR6, 0x1 ;  /* 0x00000006fb427c11 */ /* 0x002fe2000f8808ff */
[----:B------:R0:W-:Y:S01]  /*7730*/  STL [R1+0x3e8], R67 ;  /* 0x0003e84301007387 */ /* 0x0001e20000100800 */
[----:B------:R-:W-:Y:S02]  /*7740*/  LEA.HI.X.SX32 R249, R249, UR7, 0x1, P6 ;  /* 0x00000007f9f97c11 */ /* 0x000fe4000b0f0eff */
[----:B------:R-:W-:Y:S02]  /*7750*/  CS2R R70, SRZ ;  /* 0x0000000000467805 */ /* 0x000fe4000001ff00 */
[----:B------:R-:W-:Y:S01]  /*7760*/  LEA.HI.X.SX32 R245, R245, UR7, 0x1, P3 ;  /* 0x00000007f5f57c11 */ /* 0x000fe200098f0eff */
[----:B------:R1:W-:Y:S01]  /*7770*/  STL [R1+0x3ec], R66 ;  /* 0x0003ec4201007387 */ /* 0x0003e20000100800 */
[----:B------:R-:W-:-:S02]  /*7780*/  LEA.HI.X.SX32 R251, R251, UR7, 0x1, P4 ;  /* 0x00000007fbfb7c11 */ /* 0x000fc4000a0f0eff */
[----:B------:R-:W-:Y:S02]  /*7790*/  CS2R R72, SRZ ;  /* 0x0000000000487805 */ /* 0x000fe4000001ff00 */
[----:B------:R-:W-:Y:S02]  /*77a0*/  LEA R252, P3, R185, UR6, 0x1 ;  /* 0x00000006b9fc7c11 */ /* 0x000fe4000f8608ff */
[----:B------:R-:W-:Y:S02]  /*77b0*/  CS2R R74, SRZ ;  /* 0x00000000004a7805 */ /* 0x000fe4000001ff00 */
[----:B------:R-:W-:Y:S02]  /*77c0*/  CS2R R76, SRZ ;  /* 0x00000000004c7805 */ /* 0x000fe4000001ff00 */
[----:B0-----:R-:W-:Y:S02]  /*77d0*/  LEA R67, P2, R65, UR6, 0x1 ;  /* 0x0000000641437c11 */ /* 0x001fe4000f8408ff */
[----:B------:R-:W-:-:S02]  /*77e0*/  CS2R R78, SRZ ;  /* 0x00000000004e7805 */ /* 0x000fc4000001ff00 */
[----:B------:R-:W-:Y:S02]  /*77f0*/  LEA.HI.X.SX32 R185, R185, UR7, 0x1, P3 ;  /* 0x00000007b9b97c11 */ /* 0x000fe400098f0eff */
[----:B------:R-:W-:Y:S02]  /*7800*/  CS2R R80, SRZ ;  /* 0x0000000000507805 */ /* 0x000fe4000001ff00 */
[C---:B-1----:R-:W-:Y:S01]  /*7810*/  LEA R66, P1, R186.reuse, UR6, 0x1 ;  /* 0x00000006ba427c11 */ /* 0x042fe2000f8208ff */
[----:B------:R0:W-:Y:S01]  /*7820*/  STL [R1+0x3f0], R67 ;  /* 0x0003f04301007387 */ /* 0x0001e20000100800 */
[----:B------:R-:W-:Y:S02]  /*7830*/  CS2R R82, SRZ ;  /* 0x0000000000527805 */ /* 0x000fe4000001ff00 */
[----:B------:R-:W-:Y:S02]  /*7840*/  CS2R R84, SRZ ;  /* 0x0000000000547805 */ /* 0x000fe4000001ff00 */
[----:B------:R-:W-:Y:S01]  /*7850*/  LEA.HI.X.SX32 R186, R186, UR7, 0x1, P1 ;  /* 0x00000007baba7c11 */ /* 0x000fe200088f0eff */
[----:B------:R1:W-:Y:S01]  /*7860*/  STL [R1+0x204], R66 ;  /* 0x0002044201007387 */ /* 0x0003e20000100800 */
[----:B------:R-:W-:-:S02]  /*7870*/  CS2R R86, SRZ ;  /* 0x0000000000567805 */ /* 0x000fc4000001ff00 */
[----:B------:R-:W-:Y:S02]  /*7880*/  CS2R R88, SRZ ;  /* 0x0000000000587805 */ /* 0x000fe4000001ff00 */
[----:B------:R-:W-:Y:S02]  /*7890*/  CS2R R90, SRZ ;  /* 0x00000000005a7805 */ /* 0x000fe4000001ff00 */
[----:B------:R-:W-:Y:S02]  /*78a0*/  CS2R R92, SRZ ;  /* 0x00000000005c7805 */ /* 0x000fe4000001ff00 */
[----:B------:R-:W-:Y:S02]  /*78b0*/  CS2R R94, SRZ ;  /* 0x00000000005e7805 */ /* 0x000fe4000001ff00 */
[----:B0-----:R-:W-:Y:S02]  /*78c0*/  LEA R67, P0, R64, UR6, 0x1 ;  /* 0x0000000640437c11 */ /* 0x001fe4000f8008ff */
[----:B------:R-:W-:-:S02]  /*78d0*/  CS2R R96, SRZ ;  /* 0x0000000000607805 */ /* 0x000fc4000001ff00 */
[----:B------:R-:W-:Y:S02]  /*78e0*/  CS2R R98, SRZ ;  /* 0x0000000000627805 */ /* 0x000fe4000001ff00 */
        /* <DEDUP_REMOVED lines=31> */
[----:B-1----:R-:W-:Y:S01]  /*7ae0*/  LEA.HI.X.SX32 R66, R65, UR7, 0x1, P2 ;  /* 0x0000000741427c11 */ /* 0x002fe200090f0eff */
[----:B------:R-:W-:Y:S01]  /*7af0*/  STL [R1+0x3fc], R67 ;  /* 0x0003fc4301007387 */ /* 0x000fe20000100800 */
[C---:B------:R-:W-:Y:S02]  /*7b00*/  LEA R65, P2, R189.reuse, UR6, 0x1 ;  /* 0x00000006bd417c11 */ /* 0x040fe4000f8408ff */
[----:B------:R-:W-:Y:S02]  /*7b10*/  CS2R R144, SRZ ;  /* 0x0000000000907805 */ /* 0x000fe4000001ff00 */
[----:B------:R-:W-:Y:S01]  /*7b20*/  CS2R R146, SRZ ;  /* 0x0000000000927805 */ /* 0x000fe2000001ff00 */
[----:B------:R0:W-:Y:S01]  /*7b30*/  STL [R1+0x200], R66 ;  /* 0x0002004201007387 */ /* 0x0001e20000100800 */
[----:B------:R-:W-:-:S02]  /*7b40*/  LEA.HI.X.SX32 R189, R189, UR7, 0x1, P2 ;  /* 0x00000007bdbd7c11 */ /* 0x000fc400090f0eff */
[----:B------:R-:W-:Y:S02]  /*7b50*/  CS2R R148, SRZ ;  /* 0x0000000000947805 */ /* 0x000fe4000001ff00 */
[----:B------:R-:W-:Y:S01]  /*7b60*/  CS2R R150, SRZ ;  /* 0x0000000000967805 */ /* 0x000fe2000001ff00 */
[----:B------:R1:W-:Y:S01]  /*7b70*/  STL [R1+0x21c], R65 ;  /* 0x00021c4101007387 */ /* 0x0003e20000100800 */
[----:B------:R-:W-:Y:S02]  /*7b80*/  UIADD3.64 UR8, UR4, UR8, URZ ;  /* 0x0000000804087297 */ /* 0x000fe4000fffe03f */
[----:B------:R-:W-:Y:S01]  /*7b90*/  UIADD3.64 UR14, UR10, 0x3fe, URZ ;  /* 0x000003fe0a0e7897 */ /* 0x000fe2000fffe03f */
[----:B0-----:R-:W-:Y:S02]  /*7ba0*/  LEA R66, P1, R61, UR6, 0x1 ;  /* 0x000000063d427c11 */ /* 0x001fe4000f8208ff */
[----:B-1----:R-:W-:-:S03]  /*7bb0*/  LEA.HI.X.SX32 R65, R64, UR7, 0x1, P0 ;  /* 0x0000000740417c11 */ /* 0x002fc600080f0eff */
[----:B------:R0:W-:Y:S01]  /*7bc0*/  STL [R1+0x400], R66 ;  /* 0x0004004201007387 */ /* 0x0001e20000100800 */
[----:B------:R-:W-:-:S03]  /*7bd0*/  LEA R64, P0, R190, UR6, 0x1 ;  /* 0x00000006be407c11 */ /* 0x000fc6000f8008ff */
[----:B------:R1:W-:Y:S01]  /*7be0*/  STL [R1+0x208], R65 ;  /* 0x0002084101007387 */ /* 0x0003e20000100800 */
[----:B------:R-:W-:-:S03]  /*7bf0*/  LEA.HI.X.SX32 R190, R190, UR7, 0x1, P0 ;  /* 0x00000007bebe7c11 */ /* 0x000fc600080f0eff */
[----:B------:R2:W-:Y:S01]  /*7c00*/  STL [R1+0x224], R64 ;  /* 0x0002244001007387 */ /* 0x0005e20000100800 */
[----:B0-----:R-:W-:Y:S02]  /*7c10*/  CS2R R66, SRZ ;  /* 0x0000000000427805 */ /* 0x001fe4000001ff00 */
[----:B-1----:R-:W-:Y:S02]  /*7c20*/  LEA R65, P6, R60, UR6, 0x1 ;  /* 0x000000063c417c11 */ /* 0x002fe4000f8c08ff */
[----:B--2---:R-:W-:-:S03]  /*7c30*/  LEA.HI.X.SX32 R64, R63, UR7, 0x1, P5 ;  /* 0x000000073f407c11 */ /* 0x004fc6000a8f0eff */
[----:B------:R-:W-:Y:S01]  /*7c40*/  STL [R1+0x404], R65 ;  /* 0x0004044101007387 */ /* 0x000fe20000100800 */
[----:B------:R-:W-:-:S03]  /*7c50*/  LEA R63, P5, R191, UR6, 0x1 ;  /* 0x00000006bf3f7c11 */ /* 0x000fc6000f8a08ff */
[----:B------:R0:W-:Y:S01]  /*7c60*/  STL [R1+0x210], R64 ;  /* 0x0002104001007387 */ /* 0x0001e20000100800 */
[----:B------:R-:W-:-:S03]  /*7c70*/  LEA.HI.X.SX32 R191, R191, UR7, 0x1, P5 ;  /* 0x00000007bfbf7c11 */ /* 0x000fc6000a8f0eff */
[----:B------:R1:W-:Y:S01]  /*7c80*/  STL [R1+0x22c], R63 ;  /* 0x00022c3f01007387 */ /* 0x0003e20000100800 */
        /* <DEDUP_REMOVED lines=12> */
[----:B------:R0:W-:Y:S04]  /*7d50*/  STL [R1+0x220], R62 ;  /* 0x0002203e01007387 */ /* 0x0001e80000100800 */
[----:B------:R1:W-:Y:S01]  /*7d60*/  STL [R1+0x410], R61 ;  /* 0x0004103d01007387 */ /* 0x0003e20000100800 */
[----:B0-----:R-:W-:Y:S02]  /*7d70*/  LEA R62, P0, R193, UR6, 0x1 ;  /* 0x00000006c13e7c11 */ /* 0x001fe4000f8008ff */
[----:B-1----:R-:W-:-:S03]  /*7d80*/  LEA.HI.X.SX32 R61, R60, UR7, 0x1, P6 ;  /* 0x000000073c3d7c11 */ /* 0x002fc6000b0f0eff */
[----:B------:R0:W-:Y:S01]  /*7d90*/  STL [R1+0x240], R62 ;  /* 0x0002403e01007387 */ /* 0x0001e20000100800 */
[----:B------:R-:W-:Y:S02]  /*7da0*/  LEA R60, P6, R56, UR6, 0x1 ;  /* 0x00000006383c7c11 */ /* 0x000fe4000f8c08ff */
[----:B------:R-:W-:Y:S01]  /*7db0*/  LEA.HI.X.SX32 R193, R193, UR7, 0x1, P0 ;  /* 0x00000007c1c17c11 */ /* 0x000fe200080f0eff */
[----:B------:R1:W-:Y:S04]  /*7dc0*/  STL [R1+0x228], R61 ;  /* 0x0002283d01007387 */ /* 0x0003e80000100800 */
[----:B------:R2:W-:Y:S01]  /*7dd0*/  STL [R1+0x414], R60 ;  /* 0x0004143c01007387 */ /* 0x0005e20000100800 */
[----:B0-----:R-:W-:Y:S02]  /*7de0*/  CS2R R62, SRZ ;  /* 0x00000000003e7805 */ /* 0x001fe4000001ff00 */
[----:B-1----:R-:W-:-:S02]  /*7df0*/  LEA R61, P5, R194, UR6, 0x1 ;  /* 0x00000006c23d7c11 */ /* 0x002fc4000f8a08ff */
[----:B--2---:R-:W-:-:S03]  /*7e00*/  LEA.HI.X.SX32 R60, R59, UR7, 0x1, P4 ;  /* 0x000000073b3c7c11 */ /* 0x004fc6000a0f0eff */
[----:B------:R0:W-:Y:S01]  /*7e10*/  STL [R1+0x248], R61 ;  /* 0x0002483d01007387 */ /* 0x0001e20000100800 */
[----:B------:R-:W-:Y:S02]  /*7e20*/  LEA R59, P4, R55, UR6, 0x1 ;  /* 0x00000006373b7c11 */ /* 0x000fe4000f8808ff */
[----:B------:R-:W-:Y:S01]  /*7e30*/  LEA.HI.X.SX32 R194, R194, UR7, 0x1, P5 ;  /* 0x00000007c2c27c11 */ /* 0x000fe2000a8f0eff */
[----:B------:R1:W-:Y:S04]  /*7e40*/  STL [R1+0x230], R60 ;  /* 0x0002303c01007387 */ /* 0x0003e80000100800 */
[----:B------:R2:W-:Y:S01]  /*7e50*/  STL [R1+0x418], R59 ;  /* 0x0004183b01007387 */ /* 0x0005e20000100800 */
[----:B0-----:R-:W-:Y:S02]  /*7e60*/  LEA R61, P3, R195, UR6, 0x1 ;  /* 0x00000006c33d7c11 */ /* 0x001fe4000f8608ff */
[----:B-1----:R-:W-:-:S03]  /*7e70*/  LEA.HI.X.SX32 R60, R58, UR7, 0x1, P2 ;  /* 0x000000073a3c7c11 */ /* 0x002fc600090f0eff */
[----:B------:R-:W-:Y:S01]  /*7e80*/  STL [R1+0x250], R61 ;  /* 0x0002503d01007387 */ /* 0x000fe20000100800 */
[----:B------:R-:W-:Y:S02]  /*7e90*/  LEA.HI.X.SX32 R58, R57, UR7, 0x1, P1 ;  /* 0x00000007393a7c11 */ /* 0x000fe400088f0eff */
[----:B--2---:R-:W-:Y:S01]  /*7ea0*/  LEA R59, P2, R54, UR6, 0x1 ;  /* 0x00000006363b7c11 */ /* 0x004fe2000f8408ff */
[----:B------:R0:W-:Y:S01]  /*7eb0*/  STL [R1+0x238], R60 ;  /* 0x0002383c01007387 */ /* 0x0001e20000100800 */
[C---:B------:R-:W-:Y:S02]  /*7ec0*/  LEA R57, P1, R196.reuse, UR6, 0x1 ;  /* 0x00000006c4397c11 */ /* 0x040fe4000f8208ff */
[----:B------:R-:W-:Y:S01]  /*7ed0*/  LEA.HI.X.SX32 R195, R195, UR7, 0x1, P3 ;  /* 0x00000007c3c37c11 */ /* 0x000fe200098f0eff */
[----:B------:R-:W-:Y:S01]  /*7ee0*/  STL [R1+0x41c], R59 ;  /* 0x00041c3b01007387 */ /* 0x000fe20000100800 */
[----:B------:R-:W-:-:S03]  /*7ef0*/  LEA.HI.X.SX32 R196, R196, UR7, 0x1, P1 ;  /* 0x00000007c4c47c11 */ /* 0x000fc600088f0eff */
[----:B------:R1:W-:Y:S01]  /*7f00*/  STL [R1+0x23c], R58 ;  /* 0x00023c3a01007387 */ /* 0x0003e20000100800 */
[----:B0-----:R-:W-:-:S03]  /*7f10*/  CS2R R60, SRZ ;  /* 0x00000000003c7805 */ /* 0x001fc6000001ff00 */
[----:B------:R0:W-:Y:S01]  /*7f20*/  STL [R1+0x258], R57 ;  /* 0x0002583901007387 */ /* 0x0001e20000100800 */
[----:B-1----:R-:W-:Y:S02]  /*7f30*/  LEA R58, P0, R53, UR6, 0x1 ;  /* 0x00000006353a7c11 */ /* 0x002fe4000f8008ff */
[----:B0-----:R-:W-:-:S03]  /*7f40*/  LEA.HI.X.SX32 R57, R56, UR7, 0x1, P6 ;  /* 0x0000000738397c11 */ /* 0x001fc6000b0f0eff */
        /* <DEDUP_REMOVED lines=121> */
[C---:B------:R-:W-:Y:S02]  /*86e0*/  LEA R40, P2, R214.reuse, UR6, 0x1 ;  /* 0x00000006d6287c11 */ /* 0x040fe4000f8408ff */
[----:B------:R-:W-:Y:S01]  /*86f0*/  LEA.HI.X.SX32 R213, R213, UR7, 0x1, P3 ;  /* 0x00000007d5d57c11 */ /* 0x000fe200098f0eff */
        /* <DEDUP_REMOVED lines=20> */
[----:B--2---:R-:W-:-:S03]  /*8840*/  LEA R38, P3, R217, UR6, 0x1 ;  /* 0x00000006d9267c11 */ /* 0x004fc6000f8608ff */
[----:B------:R0:W-:Y:S01]  /*8850*/  STL [R1+0x468], R39 ;  /* 0x0004682701007387 */ /* 0x0001e20000100800 */
[----:B------:R-:W-:-:S03]  /*8860*/  LEA.HI.X.SX32 R217, R217, UR7, 0x1, P3 ;  /* 0x00000007d9d97c11 */ /* 0x000fc600098f0eff */
[----:B------:R1:W-:Y:S01]  /*8870*/  STL [R1+0x2f8], R38 ;  /* 0x0002f82601007387 */ /* 0x0003e20000100800 */
[----:B0-----:R-:W-:Y:S02]  /*8880*/  LEA R39, P2, R34, UR6, 0x1 ;  /* 0x0000000622277c11 */ /* 0x001fe4000f8408ff */
[----:B-1----:R-:W-:-:S03]  /*8890*/  LEA.HI.X.SX32 R38, R37, UR7, 0x1, P1 ;  /* 0x0000000725267c11 */ /* 0x002fc600088f0eff */
        /* <DEDUP_REMOVED lines=129> */
[----:B0-----:R-:W-:Y:S02]  /*90b0*/  LOP3.LUT R22, R125, 0x1f, RZ, 0xc0, !PT ;  /* 0x0000001f7d167812 */ /* 0x001fe400078ec0ff */
[----:B------:R-:W-:Y:S02]  /*90c0*/  CS2R R124, SRZ ;  /* 0x00000000007c7805 */ /* 0x000fe4000001ff00 */
[----:B-1----:R-:W-:Y:S02]  /*90d0*/  LEA R21, P2, R16, UR6, 0x1 ;  /* 0x0000000610157c11 */ /* 0x002fe4000f8408ff */
[----:B--2---:R-:W-:-:S03]  /*90e0*/  LEA.HI.X.SX32 R20, R19, UR7, 0x1, P1 ;  /* 0x0000000713147c11 */ /* 0x004fc600088f0eff */
[----:B------:R0:W-:Y:S01]  /*90f0*/  STL [R1+0x4b4], R21 ;  /* 0x0004b41501007387 */ /* 0x0001e20000100800 */
[----:B------:R-:W-:-:S03]  /*9100*/  LEA R19, P1, R235, UR6, 0x1 ;  /* 0x00000006eb137c11 */ /* 0x000fc6000f8208ff */
[----:B------:R1:W-:Y:S01]  /*9110*/  STL [R1+0x370], R20 ;  /* 0x0003701401007387 */ /* 0x0003e20000100800 */
[----:B------:R-:W-:-:S03]  /*9120*/  LEA.HI.X.SX32 R235, R235, UR7, 0x1, P1 ;  /* 0x00000007ebeb7c11 */ /* 0x000fc600088f0eff */
[----:B------:R2:W-:Y:S01]  /*9130*/  STL [R1+0x38c], R19 ;  /* 0x00038c1301007387 */ /* 0x0005e20000100800 */
[----:B0-----:R-:W-:Y:S02]  /*9140*/  LOP3.LUT R21, R181, 0x1e, RZ, 0xfc, !PT ;  /* 0x0000001eb5157812 */ /* 0x001fe400078efcff */
        /* <DEDUP_REMOVED lines=40> */
[----:B-1----:R-:W-:-:S03]  /*93d0*/  LEA R15, P4, R2, UR6, 0x1 ;  /* 0x00000006020f7c11 */ /* 0x002fc6000f8808ff */
[----:B------:R-:W-:Y:S01]  /*93e0*/  IMAD R16, R16, UR13, RZ ;  /* 0x0000000d10107c24 */ /* 0x000fe2000f8e02ff */
[----:B--2---:R-:W-:Y:S01]  /*93f0*/  LEA.HI.X.SX32 R14, R13, UR7, 0x1, P3 ;  /* 0x000000070d0e7c11 */ /* 0x004fe200098f0eff */
        /* <DEDUP_REMOVED lines=8> */
[----:B------:R-:W-:Y:S01]  /*9480*/  ULDC UR17, c[0x0][0x230] ;  /* 0x00008c0000117ab9 */ /* 0x000fe20000000800 */
[----:B--2---:R-:W-:Y:S01]  /*9490*/  LEA.HI.X.SX32 R13, R9, UR7, 0x1, P1 ;  /* 0x00000007090d7c11 */ /* 0x004fe200088f0eff */
        /* <DEDUP_REMOVED lines=16> */
[----:B------:R-:W-:Y:S01]  /*95a0*/  UMOV UR21, 0x40000040 ;  /* 0x4000004000157882 */ /* 0x000fe20000000000 */
        /* <DEDUP_REMOVED lines=11> */
[----:B------:R1:W-:Y:S04]  /*9660*/  STL [R1+0x3c0], R2 ;  /* 0x0003c00201007387 */ /* 0x0003e80000100800 */
[----:B------:R2:W-:Y:S01]  /*9670*/  STL [R1+0x4e0], R0 ;  /* 0x0004e00001007387 */ /* 0x0005e20000100800 */
[----:B0-----:R-:W-:Y:S02]  /*9680*/  LOP3.LUT R7, R181, 0x2, RZ, 0xfc, !PT ;  /* 0x00000002b5077812 */ /* 0x001fe400078efcff */
[----:B-1----:R-:W-:Y:S02]  /*9690*/  LEA.HI.X.SX32 R2, R5, UR7, 0x1, P0 ;  /* 0x0000000705027c11 */ /* 0x002fe400080f0eff */
[----:B------:R-:W0:Y:S01]  /*96a0*/  LDC R5, c[0x0][0x238] ;  /* 0x00008e00ff057b82 */ /* 0x000e220000000800 */
[----:B--2---:R-:W-:-:S02]  /*96b0*/  LEA.HI.X.SX32 R0, R8, UR7, 0x1, P5 ;  /* 0x0000000708007c11 */ /* 0x004fc4000a8f0eff */
[----:B------:R1:W-:Y:S01]  /*96c0*/  STL [R1+0x3c8], R2 ;  /* 0x0003c80201007387 */ /* 0x0003e20000100800 */
[----:B------:R-:W-:-:S03]  /*96d0*/  LOP3.LUT R8, R181, 0x4, RZ, 0xfc, !PT ;  /* 0x00000004b5087812 */ /* 0x000fc600078efcff */
[----:B------:R2:W-:Y:S01]  /*96e0*/  STL [R1+0x3d0], R0 ;  /* 0x0003d00001007387 */ /* 0x0005e20000100800 */
[----:B-1----:R-:W-:Y:S02]  /*96f0*/  LEA.HI.X.SX32 R2, R11, UR7, 0x1, P3 ;  /* 0x000000070b027c11 */ /* 0x002fe400098f0eff */
[C---:B------:R-:W-:Y:S02]  /*9700*/  LOP3.LUT R11, R181.reuse, 0x8, RZ, 0xfc, !PT ;  /* 0x00000008b50b7812 */ /* 0x040fe400078efcff */
[----:B--2---:R-:W-:Y:S01]  /*9710*/  LEA.HI.X.SX32 R0, R12, UR7, 0x1, P2 ;  /* 0x000000070c007c11 */ /* 0x004fe200090f0eff */
[----:B------:R1:W-:Y:S01]  /*9720*/  STL [R1+0x3d8], R2 ;  /* 0x0003d80201007387 */ /* 0x0003e20000100800 */
[C---:B------:R-:W-:Y:S01]  /*9730*/  LOP3.LUT R12, R181.reuse, 0xa, RZ, 0xfc, !PT ;  /* 0x0000000ab50c7812 */ /* 0x040fe200078efcff */
[----:B------:R-:W-:Y:S02]  /*9740*/  UIADD3.64 UR6, UR10, 0x400, URZ ;  /* 0x000004000a067897 */ /* 0x000fe4000fffe03f */
[----:B------:R2:W-:Y:S01]  /*9750*/  STL [R1+0x3dc], R0 ;  /* 0x0003dc0001007387 */ /* 0x0005e20000100800 */
[----:B0-----:R-:W-:-:S03]  /*9760*/  IMAD R23, R181, R5, RZ ;  /* 0x00000005b5177224 */ /* 0x001fc600078e02ff */
[----:B------:R0:W-:Y:S01]  /*9770*/  STL [R1], RZ ;  /* 0x000000ff01007387 */ /* 0x0001e20000100800 */
[----:B------:R-:W-:Y:S01]  /*9780*/  IMAD R12, R12, UR23, RZ ;  /* 0x000000170c0c7c24 */ /* 0x000fe2000f8e02ff */
[----:B-1----:R-:W1:Y:S02]  /*9790*/  LDC R2, c[0x0][0x23c] ;  /* 0x00008f00ff027b82 */ /* 0x002e640000000800 */
[----:B------:R0:W-:Y:S01]  /*97a0*/  STL [R1+0x4], RZ ;  /* 0x000004ff01007387 */ /* 0x0001e20000100800 */
[----:B--2---:R-:W-:-:S03]  /*97b0*/  LOP3.LUT R0, R181, 0x18, RZ, 0xfc, !PT ;  /* 0x00000018b5007812 */ /* 0x004fc600078efcff */
[----:B------:R0:W-:Y:S04]  /*97c0*/  STL [R1+0x8], RZ ;  /* 0x000008ff01007387 */ /* 0x0001e80000100800 */
[----:B------:R0:W-:Y:S04]  /*97d0*/  STL [R1+0xc], RZ ;  /* 0x00000cff01007387 */ /* 0x0001e80000100800 */
[----:B------:R0:W-:Y:S04]  /*97e0*/  STL [R1+0x10], RZ ;  /* 0x000010ff01007387 */ /* 0x0001e80000100800 */
[----:B------:R0:W-:Y:S04]  /*97f0*/  STL [R1+0x14], RZ ;  /* 0x000014ff01007387 */ /* 0x0001e80000100800 */
[----:B------:R0:W-:Y:S01]  /*9800*/  STL [R1+0x18], RZ ;  /* 0x000018ff01007387 */ /* 0x0001e20000100800 */
[----:B-1----:R-:W-:-:S03]  /*9810*/  IMAD.SHL.U32 R179, R2, 0x20, RZ ;  /* 0x0000002002b37824 */ /* 0x002fc600078e00ff */
[----:B------:R0:W-:Y:S01]  /*9820*/  STL [R1+0x1c], RZ ;  /* 0x00001cff01007387 */ /* 0x0001e20000100800 */
[----:B------:R-:W-:Y:S02]  /*9830*/  IMAD R2, R22, R2, RZ ;  /* 0x0000000216027224 */ /* 0x000fe400078e02ff */
[-C--:B------:R-:W-:Y:S01]  /*9840*/  IMAD R22, R21, R5.reuse, RZ ;  /* 0x0000000515167224 */ /* 0x080fe200078e02ff */
[----:B------:R0:W-:Y:S01]  /*9850*/  STL [R1+0x20], RZ ;  /* 0x000020ff01007387 */ /* 0x0001e20000100800 */
[-C--:B------:R-:W-:Y:S02]  /*9860*/  IMAD R21, R20, R5.reuse, RZ ;  /* 0x0000000514157224 */ /* 0x080fe400078e02ff */
[-C--:B------:R-:W-:Y:S01]  /*9870*/  IMAD R20, R19, R5.reuse, RZ ;  /* 0x0000000513147224 */ /* 0x080fe200078e02ff */
[----:B------:R0:W-:Y:S01]  /*9880*/  STL [R1+0x24], RZ ;  /* 0x000024ff01007387 */ /* 0x0001e20000100800 */
[-C--:B------:R-:W-:Y:S01]  /*9890*/  IMAD R19, R0, R5.reuse, RZ ;  /* 0x0000000500137224 */ /* 0x080fe200078e02ff */
[----:B------:R-:W-:Y:S01]  /*98a0*/  SHF.R.S32.HI R0, RZ, 0x1f, R2 ;  /* 0x0000001fff007819 */ /* 0x000fe20000011402 */
[----:B------:R-:W-:Y:S01]  /*98b0*/  IMAD R5, R18, R5, RZ ;  /* 0x0000000512057224 */ /* 0x000fe200078e02ff */
[----:B------:R0:W-:Y:S01]  /*98c0*/  STL [R1+0x28], RZ ;  /* 0x000028ff01007387 */ /* 0x0001e20000100800 */
[----:B------:R-:W-:Y:S01]  /*98d0*/  IMAD R5, R17, UR12, RZ ;  /* 0x0000000c11057c24 */ /* 0x000fe2000f8e02ff */
[----:B------:R-:W-:Y:S01]  /*98e0*/  SHF.L.U64.HI R0, R2, 0x1, R0 ;  /* 0x0000000102007819 */ /* 0x000fe20000010200 */
[----:B------:R-:W-:Y:S01]  /*98f0*/  IMAD R5, R14, UR20, RZ ;  /* 0x000000140e057c24 */ /* 0x000fe2000f8e02ff */
[----:B------:R0:W-:Y:S01]  /*9900*/  STL [R1+0x2c], RZ ;  /* 0x00002cff01007387 */ /* 0x0001e20000100800 */
[----:B------:R-:W-:Y:S01]  /*9910*/  IMAD R5, R11, UR24, RZ ;  /* 0x000000180b057c24 */ /* 0x000fe2000f8e02ff */
[----:B------:R-:W-:Y:S01]  /*9920*/  UMOV UR20, UR4 ;  /* 0x0000000400147c82 */ /* 0x000fe20008000000 */
[----:B------:R-:W-:Y:S01]  /*9930*/  IMAD R11, R9, UR25, RZ ;  /* 0x00000019090b7c24 */ /* 0x000fe2000f8e02ff */
[----:B------:R0:W-:Y:S01]  /*9940*/  STL [R1+0x30], RZ ;  /* 0x000030ff01007387 */ /* 0x0001e20000100800 */
[----:B------:R-:W-:Y:S01]  /*9950*/  IMAD R9, R8, UR26, RZ ;  /* 0x0000001a08097c24 */ /* 0x000fe2000f8e02ff */
[----:B------:R-:W-:Y:S01]  /*9960*/  LOP3.LUT R8, R3, 0x20, RZ, 0x3c, !PT ;  /* 0x0000002003087812 */ /* 0x000fe200078e3cff */
[----:B------:R-:W-:Y:S01]  /*9970*/  IMAD R5, R7, UR27, RZ ;  /* 0x0000001b07057c24 */ /* 0x000fe2000f8e02ff */
[----:B------:R0:W-:Y:S01]  /*9980*/  STL [R1+0x34], RZ ;  /* 0x000034ff01007387 */ /* 0x0001e20000100800 */
[----:B------:R-:W-:Y:S01]  /*9990*/  IMAD.SHL.U32 R2, R2, 0x2, RZ ;  /* 0x0000000202027824 */ /* 0x000fe200078e00ff */
[----:B------:R-:W-:-:S02]  /*99a0*/  LOP3.LUT R7, R3, 0x40, RZ, 0x3c, !PT ;  /* 0x0000004003077812 */ /* 0x000fc400078e3cff */
[----:B------:R0:W-:Y:S01]  /*99b0*/  STL [R1+0x38], RZ ;  /* 0x000038ff01007387 */ /* 0x0001e20000100800 */
[----:B------:R-:W-:-:S03]  /*99c0*/  LOP3.LUT R5, R3, 0x60, RZ, 0x3c, !PT ;  /* 0x0000006003057812 */ /* 0x000fc600078e3cff */
[----:B------:R0:W-:Y:S04]  /*99d0*/  STL [R1+0x3c], RZ ;  /* 0x00003cff01007387 */ /* 0x0001e80000100800 */
        /* <DEDUP_REMOVED lines=112> */
[----:B------:R0:W-:Y:S04]  /*a0e0*/  STL [R1+0x56c], R23 ;  /* 0x00056c1701007387 */ /* 0x0001e80000100800 */
[----:B------:R0:W-:Y:S04]  /*a0f0*/  STL [R1+0x560], R20 ;  /* 0x0005601401007387 */ /* 0x0001e80000100800 */
[----:B------:R0:W-:Y:S02]  /*a100*/  STL [R1+0x55c], R19 ;  /* 0x00055c1301007387 */ /* 0x0001e40000100800 */
.L_x_1:
[----:B------:R-:W2:Y:S04]  /*a110*/  LDL R7, [R1+0x56c] ;  /* 0x00056c0001077983 */ /* 0x000ea80000100800 */
[----:B------:R-:W3:Y:S01]  /*a120*/  LDL R179, [R1+0x560] ;  /* 0x0005600001b37983 */ /* 0x000ee20000100800 */
[----:B------:R-:W-:Y:S01]  /*a130*/  ISETP.GE.AND P0, PT, R181, UR17, PT ;  /* 0x00000011b5007c0c */ /* 0x000fe2000bf06270 */
[----:B------:R-:W-:Y:S01]  /*a140*/  IMAD.MOV.U32 R5, RZ, RZ, R4 ;  /* 0x000000ffff057224 */ /* 0x000fe200078e0004 */
[----:B------:R-:W-:Y:S01]  /*a150*/  PRMT R17, RZ, 0x7610, R17 ;  /* 0x00007610ff117816 */ /* 0x000fe20000000011 */
[----:B------:R1:W-:Y:S01]  /*a160*/  STL [R1+0x8b4], R199 ;  /* 0x0008b4c701007387 */ /* 0x0003e20000100800 */
[----:B------:R-:W-:-:S03]  /*a170*/  ULDC UR4, c[0x0][0x238] ;  /* 0x00008e0000047ab9 */ /* 0x000fc60000000800 */
[----:B-1----:R-:W4:Y:S01]  /*a180*/  LDL R199, [R1+0x55c] ;  /* 0x00055c0001c77983 */ /* 0x002f220000100800 */
[----:B------:R-:W-:-:S03]  /*a190*/  IMAD.MOV.U32 R4, RZ, RZ, R6 ;  /* 0x000000ffff047224 */ /* 0x000fc600078e0006 */
[----:B------:R1:W-:Y:S04]  /*a1a0*/  STL [R1+0x8b0], R198 ;  /* 0x0008b0c601007387 */ /* 0x0003e80000100800 */
[----:B------:R0:W-:Y:S01]  /*a1b0*/  STL [R1+0x8ac], R197 ;  /* 0x0008acc501007387 */ /* 0x0001e20000100800 */
[----:B------:R-:W-:Y:S02]  /*a1c0*/  PRMT R14, RZ, 0x7610, R14 ;  /* 0x00007610ff0e7816 */ /* 0x000fe4000000000e */
[----:B------:R-:W-:Y:S01]  /*a1d0*/  PRMT R12, RZ, 0x7610, R12 ;  /* 0x00007610ff0c7816 */ /* 0x000fe2000000000c */
[----:B------:R-:W-:Y:S01]  /*a1e0*/  STL [R1+0x8a8], R196 ;  /* 0x0008a8c401007387 */ /* 0x000fe20000100800 */
[----:B-1----:R-:W1:Y:S01]  /*a1f0*/  S2R R198, SR_TID.X ;  /* 0x0000000000c67919 */ /* 0x002e620000002100 */
[----:B0-----:R-:W0:Y:S01]  /*a200*/  S2R R197, SR_TID.X ;  /* 0x0000000000c57919 */ /* 0x001e220000002100 */
[----:B------:R-:W-:-:S02]  /*a210*/  PRMT R9, RZ, 0x7610, R9 ;  /* 0x00007610ff097816 */ /* 0x000fc40000000009 */
[----:B------:R-:W-:Y:S01]  /*a220*/  PRMT R16, RZ, 0x7610, R16 ;  /* 0x00007610ff107816 */ /* 0x000fe20000000010 */
[----:B------:R-:W-:Y:S01]  /*a230*/  STL [R1+0x8a4], R195 ;  /* 0x0008a4c301007387 */ /* 0x000fe20000100800 */
[----:B------:R-:W-:Y:S02]  /*a240*/  PRMT R13, RZ, 0x7610, R13 ;  /* 0x00007610ff0d7816 */ /* 0x000fe4000000000d */
[----:B------:R-:W-:Y:S01]  /*a250*/  PRMT R11, RZ, 0x7610, R11 ;  /* 0x00007610ff0b7816 */ /* 0x000fe2000000000b */
[----:B------:R-:W-:Y:S04]  /*a260*/  STL [R1+0x8a0], R194 ;  /* 0x0008a0c201007387 */ /* 0x000fe80000100800 */
[----:B------:R-:W-:Y:S04]  /*a270*/  STL [R1+0x89c], R193 ;  /* 0x00089cc101007387 */ /* 0x000fe80000100800 */
[----:B------:R-:W-:Y:S04]  /*a280*/  STL [R1+0x898], R251 ;  /* 0x000898fb01007387 */ /* 0x000fe80000100800 */
[----:B------:R-:W-:Y:S04]  /*a290*/  STL [R1+0x894], R249 ;  /* 0x000894f901007387 */ /* 0x000fe80000100800 */
[----:B------:R-:W-:Y:S01]  /*a2a0*/  STL [R1+0x890], R247 ;  /* 0x000890f701007387 */ /* 0x000fe20000100800 */
[----:B-1----:R-:W-:-:S03]  /*a2b0*/  SHF.R.U32.HI R198, RZ, 0x6, R198 ;  /* 0x00000006ffc67819 */ /* 0x002fc600000116c6 */
[----:B------:R-:W-:Y:S01]  /*a2c0*/  STL [R1+0x64c], R148 ;  /* 0x00064c9401007387 */ /* 0x000fe20000100800 */
[----:B------:R-:W-:-:S03]  /*a2d0*/  SGXT.U32 R198, R198, 0x1 ;  /* 0x00000001c6c6781a */ /* 0x000fc60000000000 */
[----:B------:R-:W-:Y:S01]  /*a2e0*/  STL [R1+0x648], R149 ;  /* 0x0006489501007387 */ /* 0x000fe20000100800 */
[----:B------:R-:W-:-:S03]  /*a2f0*/  LOP3.LUT R198, R198, 0x8, RZ, 0xfc, !PT ;  /* 0x00000008c6c67812 */ /* 0x000fc600078efcff */
[----:B------:R1:W-:Y:S01]  /*a300*/  STL [R1+0x644], R150 ;  /* 0x0006449601007387 */ /* 0x0003e20000100800 */
[----:B------:R-:W-:-:S03]  /*a310*/  PRMT R8, RZ, 0x7610, R8 ;  /* 0x00007610ff087816 */ /* 0x000fc60000000008 */
[----:B------:R-:W-:Y:S04]  /*a320*/  STL [R1+0x640], R151 ;  /* 0x0006409701007387 */ /* 0x000fe80000100800 */
[----:B------:R-:W-:Y:S01]  /*a330*/  STL [R1+0x574], R180 ;  /* 0x000574b401007387 */ /* 0x000fe20000100800 */
[----:B------:R-:W-:Y:S01]  /*a340*/  PRMT R15, RZ, 0x7610, R15 ;  /* 0x00007610ff0f7816 */ /* 0x000fe2000000000f */
[----:B-1----:R-:W1:Y:S02]  /*a350*/  LDC R150, c[0x0][0x238] ;  /* 0x00008e00ff967b82 */ /* 0x002e640000000800 */
[----:B-----5:R1:W-:Y:S01]  /*a360*/  STL [R1+0x570], R10 ;  /* 0x0005700a01007387 */ /* 0x0203e20000100800 */
[----:B--2---:R-:W-:-:S05]  /*a370*/  IMAD.WIDE R6, R7, 0x2, R4 ;  /* 0x0000000207067825 */ /* 0x004fca00078e0204 */
[----:B------:R2:W3:Y:S01]  /*a380*/  @!P0 LDG.E.U16 R17, desc[UR18][R6.64] ;  /* 0x0000001206118981 */ /* 0x0004e2000c1e1500 */
[----:B------:R-:W-:Y:S02]  /*a390*/  ISETP.GE.AND P0, PT, R198, UR17, PT ;  /* 0x00000011c6007c0c */ /* 0x000fe4000bf06270 */
[--C-:B0-----:R-:W-:Y:S02]  /*a3a0*/  SHF.R.U32.HI R198, RZ, 0x6, R197.reuse ;  /* 0x00000006ffc67819 */ /* 0x101fe400000116c5 */
[----:B------:R-:W-:Y:S02]  /*a3b0*/  SHF.R.U32.HI R197, RZ, 0x6, R197 ;  /* 0x00000006ffc57819 */ /* 0x000fe400000116c5 */
[----:B------:R-:W-:Y:S02]  /*a3c0*/  SGXT.U32 R198, R198, 0x1 ;  /* 0x00000001c6c6781a */ /* 0x000fe40000000000 */
[----:B------:R-:W-:Y:S02]  /*a3d0*/  SGXT.U32 R197, R197, 0x1 ;  /* 0x00000001c5c5781a */ /* 0x000fe40000000000 */
[----:B------:R-:W-:-:S02]  /*a3e0*/  LOP3.LUT R198, R198, 0x8, RZ, 0xfc, !PT ;  /* 0x00000008c6c67812 */ /* 0x000fc400078efcff */
[----:B------:R-:W-:-:S03]  /*a3f0*/  LOP3.LUT R197, R197, 0x10, RZ, 0xfc, !PT ;  /* 0x00000010c5c57812 */ /* 0x000fc600078efcff */
[----:B------:R-:W-:Y:S01]  /*a400*/  IMAD R198, R198, UR4, RZ ;  /* 0x00000004c6c67c24 */ /* 0x000fe2000f8e02ff */
[----:B------:R-:W-:Y:S01]  /*a410*/  ISETP.GE.AND P1, PT, R197, UR17, PT ;  /* 0x00000011c5007c0c */ /* 0x000fe2000bf26270 */
[----:B------:R-:W-:Y:S01]  /*a420*/  ULDC UR4, c[0x0][0x238] ;  /* 0x00008e0000047ab9 */ /* 0x000fe20000000800 */
[----:B------:R-:W0:Y:S01]  /*a430*/  S2R R197, SR_TID.X ;  /* 0x0000000000c57919 */ /* 0x000e220000002100 */
[----:B--2---:R-:W-:-:S05]  /*a440*/  IMAD.WIDE R6, R198, 0x2, R4 ;  /* 0x00000002c6067825 */ /* 0x004fca00078e0204 */
[----:B------:R2:W3:Y:S01]  /*a450*/  @!P0 LDG.E.U16 R14, desc[UR18][R6.64] ;  /* 0x00000012060e8981 */ /* 0x0004e2000c1e1500 */
[--C-:B0-----:R-:W-:Y:S02]  /*a460*/  SHF.R.U32.HI R198, RZ, 0x6, R197.reuse ;  /* 0x00000006ffc67819 */ /* 0x101fe400000116c5 */
[----:B------:R-:W-:Y:S02]  /*a470*/  SHF.R.U32.HI R197, RZ, 0x6, R197 ;  /* 0x00000006ffc57819 */ /* 0x000fe400000116c5 */
[----:B------:R-:W-:Y:S02]  /*a480*/  SGXT.U32 R198, R198, 0x1 ;  /* 0x00000001c6c6781a */ /* 0x000fe40000000000 */
[----:B------:R-:W-:Y:S02]  /*a490*/  SGXT.U32 R197, R197, 0x1 ;  /* 0x00000001c5c5781a */ /* 0x000fe40000000000 */
[----:B------:R-:W-:Y:S02]  /*a4a0*/  LOP3.LUT R198, R198, 0x18, RZ, 0xfc, !PT ;  /* 0x00000018c6c67812 */ /* 0x000fe400078efcff */
[----:B------:R-:W-:-:S05]  /*a4b0*/  LOP3.LUT R197, R197, 0x10, RZ, 0xfc, !PT ;  /* 0x00000010c5c57812 */ /* 0x000fca00078efcff */
[----:B------:R-:W-:Y:S01]  /*a4c0*/  IMAD R197, R197, UR4, RZ ;  /* 0x00000004c5c57c24 */ /* 0x000fe2000f8e02ff */
[----:B------:R-:W-:Y:S01]  /*a4d0*/  ISETP.GE.AND P0, PT, R198, UR17, PT ;  /* 0x00000011c6007c0c */ /* 0x000fe2000bf06270 */
[----:B------:R-:W-:Y:S02]  /*a4e0*/  ULDC UR4, c[0x0][0x238] ;  /* 0x00008e0000047ab9 */ /* 0x000fe40000000800 */
[--C-:B--2---:R-:W-:Y:S02]  /*a4f0*/  IMAD.WIDE R6, R197, 0x2, R4.reuse ;  /* 0x00000002c5067825 */ /* 0x104fe400078e0204 */
[----:B------:R-:W0:Y:S03]  /*a500*/  S2R R197, SR_TID.X ;  /* 0x0000000000c57919 */ /* 0x000e260000002100 */
[----:B------:R4:W2:Y:S02]  /*a510*/  @!P1 LDG.E.U16 R12, desc[UR18][R6.64] ;  /* 0x00000012060c9981 */ /* 0x0008a4000c1e1500 */
[----:B----4-:R-:W-:-:S05]  /*a520*/  IMAD.WIDE R6, R199, 0x2, R4 ;  /* 0x00000002c7067825 */ /* 0x010fca00078e0204 */
[----:B------:R4:W2:Y:S01]  /*a530*/  @!P0 LDG.E.U16 R9, desc[UR18][R6.64] ;  /* 0x0000001206098981 */ /* 0x0008a2000c1e1500 */
[--C-:B0-----:R-:W-:Y:S02]  /*a540*/  SHF.R.U32.HI R199, RZ, 0x6, R197.reuse ;  /* 0x00000006ffc77819 */ /* 0x101fe400000116c5 */
[--C-:B------:R-:W-:Y:S02]  /*a550*/  SHF.R.U32.HI R198, RZ, 0x6, R197.reuse ;  /* 0x00000006ffc67819 */ /* 0x100fe400000116c5 */
[----:B------:R-:W-:Y:S02]  /*a560*/  SGXT.U32 R199, R199, 0x1 ;  /* 0x00000001c7c7781a */ /* 0x000fe40000000000 */
[----:B------:R-:W-:Y:S02]  /*a570*/  SHF.R.U32.HI R197, RZ, 0x6, R197 ;  /* 0x00000006ffc57819 */ /* 0x000fe400000116c5 */
[----:B------:R-:W-:Y:S02]  /*a580*/  LOP3.LUT R199, R199, 0x2, RZ, 0xfc, !PT ;  /* 0x00000002c7c77812 */ /* 0x000fe400078efcff */
[----:B------:R-:W-:-:S02]  /*a590*/  SGXT.U32 R197, R197, 0x1 ;  /* 0x00000001c5c5781a */ /* 0x000fc40000000000 */
[----:B------:R-:W-:Y:S01]  /*a5a0*/  SGXT.U32 R198, R198, 0x1 ;  /* 0x00000001c6c6781a */ /* 0x000fe20000000000 */
[----:B------:R-:W-:Y:S01]  /*a5b0*/  IMAD R199, R199, UR4, RZ ;  /* 0x00000004c7c77c24 */ /* 0x000fe2000f8e02ff */
[----:B------:R-:W-:Y:S01]  /*a5c0*/  LOP3.LUT R197, R197, 0x2, RZ, 0xfc, !PT ;  /* 0x00000002c5c57812 */ /* 0x000fe200078efcff */
[----:B------:R-:W-:Y:S01]  /*a5d0*/  ULDC UR4, c[0x0][0x238] ;  /* 0x00008e0000047ab9 */ /* 0x000fe20000000800 */
[----:B------:R-:W-:Y:S01]  /*a5e0*/  LOP3.LUT R198, R198, 0xa, RZ, 0xfc, !PT ;  /* 0x0000000ac6c67812 */ /* 0x000fe200078efcff */
[----:B----4-:R-:W-:Y:S01]  /*a5f0*/  IMAD.WIDE R6, R199, 0x2, R4 ;  /* 0x00000002c7067825 */ /* 0x010fe200078e0204 */
[----:B------:R-:W-:Y:S01]  /*a600*/  ISETP.GE.AND P0, PT, R197, UR17, PT ;  /* 0x00000011c5007c0c */ /* 0x000fe2000bf06270 */
[----:B------:R-:W0:Y:S01]  /*a610*/  S2R R199, SR_TID.X ;  /* 0x0000000000c77919 */ /* 0x000e220000002100 */
[----:B------:R-:W-:Y:S01]  /*a620*/  ISETP.GE.AND P1, PT, R198, UR17, PT ;  /* 0x00000011c6007c0c */ /* 0x000fe2000bf26270 */
[----:B------:R-:W4:Y:S10]  /*a630*/  S2R R197, SR_TID.X ;  /* 0x0000000000c57919 */ /* 0x000f340000002100 */
[----:B------:R1:W2:Y:S01]  /*a640*/  @!P0 LDG.E.U16 R16, desc[UR18][R6.64] ;  /* 0x0000001206108981 */ /* 0x0002a2000c1e1500 */
[----:B0-----:R-:W-:-:S02]  /*a650*/  SHF.R.U32.HI R198, RZ, 0x6, R199 ;  /* 0x00000006ffc67819 */ /* 0x001fc400000116c7 */
[----:B------:R-:W-:Y:S02]  /*a660*/  SHF.R.U32.HI R199, RZ, 0x6, R199 ;  /* 0x00000006ffc77819 */ /* 0x000fe400000116c7 */
[----:B------:R-:W-:Y:S02]  /*a670*/  SGXT.U32 R198, R198, 0x1 ;  /* 0x00000001c6c6781a */ /* 0x000fe40000000000 */
[----:B------:R-:W-:Y:S02]  /*a680*/  SGXT.U32 R199, R199, 0x1 ;  /* 0x00000001c7c7781a */ /* 0x000fe40000000000 */
[----:B------:R-:W-:Y:S02]  /*a690*/  LOP3.LUT R198, R198, 0xa, RZ, 0xfc, !PT ;  /* 0x0000000ac6c67812 */ /* 0x000fe400078efcff */
[----:B------:R-:W-:-:S03]  /*a6a0*/  LOP3.LUT R199, R199, 0x12, RZ, 0xfc, !PT ;  /* 0x00000012c7c77812 */ /* 0x000fc600078efcff */
[----:B------:R-:W-:Y:S01]  /*a6b0*/  IMAD R198, R198, UR4, RZ ;  /* 0x00000004c6c67c24 */ /* 0x000fe2000f8e02ff */
[----:B------:R-:W-:Y:S01]  /*a6c0*/  ISETP.GE.AND P0, PT, R199, UR17, PT ;  /* 0x00000011c7007c0c */ /* 0x000fe2000bf06270 */
[----:B------:R-:W-:Y:S01]  /*a6d0*/  ULDC UR4, c[0x0][0x238] ;  /* 0x00008e0000047ab9 */ /* 0x000fe20000000800 */
[----:B----4-:R-:W-:Y:S01]  /*a6e0*/  SHF.R.U32.HI R199, RZ, 0x6, R197 ;  /* 0x00000006ffc77819 */ /* 0x010fe200000116c5 */
[----:B-1----:R-:W-:Y:S01]  /*a6f0*/  IMAD.WIDE R6, R198, 0x2, R4 ;  /* 0x00000002c6067825 */ /* 0x002fe200078e0204 */
[--C-:B------:R-:W-:Y:S02]  /*a700*/  SHF.R.U32.HI R198, RZ, 0x6, R197.reuse ;  /* 0x00000006ffc67819 */ /* 0x100fe400000116c5 */
[----:B------:R-:W-:Y:S02]  /*a710*/  SHF.R.U32.HI R197, RZ, 0x6, R197 ;  /* 0x00000006ffc57819 */ /* 0x000fe400000116c5 */
[----:B------:R0:W4:Y:S01]  /*a720*/  @!P1 LDG.E.U16 R13, desc[UR18][R6.64] ;  /* 0x00000012060d9981 */ /* 0x000122000c1e1500 */
[----:B------:R-:W-:-:S02]  /*a730*/  SGXT.U32 R198, R198, 0x1 ;  /* 0x00000001c6c6781a */ /* 0x000fc40000000000 */
[----:B------:R-:W-:Y:S02]  /*a740*/  SGXT.U32 R197, R197, 0x1 ;  /* 0x00000001c5c5781a */ /* 0x000fe40000000000 */
[----:B------:R-:W-:Y:S02]  /*a750*/  LOP3.LUT R198, R198, 0x1a, RZ, 0xfc, !PT ;  /* 0x0000001ac6c67812 */ /* 0x000fe400078efcff */
[----:B------:R-:W-:Y:S02]  /*a760*/  LOP3.LUT R197, R197, 0x12, RZ, 0xfc, !PT ;  /* 0x00000012c5c57812 */ /* 0x000fe400078efcff */
[----:B------:R-:W-:-:S03]  /*a770*/  SGXT.U32 R199, R199, 0x1 ;  /* 0x00000001c7c7781a */ /* 0x000fc60000000000 */
[----:B------:R-:W-:Y:S01]  /*a780*/  IMAD R197, R197, UR4, RZ ;  /* 0x00000004c5c57c24 */ /* 0x000fe2000f8e02ff */
[----:B------:R-:W-:Y:S01]  /*a790*/  ISETP.GE.AND P1, PT, R198, UR17, PT ;  /* 0x00000011c6007c0c */ /* 0x000fe2000bf26270 */
[----:B------:R-:W-:Y:S01]  /*a7a0*/  ULDC UR4, c[0x0][0x238] ;  /* 0x00008e0000047ab9 */ /* 0x000fe20000000800 */
[----:B------:R-:W-:Y:S01]  /*a7b0*/  LOP3.LUT R199, R199, 0x4, RZ, 0xfc, !PT ;  /* 0x00000004c7c77812 */ /* 0x000fe200078efcff */
[----:B0-----:R-:W-:-:S05]  /*a7c0*/  IMAD.WIDE R6, R197, 0x2, R4 ;  /* 0x00000002c5067825 */ /* 0x001fca00078e0204 */
[----:B------:R3:W4:Y:S01]  /*a7d0*/  @!P0 LDG.E.U16 R11, desc[UR18][R6.64] ;  /* 0x00000012060b8981 */ /* 0x000722000c1e1500 */
[----:B------:R-:W-:Y:S01]  /*a7e0*/  ISETP.GE.AND P0, PT, R199, UR17, PT ;  /* 0x00000011c7007c0c */ /* 0x000fe2000bf06270 */
[----:B---3--:R-:W-:Y:S02]  /*a7f0*/  IMAD.WIDE R6, R179, 0x2, R4 ;  /* 0x00000002b3067825 */ /* 0x008fe400078e0204 */
[----:B------:R-:W0:Y:S03]  /*a800*/  S2R R179, SR_TID.X ;  /* 0x0000000000b37919 */ /* 0x000e260000002100 */
[----:B------:R1:W3:Y:S01]  /*a810*/  @!P1 LDG.E.U16 R8, desc[UR18][R6.64] ;  /* 0x0000001206089981 */ /* 0x0002e2000c1e1500 */
[--C-:B0-----:R-:W-:Y:S02]  /*a820*/  SHF.R.U32.HI R148, RZ, 0x6, R179.reuse ;  /* 0x00000006ff947819 */ /* 0x101fe400000116b3 */
[----:B------:R-:W-:-:S02]  /*a830*/  SHF.R.U32.HI R10, RZ, 0x6, R179 ;  /* 0x00000006ff0a7819 */ /* 0x000fc400000116b3 */
[----:B------:R-:W-:Y:S02]  /*a840*/  SGXT.U32 R148, R148, 0x1 ;  /* 0x000000019494781a */ /* 0x000fe40000000000 */
[----:B------:R-:W-:Y:S02]  /*a850*/  SGXT.U32 R10, R10, 0x1 ;  /* 0x000000010a0a781a */ /* 0x000fe40000000000 */
[----:B------:R-:W-:Y:S02]  /*a860*/  LOP3.LUT R148, R148, 0x4, RZ, 0xfc, !PT ;  /* 0x0000000494947812 */ /* 0x000fe400078efcff */
[----:B------:R-:W-:-:S03]  /*a870*/  LOP3.LUT R10, R10, 0xc, RZ, 0xfc, !PT ;  /* 0x0000000c0a0a7812 */ /* 0x000fc600078efcff */
[----:B------:R-:W-:Y:S01]  /*a880*/  IMAD R148, R148, UR4, RZ ;  /* 0x0000000494947c24 */ /* 0x000fe2000f8e02ff */
[----:B------:R-:W-:-:S03]  /*a890*/  ULDC UR4, c[0x0][0x238] ;  /* 0x00008e0000047ab9 */ /* 0x000fc60000000800 */
[----:B-1----:R-:W-:Y:S01]  /*a8a0*/  IMAD.WIDE R6, R148, 0x2, R4 ;  /* 0x0000000294067825 */ /* 0x002fe200078e0204 */
[----:B------:R-:W-:-:S04]  /*a8b0*/  SHF.R.U32.HI R148, RZ, 0x6, R179 ;  /* 0x00000006ff947819 */ /* 0x000fc800000116b3 */
[----:B------:R-:W-:Y:S01]  /*a8c0*/  SGXT.U32 R148, R148, 0x1 ;  /* 0x000000019494781a */ /* 0x000fe20000000000 */
[----:B------:R0:W3:Y:S01]  /*a8d0*/  @!P0 LDG.E.U16 R15, desc[UR18][R6.64] ;  /* 0x00000012060f8981 */ /* 0x0000e2000c1e1500 */
[----:B------:R-:W-:Y:S02]  /*a8e0*/  ISETP.GE.AND P0, PT, R10, UR17, PT ;  /* 0x000000110a007c0c */ /* 0x000fe4000bf06270 */
[----:B------:R-:W-:Y:S02]  /*a8f0*/  LOP3.LUT R148, R148, 0xc, RZ, 0xfc, !PT ;  /* 0x0000000c94947812 */ /* 0x000fe400078efcff */
[----:B------:R-:W-:Y:S02]  /*a900*/  SHF.R.U32.HI R10, RZ, 0x6, R179 ;  /* 0x00000006ff0a7819 */ /* 0x000fe400000116b3 */
[----:B------:R-:W-:Y:S01]  /*a910*/  PRMT R18, RZ, 0x7610, R18 ;  /* 0x00007610ff127816 */ /* 0x000fe20000000012 */
[----:B------:R-:W-:Y:S01]  /*a920*/  IMAD R148, R148, UR4, RZ ;  /* 0x0000000494947c24 */ /* 0x000fe2000f8e02ff */
[----:B------:R-:W-:Y:S01]  /*a930*/  SGXT.U32 R10, R10, 0x1 ;  /* 0x000000010a0a781a */ /* 0x000fe20000000000 */
[----:B------:R-:W-:-:S02]  /*a940*/  ULDC UR4, c[0x0][0x238] ;  /* 0x00008e0000047ab9 */ /* 0x000fc40000000800 */
[----:B0-----:R-:W-:Y:S01]  /*a950*/  IMAD.WIDE R6, R148, 0x2, R4 ;  /* 0x0000000294067825 */ /* 0x001fe200078e0204 */
[--C-:B------:R-:W-:Y:S02]  /*a960*/  SHF.R.U32.HI R148, RZ, 0x6, R179.reuse ;  /* 0x00000006ff947819 */ /* 0x100fe400000116b3 */
[----:B------:R-:W-:Y:S02]  /*a970*/  LOP3.LUT R10, R10, 0x14, RZ, 0xfc, !PT ;  /* 0x000000140a0a7812 */ /* 0x000fe400078efcff */
[----:B------:R-:W-:Y:S01]  /*a980*/  SGXT.U32 R148, R148, 0x1 ;  /* 0x000000019494781a */ /* 0x000fe20000000000 */
[----:B------:R0:W3:Y:S01]  /*a990*/  @!P0 LDG.E.U16 R18, desc[UR18][R6.64] ;  /* 0x0000001206128981 */ /* 0x0000e2000c1e1500 */
[----:B------:R-:W-:Y:S02]  /*a9a0*/  ISETP.GE.AND P0, PT, R10, UR17, PT ;  /* 0x000000110a007c0c */ /* 0x000fe4000bf06270 */
[----:B------:R-:W-:Y:S02]  /*a9b0*/  LOP3.LUT R148, R148, 0x14, RZ, 0xfc, !PT ;  /* 0x0000001494947812 */ /* 0x000fe400078efcff */
[----:B------:R-:W-:-:S02]  /*a9c0*/  SHF.R.U32.HI R10, RZ, 0x6, R179 ;  /* 0x00000006ff0a7819 */ /* 0x000fc400000116b3 */
[----:B------:R-:W-:Y:S01]  /*a9d0*/  PRMT R22, RZ, 0x7610, R22 ;  /* 0x00007610ff167816 */ /* 0x000fe20000000016 */
[----:B------:R-:W-:Y:S01]  /*a9e0*/  IMAD R148, R148, UR4, RZ ;  /* 0x0000000494947c24 */ /* 0x000fe2000f8e02ff */
[----:B------:R-:W-:Y:S01]  /*a9f0*/  SGXT.U32 R10, R10, 0x1 ;  /* 0x000000010a0a781a */ /* 0x000fe20000000000 */
[----:B------:R-:W-:Y:S02]  /*aa00*/  ULDC UR4, c[0x0][0x238] ;  /* 0x00008e0000047ab9 */ /* 0x000fe40000000800 */
[----:B0-----:R-:W-:Y:S01]  /*aa10*/  IMAD.WIDE R6, R148, 0x2, R4 ;  /* 0x0000000294067825 */ /* 0x001fe200078e0204 */
[----:B------:R-:W-:Y:S01]  /*aa20*/  LOP3.LUT R10, R10, 0x1c, RZ, 0xfc, !PT ;  /* 0x0000001c0a0a7812 */ /* 0x000fe200078efcff */
[----:B------:R-:W0:Y:S03]  /*aa30*/  LDC R148, c[0x0][0x238] ;  /* 0x00008e00ff947b82 */ /* 0x000e260000000800 */
[----:B------:R-:W-:Y:S01]  /*aa40*/  ISETP.GE.AND P1, PT, R10, UR17, PT ;  /* 0x000000110a007c0c */ /* 0x000fe2000bf26270 */
[----:B------:R1:W3:Y:S01]  /*aa50*/  @!P0 LDG.E.U16 R22, desc[UR18][R6.64] ;  /* 0x0000001206168981 */ /* 0x0002e2000c1e1500 */
[----:B------:R-:W-:-:S02]  /*aa60*/  SHF.R.U32.HI R10, RZ, 0x6, R179 ;  /* 0x00000006ff0a7819 */ /* 0x000fc400000116b3 */
[----:B------:R-:W-:Y:S02]  /*aa70*/  PRMT R152, RZ, 0x7610, R152 ;  /* 0x00007610ff987816 */ /* 0x000fe40000000098 */
[----:B------:R-:W-:Y:S02]  /*aa80*/  SGXT.U32 R10, R10, 0x1 ;  /* 0x000000010a0a781a */ /* 0x000fe40000000000 */
[----:B------:R-:W-:Y:S02]  /*aa90*/  SHF.R.U32.HI R149, RZ, 0x6, R179 ;  /* 0x00000006ff957819 */ /* 0x000fe400000116b3 */
[----:B------:R-:W-:Y:S02]  /*aaa0*/  LOP3.LUT R10, R10, 0x1c, RZ, 0xfc, !PT ;  /* 0x0000001c0a0a7812 */ /* 0x000fe400078efcff */
[----:B------:R-:W-:-:S04]  /*aab0*/  SGXT.U32 R149, R149, 0x1 ;  /* 0x000000019595781a */ /* 0x000fc80000000000 */
[----:B------:R-:W-:-:S04]  /*aac0*/  LOP3.LUT R149, R149, 0x6, RZ, 0xfc, !PT ;  /* 0x0000000695957812 */ /* 0x000fc800078efcff */
[----:B------:R-:W-:Y:S01]  /*aad0*/  ISETP.GE.AND P0, PT, R149, UR17, PT ;  /* 0x0000001195007c0c */ /* 0x000fe2000bf06270 */
[----:B0-----:R-:W-:-:S04]  /*aae0*/  IMAD R10, R10, R148, RZ ;  /* 0x000000940a0a7224 */ /* 0x001fc800078e02ff */
[----:B-1----:R-:W-:Y:S01]  /*aaf0*/  IMAD.WIDE R6, R10, 0x2, R4 ;  /* 0x000000020a067825 */ /* 0x002fe200078e0204 */
[----:B------:R-:W-:-:S04]  /*ab00*/  SHF.R.U32.HI R10, RZ, 0x6, R179 ;  /* 0x00000006ff0a7819 */ /* 0x000fc800000116b3 */
[----:B------:R-:W-:Y:S01]  /*ab10*/  SGXT.U32 R10, R10, 0x1 ;  /* 0x000000010a0a781a */ /* 0x000fe20000000000 */
[----:B------:R0:W3:Y:S03]  /*ab20*/  @!P1 LDG.E.U16 R152, desc[UR18][R6.64] ;  /* 0x0000001206989981 */ /* 0x0000e6000c1e1500 */
[----:B------:R-:W-:Y:S02]  /*ab30*/  LOP3.LUT R10, R10, 0x6, RZ, 0xfc, !PT ;  /* 0x000000060a0a7812 */ /* 0x000fe400078efcff */
[----:B------:R-:W-:-:S03]  /*ab40*/  SHF.R.U32.HI R148, RZ, 0x6, R179 ;  /* 0x00000006ff947819 */ /* 0x000fc600000116b3 */
[----:B------:R-:W-:Y:S01]  /*ab50*/  IMAD R10, R10, UR4, RZ ;  /* 0x000000040a0a7c24 */ /* 0x000fe2000f8e02ff */
[----:B------:R-:W-:Y:S01]  /*ab60*/  SGXT.U32 R148, R148, 0x1 ;  /* 0x000000019494781a */ /* 0x000fe20000000000 */
[----:B------:R-:W-:Y:S02]  /*ab70*/  ULDC UR4, c[0x0][0x238] ;  /* 0x00008e0000047ab9 */ /* 0x000fe40000000800 */
[----:B0-----:R-:W-:Y:S02]  /*ab80*/  IMAD.WIDE R6, R10, 0x2, R4 ;  /* 0x000000020a067825 */ /* 0x001fe400078e0204 */
[----:B------:R-:W2:Y:S01]  /*ab90*/  LDL.LU R10, [R1+0x4e0] ;  /* 0x0004e000010a7983 */ /* 0x000ea20000300800 */
[----:B------:R-:W-:-:S03]  /*aba0*/  LOP3.LUT R148, R148, 0x16, RZ, 0xfc, !PT ;  /* 0x0000001694947812 */ /* 0x000fc600078efcff */
[----:B------:R-:W4:Y:S01]  /*abb0*/  LDL.LU R181, [R1+0x3dc] ;  /* 0x0003dc0001b57983 */ /* 0x000f220000300800 */
[----:B------:R-:W-:-:S03]  /*abc0*/  ISETP.GE.AND P1, PT, R148, UR17, PT ;  /* 0x0000001194007c0c */ /* 0x000fc6000bf26270 */
[----:B------:R-:W3:Y:S04]  /*abd0*/  LDL R148, [R1+0x3cc] ;  /* 0x0003cc0001947983 */ /* 0x000ee80000100800 */
[----:B------:R-:W3:Y:S01]  /*abe0*/  LDL.LU R180, [R1+0x3d4] ;  /* 0x0003d40001b47983 */ /* 0x000ee20000300800 */
[----:B------:R-:W-:Y:S02]  /*abf0*/  SHF.R.U32.HI R149, RZ, 0x6, R179 ;  /* 0x00000006ff957819 */ /* 0x000fe400000116b3 */
[----:B------:R-:W-:Y:S02]  /*ac00*/  PRMT R154, RZ, 0x7610, R154 ;  /* 0x00007610ff9a7816 */ /* 0x000fe4000000009a */
[----:B------:R-:W-:-:S04]  /*ac10*/  SGXT.U32 R149, R149, 0x1 ;  /* 0x000000019595781a */ /* 0x000fc80000000000 */
[----:B------:R-:W-:Y:S01]  /*ac20*/  LOP3.LUT R149, R149, 0xe, RZ, 0xfc, !PT ;  /* 0x0000000e95957812 */ /* 0x000fe200078efcff */
[----:B------:R0:W3:Y:S03]  /*ac30*/  @!P0 LDG.E.U16 R154, desc[UR18][R6.64] ;  /* 0x00000012069a8981 */ /* 0x0000e6000c1e1500 */
[----:B------:R-:W-:Y:S02]  /*ac40*/  ISETP.GE.AND P0, PT, R149, UR17, PT ;  /* 0x0000001195007c0c */ /* 0x000fe4000bf06270 */
[----:B------:R-:W-:-:S04]  /*ac50*/  SHF.R.U32.HI R149, RZ, 0x6, R179 ;  /* 0x00000006ff957819 */ /* 0x000fc800000116b3 */
[----:B------:R-:W-:-:S04]  /*ac60*/  SGXT.U32 R149, R149, 0x1 ;  /* 0x000000019595781a */ /* 0x000fc80000000000 */
[----:B------:R-:W-:-:S05]  /*ac70*/  LOP3.LUT R149, R149, 0xe, RZ, 0xfc, !PT ;  /* 0x0000000e95957812 */ /* 0x000fca00078efcff */
[----:B------:R-:W-:-:S04]  /*ac80*/  IMAD R149, R149, UR4, RZ ;  /* 0x0000000495957c24 */ /* 0x000fc8000f8e02ff */
[----:B0-----:R-:W-:Y:S01]  /*ac90*/  IMAD.WIDE R6, R149, 0x2, R4 ;  /* 0x0000000295067825 */ /* 0x001fe200078e0204 */
[----:B------:R-:W-:-:S04]  /*aca0*/  SHF.R.U32.HI R149, RZ, 0x6, R179 ;  /* 0x00000006ff957819 */ /* 0x000fc800000116b3 */
[----:B------:R-:W-:-:S04]  /*acb0*/  SGXT.U32 R149, R149, 0x1 ;  /* 0x000000019595781a */ /* 0x000fc80000000000 */
[----:B------:R-:W-:-:S05]  /*acc0*/  LOP3.LUT R149, R149, 0x16, RZ, 0xfc, !PT ;  /* 0x0000001695957812 */ /* 0x000fca00078efcff */
[----:B------:R-:W-:Y:S02]  /*acd0*/  IMAD R149, R149, R150, RZ ;  /* 0x0000009695957224 */ /* 0x000fe400078e02ff */
[----:B------:R-:W0:Y:S01]  /*ace0*/  LDC R150, c[0x0][0x238] ;  /* 0x00008e00ff967b82 */ /* 0x000e220000000800 */
[----:B------:R-:W-:Y:S02]  /*acf0*/  PRMT R156, RZ, 0x7610, R156 ;  /* 0x00007610ff9c7816 */ /* 0x000fe4000000009c */
[----:B------:R-:W-:-:S04]  /*ad00*/  SHF.R.U32.HI R151, RZ, 0x6, R179 ;  /* 0x00000006ff977819 */ /* 0x000fc800000116b3 */
[----:B------:R1:W3:Y:S01]  /*ad10*/  @!P0 LDG.E.U16 R156, desc[UR18][R6.64] ;  /* 0x00000012069c8981 */ /* 0x0002e2000c1e1500 */
[----:B------:R-:W-:Y:S01]  /*ad20*/  SGXT.U32 R151, R151, 0x1 ;  /* 0x000000019797781a */ /* 0x000fe20000000000 */
[----:B-1----:R-:W-:Y:S01]  /*ad30*/  IMAD.WIDE R6, R149, 0x2, R4 ;  /* 0x0000000295067825 */ /* 0x002fe200078e0204 */
[----:B------:R-:W-:Y:S02]  /*ad40*/  SHF.R.U32.HI R149, RZ, 0x6, R179 ;  /* 0x00000006ff957819 */ /* 0x000fe400000116b3 */
[----:B------:R-:W-:Y:S02]  /*ad50*/  LOP3.LUT R151, R151, 0x1e, RZ, 0xfc, !PT ;  /* 0x0000001e97977812 */ /* 0x000fe400078efcff */
[----:B------:R-:W-:Y:S02]  /*ad60*/  SGXT.U32 R149, R149, 0x1 ;  /* 0x000000019595781a */ /* 0x000fe40000000000 */
[----:B------:R-:W-:Y:S02]  /*ad70*/  ISETP.GE.AND P0, PT, R151, UR17, PT ;  /* 0x0000001197007c0c */ /* 0x000fe4000bf06270 */
[----:B------:R-:W-:-:S02]  /*ad80*/  LOP3.LUT R149, R149, 0x1e, RZ, 0xfc, !PT ;  /* 0x0000001e95957812 */ /* 0x000fc400078efcff */
[----:B------:R-:W-:-:S03]  /*ad90*/  PRMT R158, RZ, 0x7610, R158 ;  /* 0x00007610ff9e7816 */ /* 0x000fc6000000009e */
[----:B0-----:R-:W-:Y:S01]  /*ada0*/  IMAD R149, R149, R150, RZ ;  /* 0x0000009695957224 */ /* 0x001fe200078e02ff */
[----:B------:R-:W-:Y:S02]  /*adb0*/  PRMT R160, RZ, 0x7610, R160 ;  /* 0x00007610ffa07816 */ /* 0x000fe400000000a0 */
[----:B------:R0:W3:Y:S02]  /*adc0*/  @!P1 LDG.E.U16 R158, desc[UR18][R6.64] ;  /* 0x00000012069e9981 */ /* 0x0000e4000c1e1500 */
[----:B0-----:R-:W-:-:S05]  /*add0*/  IMAD.WIDE R6, R149, 0x2, R4 ;  /* 0x0000000295067825 */ /* 0x001fca00078e0204 */
[----:B------:R2:W3:Y:S01]  /*ade0*/  @!P0 LDG.E.U16 R160, desc[UR18][R6.64] ;  /* 0x0000001206a08981 */ /* 0x0004e2000c1e1500 */
[----:B------:R-:W-:Y:S01]  /*adf0*/  BAR.SYNC.DEFER_BLOCKING 0x0 ;  /* 0x0000000000007b1d */ /* 0x000fe20000010000 */
[----:B------:R-:W-:-:S04]  /*ae00*/  LOP3.LUT R149, R179, 0x1f, RZ, 0xc0, !PT ;  /* 0x0000001fb3957812 */ /* 0x000fc800078ec0ff */
[----:B------:R-:W-:Y:S02]  /*ae10*/  ISETP.GE.AND P0, PT, R149, UR17, PT ;  /* 0x0000001195007c0c */ /* 0x000fe4000bf06270 */
[----:B------:R-:W-:Y:S01]  /*ae20*/  PRMT R162, RZ, 0x7610, R162 ;  /* 0x00007610ffa27816 */ /* 0x000fe200000000a2 */
[----:B------:R-:W-:Y:S04]  /*ae30*/  STL [R1+0x57c], R4 ;  /* 0x00057c0401007387 */ /* 0x000fe80000100800 */
[----:B------:R-:W-:Y:S04]  /*ae40*/  STL [R1+0x578], R5 ;  /* 0x0005780501007387 */ /* 0x000fe80000100800 */
[----:B------:R-:W3:Y:S04]  /*ae50*/  LDL R149, [R1+0x3b4] ;  /* 0x0003b40001957983 */ /* 0x000ee80000100800 */
[----:B------:R-:W3:Y:S01]  /*ae60*/  LDL.LU R179, [R1+0x3e0] ;  /* 0x0003e00001b37983 */ /* 0x000ee20000300800 */
[----:B--2---:R-:W-:-:S03]  /*ae70*/  IADD3 R6, P1, R10, R2, RZ ;  /* 0x000000020a067210 */ /* 0x004fc60007f3e0ff */
[----:B------:R-:W-:Y:S02]  /*ae80*/  STL [R1+0x580], R10 ;  /* 0x0005800a01007387 */ /* 0x000fe40000100800 */
[----:B----4-:R-:W-:Y:S02]  /*ae90*/  IMAD.X R7, R181, 0x1, R0, P1 ;  /* 0x00000001b5077824 */ /* 0x010fe400008e0600 */
[----:B------:R-:W-:Y:S04]  /*aea0*/  STL [R1+0x584], R181 ;  /* 0x000584b501007387 */ /* 0x000fe80000100800 */
[----:B------:R0:W2:Y:S04]  /*aeb0*/  @!P0 LDG.E.U16 R162, desc[UR18][R6.64] ;  /* 0x0000001206a28981 */ /* 0x0000a8000c1e1500 */
[----:B---3--:R1:W-:Y:S01]  /*aec0*/  STL [R1+0x588], R180 ;  /* 0x000588b401007387 */ /* 0x0083e20000100800 */
[----:B0-----:R-:W-:-:S03]  /*aed0*/  IADD3 R6, P1, R180, R2, RZ ;  /* 0x00000002b4067210 */ /* 0x001fc60007f3e0ff */
[----:B-1----:R-:W3:Y:S01]  /*aee0*/  LDL.LU R180, [R1+0x3c4] ;  /* 0x0003c40001b47983 */ /* 0x002ee20000300800 */
[----:B------:R-:W-:Y:S01]  /*aef0*/  PRMT R165, RZ, 0x7610, R165 ;  /* 0x00007610ffa57816 */ /* 0x000fe200000000a5 */
[----:B------:R-:W-:-:S05]  /*af00*/  IMAD.X R7, R244, 0x1, R0, P1 ;  /* 0x00000001f4077824 */ /* 0x000fca00008e0600 */
[----:B------:R0:W4:Y:S01]  /*af10*/  @!P0 LDG.E.U16 R165, desc[UR18][R6.64] ;  /* 0x0000001206a58981 */ /* 0x000122000c1e1500 */
[----:B------:R-:W-:Y:S02]  /*af20*/  PRMT R166, RZ, 0x7610, R166 ;  /* 0x00007610ffa67816 */ /* 0x000fe400000000a6 */
[----:B0-----:R-:W-:Y:S01]  /*af30*/  IADD3 R6, P1, R148, R2, RZ ;  /* 0x0000000294067210 */ /* 0x001fe20007f3e0ff */
[----:B------:R-:W-:Y:S04]  /*af40*/  STL [R1+0x58c], R244 ;  /* 0x00058cf401007387 */ /* 0x000fe80000100800 */
[----:B------:R-:W-:Y:S01]  /*af50*/  IMAD.X R7, R243, 0x1, R0, P1 ;  /* 0x00000001f3077824 */ /* 0x000fe200008e0600 */
[----:B------:R-:W2:Y:S04]  /*af60*/  LDL R5, [R1+0x3ac] ;  /* 0x0003ac0001057983 */ /* 0x000ea80000100800 */
[----:B------:R-:W4:Y:S04]  /*af70*/  LDL R148, [R1+0x3a4] ;  /* 0x0003a40001947983 */ /* 0x000f280000100800 */
[----:B------:R-:W4:Y:S04]  /*af80*/  LDL R4, [R1+0x39c] ;  /* 0x00039c0001047983 */ /* 0x000f280000100800 */
[----:B------:R-:W4:Y:S04]  /*af90*/  LDL R10, [R1+0x394] ;  /* 0x00039400010a7983 */ /* 0x000f280000100800 */
[----:B------:R-:W-:Y:S04]  /*afa0*/  STL [R1+0x590], R243 ;  /* 0x000590f301007387 */ /* 0x000fe80000100800 */
[----:B------:R3:W4:Y:S01]  /*afb0*/  @!P0 LDG.E.U16 R166, desc[UR18][R6.64] ;  /* 0x0000001206a68981 */ /* 0x000722000c1e1500 */
[----:B------:R-:W-:-:S02]  /*afc0*/  PRMT R167, RZ, 0x7610, R167 ;  /* 0x00007610ffa77816 */ /* 0x000fc400000000a7 */
[----:B------:R-:W-:Y:S02]  /*afd0*/  PRMT R178, RZ, 0x7610, R178 ;  /* 0x00007610ffb27816 */ /* 0x000fe400000000b2 */
[----:B---3--:R-:W-:Y:S01]  /*afe0*/  IADD3 R6, P1, R180, R2, RZ ;  /* 0x00000002b4067210 */ /* 0x008fe20007f3e0ff */
[----:B------:R0:W-:Y:S04]  /*aff0*/  STL [R1+0x594], R180 ;  /* 0x000594b401007387 */ /* 0x0001e80000100800 */
[----:B0-----:R-:W3:Y:S01]  /*b000*/  LDL.LU R180, [R1+0x3bc] ;  /* 0x0003bc0001b47983 */ /* 0x001ee20000300800 */
[----:B------:R-:W-:-:S05]  /*b010*/  IMAD.X R7, R242, 0x1, R0, P1 ;  /* 0x00000001f2077824 */ /* 0x000fca00008e0600 */
[----:B------:R0:W4:Y:S02]  /*b020*/  @!P0 LDG.E.U16 R167, desc[UR18][R6.64] ;  /* 0x0000001206a78981 */ /* 0x000124000c1e1500 */
[----:B0-----:R-:W-:-:S05]  /*b030*/  IADD3 R6, P1, R179, R2, RZ ;  /* 0x00000002b3067210 */ /* 0x001fca0007f3e0ff */
[----:B------:R-:W-:-:S05]  /*b040*/  IMAD.X R7, R245, 0x1, R0, P1 ;  /* 0x00000001f5077824 */ /* 0x000fca00008e0600 */
[----:B------:R3:W4:Y:S01]  /*b050*/  @!P0 LDG.E.U16 R178, desc[UR18][R6.64] ;  /* 0x0000001206b28981 */ /* 0x000722000c1e1500 */
[----:B------:R-:W-:Y:S02]  /*b060*/  PRMT R164, RZ, 0x7610, R164 ;  /* 0x00007610ffa47816 */ /* 0x000fe400000000a4 */
[----:B------:R-:W-:Y:S02]  /*b070*/  PRMT R163, RZ, 0x7610, R163 ;  /* 0x00007610ffa37816 */ /* 0x000fe400000000a3 */
[----:B------:R-:W-:Y:S02]  /*b080*/  PRMT R161, RZ, 0x7610, R161 ;  /* 0x00007610ffa17816 */ /* 0x000fe400000000a1 */
[----:B------:R-:W-:Y:S01]  /*b090*/  PRMT R159, RZ, 0x7610, R159 ;  /* 0x00007610ff9f7816 */ /* 0x000fe2000000009f */
[----:B------:R-:W-:Y:S01]  /*b0a0*/  STL [R1+0x598], R242 ;  /* 0x000598f201007387 */ /* 0x000fe20000100800 */
[----:B------:R-:W-:Y:S02]  /*b0b0*/  PRMT R157, RZ, 0x7610, R157 ;  /* 0x00007610ff9d7816 */ /* 0x000fe4000000009d */
[----:B---3--:R-:W-:-:S05]  /*b0c0*/  IADD3 R6, P1, R180, R2, RZ ;  /* 0x00000002b4067210 */ /* 0x008fca0007f3e0ff */
[----:B------:R-:W-:-:S05]  /*b0d0*/  IMAD.X R7, R241, 0x1, R0, P1 ;  /* 0x00000001f1077824 */ /* 0x000fca00008e0600 */
[----:B------:R0:W3:Y:S02]  /*b0e0*/  @!P0 LDG.E.U16 R164, desc[UR18][R6.64] ;  /* 0x0000001206a48981 */ /* 0x0000e4000c1e1500 */
[----:B0-----:R-:W-:-:S05]  /*b0f0*/  IADD3 R6, P1, R149, R2, RZ ;  /* 0x0000000295067210 */ /* 0x001fca0007f3e0ff */
[----:B------:R-:W-:-:S05]  /*b100*/  IMAD.X R7, R240, 0x1, R0, P1 ;  /* 0x00000001f0077824 */ /* 0x000fca00008e0600 */
[----:B------:R2:W3:Y:S02]  /*b110*/  @!P0 LDG.E.U16 R163, desc[UR18][R6.64] ;  /* 0x0000001206a38981 */ /* 0x0004e4000c1e1500 */
[----:B--2---:R-:W-:-:S05]  /*b120*/  IADD3 R6, P1, R5, R2, RZ ;  /* 0x0000000205067210 */ /* 0x004fca0007f3e0ff */
[----:B------:R-:W-:-:S05]  /*b130*/  IMAD.X R7, R239, 0x1, R0, P1 ;  /* 0x00000001ef077824 */ /* 0x000fca00008e0600 */
[----:B------:R4:W2:Y:S02]  /*b140*/  @!P0 LDG.E.U16 R161, desc[UR18][R6.64] ;  /* 0x0000001206a18981 */ /* 0x0008a4000c1e1500 */
[----:B----4-:R-:W-:-:S05]  /*b150*/  IADD3 R6, P1, R148, R2, RZ ;  /* 0x0000000294067210 */ /* 0x010fca0007f3e0ff */
[----:B------:R-:W-:-:S05]  /*b160*/  IMAD.X R7, R238, 0x1, R0, P1 ;  /* 0x00000001ee077824 */ /* 0x000fca00008e0600 */
[----:B------:R0:W4:Y:S04]  /*b170*/  @!P0 LDG.E.U16 R159, desc[UR18][R6.64] ;  /* 0x00000012069f8981 */ /* 0x000128000c1e1500 */
[----:B------:R-:W-:Y:S01]  /*b180*/  STL [R1+0x87c], R178 ;  /* 0x00087cb201007387 */ /* 0x000fe20000100800 */
[----:B0-----:R-:W-:-:S03]  /*b190*/  IADD3 R6, P1, R4, R2, RZ ;  /* 0x0000000204067210 */ /* 0x001fc60007f3e0ff */
[----:B------:R-:W-:Y:S02]  /*b1a0*/  STL [R1+0x59c], R180 ;  /* 0x00059cb401007387 */ /* 0x000fe40000100800 */
[----:B------:R-:W-:Y:S02]  /*b1b0*/  IMAD.X R7, R237, 0x1, R0, P1 ;  /* 0x00000001ed077824 */ /* 0x000fe400008e0600 */
[----:B------:R-:W-:Y:S04]  /*b1c0*/  STL [R1+0x5a0], R241 ;  /* 0x0005a0f101007387 */ /* 0x000fe80000100800 */
[----:B------:R-:W-:Y:S04]  /*b1d0*/  STL [R1+0x5a4], R240 ;  /* 0x0005a4f001007387 */ /* 0x000fe80000100800 */
[----:B------:R-:W3:Y:S04]  /*b1e0*/  LDL R5, [R1+0x384] ;  /* 0x0003840001057983 */ /* 0x000ee80000100800 */
[----:B------:R0:W4:Y:S04]  /*b1f0*/  @!P0 LDG.E.U16 R157, desc[UR18][R6.64] ;  /* 0x00000012069d8981 */ /* 0x000128000c1e1500 */
[----:B------:R-:W-:Y:S04]  /*b200*/  STL [R1+0x5ac], R239 ;  /* 0x0005acef01007387 */ /* 0x000fe80000100800 */
[----:B------:R-:W2:Y:S01]  /*b210*/  LDL R148, [R1+0x37c] ;  /* 0x00037c0001947983 */ /* 0x000ea20000100800 */
[----:B0-----:R-:W-:-:S03]  /*b220*/  IADD3 R6, P1, R10, R2, RZ ;  /* 0x000000020a067210 */ /* 0x001fc60007f3e0ff */
[----:B------:R-:W-:Y:S04]  /*b230*/  STL [R1+0x5b4], R238 ;  /* 0x0005b4ee01007387 */ /* 0x000fe80000100800 */
[----:B------:R-:W4:Y:S01]  /*b240*/  LDL R4, [R1+0x374] ;  /* 0x0003740001047983 */ /* 0x000f220000100800 */
[----:B------:R-:W-:-:S03]  /*b250*/  IMAD.X R7, R236, 0x1, R0, P1 ;  /* 0x00000001ec077824 */ /* 0x000fc600008e0600 */
[----:B------:R-:W-:Y:S04]  /*b260*/  STL [R1+0x5bc], R237 ;  /* 0x0005bced01007387 */ /* 0x000fe80000100800 */
[----:B------:R0:W-:Y:S04]  /*b270*/  STL [R1+0x5c4], R236 ;  /* 0x0005c4ec01007387 */ /* 0x0001e80000100800 */
[----:B0-----:R-:W3:Y:S01]  /*b280*/  LDL.LU R236, [R1+0x38c] ;  /* 0x00038c0001ec7983 */ /* 0x001ee20000300800 */
[----:B------:R-:W-:-:S06]  /*b290*/  PRMT R155, RZ, 0x7610, R155 ;  /* 0x00007610ff9b7816 */ /* 0x000fcc000000009b */
[----:B------:R3:W4:Y:S01]  /*b2a0*/  @!P0 LDG.E.U16 R155, desc[UR18][R6.64] ;  /* 0x00000012069b8981 */ /* 0x000722000c1e1500 */
[----:B------:R-:W-:Y:S02]  /*b2b0*/  PRMT R153, RZ, 0x7610, R153 ;  /* 0x00007610ff997816 */ /* 0x000fe40000000099 */
[----:B------:R-:W-:Y:S02]  /*b2c0*/  PRMT R23, RZ, 0x7610, R23 ;  /* 0x00007610ff177816 */ /* 0x000fe40000000017 */
        /* <DEDUP_REMOVED lines=8> */
[----:B------:R-:W-:Y:S01]  /*b350*/  IMAD.X R7, R233, 0x1, R0, P1 ;  /* 0x00000001e9077824 */ /* 0x000fe200008e0600 */
[----:B------:R-:W-:Y:S04]  /*b360*/  STL [R1+0x5d0], R236 ;  /* 0x0005d0ec01007387 */ /* 0x000fe80000100800 */
[----:B------:R4:W2:Y:S04]  /*b370*/  @!P0 LDG.E.U16 R21, desc[UR18][R6.64] ;  /* 0x0000001206158981 */ /* 0x0008a8000c1e1500 */
[----:B------:R-:W-:Y:S04]  /*b380*/  STL [R1+0x5d4], R235 ;  /* 0x0005d4eb01007387 */ /* 0x000fe80000100800 */
[----:B------:R-:W3:Y:S01]  /*b390*/  LDL R5, [R1+0x364] ;  /* 0x0003640001057983 */ /* 0x000ee20000100800 */
[----:B----4-:R-:W-:-:S03]  /*b3a0*/  IADD3 R6, P1, R4, R2, RZ ;  /* 0x0000000204067210 */ /* 0x010fc60007f3e0ff */
[----:B------:R-:W-:Y:S04]  /*b3b0*/  STL [R1+0x5d8], R234 ;  /* 0x0005d8ea01007387 */ /* 0x000fe80000100800 */
[----:B------:R-:W-:Y:S01]  /*b3c0*/  STL [R1+0x5e0], R233 ;  /* 0x0005e0e901007387 */ /* 0x000fe20000100800 */
[----:B------:R-:W-:-:S03]  /*b3d0*/  IMAD.X R7, R232, 0x1, R0, P1 ;  /* 0x00000001e8077824 */ /* 0x000fc600008e0600 */
[----:B------:R-:W4:Y:S04]  /*b3e0*/  LDL R193, [R1+0x49c] ;  /* 0x00049c0001c17983 */ /* 0x000f280000100800 */
[----:B------:R-:W2:Y:S04]  /*b3f0*/  LDL R181, [R1+0x35c] ;  /* 0x00035c0001b57983 */ /* 0x000ea80000100800 */
[----:B------:R-:W2:Y:S04]  /*b400*/  LDL R4, [R1+0x498] ;  /* 0x0004980001047983 */ /* 0x000ea80000100800 */
[----:B------:R-:W2:Y:S04]  /*b410*/  LDL R178, [R1+0x354] ;  /* 0x0003540001b27983 */ /* 0x000ea80000100800 */
[----:B------:R-:W2:Y:S04]  /*b420*/  LDL R151, [R1+0x494] ;  /* 0x0004940001977983 */ /* 0x000ea80000100800 */
[----:B------:R-:W2:Y:S04]  /*b430*/  LDL R148, [R1+0x34c] ;  /* 0x00034c0001947983 */ /* 0x000ea80000100800 */
[----:B------:R-:W2:Y:S04]  /*b440*/  LDL R150, [R1+0x490] ;  /* 0x0004900001967983 */ /* 0x000ea80000100800 */
[----:B------:R-:W2:Y:S04]  /*b450*/  LDL R149, [R1+0x344] ;  /* 0x0003440001957983 */ /* 0x000ea80000100800 */
[----:B------:R0:W-:Y:S04]  /*b460*/  STL [R1+0x5e4], R232 ;  /* 0x0005e4e801007387 */ /* 0x0001e80000100800 */
[----:B0-----:R-:W3:Y:S01]  /*b470*/  LDL.LU R232, [R1+0x36c] ;  /* 0x00036c0001e87983 */ /* 0x001ee20000300800 */
[----:B------:R-:W-:-:S06]  /*b480*/  PRMT R20, RZ, 0x7610, R20 ;  /* 0x00007610ff147816 */ /* 0x000fcc0000000014 */
[----:B------:R3:W2:Y:S01]  /*b490*/  @!P0 LDG.E.U16 R20, desc[UR18][R6.64] ;  /* 0x0000001206148981 */ /* 0x0006a2000c1e1500 */
[C---:B------:R-:W-:Y:S02]  /*b4a0*/  LOP3.LUT R10, R3.reuse, 0x20, RZ, 0x3c, !PT ;  /* 0x00000020030a7812 */ /* 0x040fe400078e3cff */
[----:B------:R-:W-:Y:S01]  /*b4b0*/  PRMT R19, RZ, 0x7610, R19 ;  /* 0x00007610ff137816 */ /* 0x000fe20000000013 */
[----:B------:R-:W-:Y:S01]  /*b4c0*/  STS.U16 [R3+UR16+0x8000], R17 ;  /* 0x0080001103007988 */ /* 0x000fe20008000410 */
[----:B------:R-:W-:-:S03]  /*b4d0*/  LOP3.LUT R180, R3, 0x40, RZ, 0x3c, !PT ;  /* 0x0000004003b47812 */ /* 0x000fc600078e3cff */
[----:B------:R-:W-:Y:S04]  /*b4e0*/  STS.U16 [R3+UR16+0x8400], R14 ;  /* 0x0084000e03007988 */ /* 0x000fe80008000410 */
[----:B------:R-:W-:Y:S04]  /*b4f0*/  STS.U16 [R3+UR16+0x8800], R12 ;  /* 0x0088000c03007988 */ /* 0x000fe80008000410 */
[----:B------:R-:W-:Y:S04]  /*b500*/  STS.U16 [R3+UR16+0x8c00], R9 ;  /* 0x008c000903007988 */ /* 0x000fe80008000410 */
[----:B------:R-:W-:Y:S04]  /*b510*/  STS.U16 [R10+UR16+0x8100], R16 ;  /* 0x008100100a007988 */ /* 0x000fe80008000410 */
[----:B------:R-:W-:Y:S04]  /*b520*/  STS.U16 [R10+UR16+0x8500], R13 ;  /* 0x0085000d0a007988 */ /* 0x000fe80008000410 */
[----:B------:R-:W-:Y:S04]  /*b530*/  STS.U16 [R10+UR16+0x8900], R11 ;  /* 0x0089000b0a007988 */ /* 0x000fe80008000410 */
[----:B------:R-:W-:Y:S04]  /*b540*/  STS.U16 [R10+UR16+0x8d00], R8 ;  /* 0x008d00080a007988 */ /* 0x000fe80008000410 */
[----:B------:R-:W-:Y:S04]  /*b550*/  STS.U16 [R180+UR16+0x8200], R15 ;  /* 0x0082000fb4007988 */ /* 0x000fe80008000410 */
[----:B------:R0:W-:Y:S02]  /*b560*/  STS.U16 [R180+UR16+0x8600], R18 ;  /* 0x00860012b4007988 */ /* 0x0001e40008000410 */
[----:B0-----:R-:W-:-:S02]  /*b570*/  PRMT R18, RZ, 0x7610, R18 ;  /* 0x00007610ff127816 */ /* 0x001fc40000000012 */
        /* <DEDUP_REMOVED lines=8> */
[----:B----4-:R-:W-:-:S05]  /*b600*/  IADD3 R6, P1, R193, R2, RZ ;  /* 0x00000002c1067210 */ /* 0x010fca0007f3e0ff */
[----:B--2---:R-:W-:-:S05]  /*b610*/  IMAD.X R7, R181, 0x1, R0, P1 ;  /* 0x00000001b5077824 */ /* 0x004fca00008e0600 */
[----:B------:R0:W2:Y:S04]  /*b620*/  @!P0 LDG.E.U16 R17, desc[UR18][R6.64] ;  /* 0x0000001206118981 */ /* 0x0000a8000c1e1500 */
[----:B------:R-:W-:Y:S01]  /*b630*/  STL [R1+0x5f0], R232 ;  /* 0x0005f0e801007387 */ /* 0x000fe20000100800 */
[----:B0-----:R-:W-:-:S03]  /*b640*/  IADD3 R6, P1, R4, R2, RZ ;  /* 0x0000000204067210 */ /* 0x001fc60007f3e0ff */
[----:B------:R-:W-:Y:S02]  /*b650*/  STL [R1+0x5f4], R231 ;  /* 0x0005f4e701007387 */ /* 0x000fe40000100800 */
[----:B------:R-:W-:Y:S02]  /*b660*/  IMAD.X R7, R178, 0x1, R0, P1 ;  /* 0x00000001b2077824 */ /* 0x000fe400008e0600 */
[----:B------:R-:W4:Y:S04]  /*b670*/  LDL R10, [R1+0x48c] ;  /* 0x00048c00010a7983 */ /* 0x000f280000100800 */
[----:B------:R0:W2:Y:S04]  /*b680*/  @!P0 LDG.E.U16 R16, desc[UR18][R6.64] ;  /* 0x0000001206108981 */ /* 0x0000a8000c1e1500 */
[----:B------:R-:W3:Y:S01]  /*b690*/  LDL R5, [R1+0x33c] ;  /* 0x00033c0001057983 */ /* 0x000ee20000100800 */
[----:B0-----:R-:W-:-:S03]  /*b6a0*/  IADD3 R6, P1, R151, R2, RZ ;  /* 0x0000000297067210 */ /* 0x001fc60007f3e0ff */
[----:B------:R-:W-:Y:S02]  /*b6b0*/  STL [R1+0x5f8], R230 ;  /* 0x0005f8e601007387 */ /* 0x000fe40000100800 */
[----:B------:R-:W-:Y:S02]  /*b6c0*/  IMAD.X R7, R148, 0x1, R0, P1 ;  /* 0x0000000194077824 */ /* 0x000fe400008e0600 */
[----:B------:R-:W2:Y:S04]  /*b6d0*/  LDL R196, [R1+0x334] ;  /* 0x0003340001c47983 */ /* 0x000ea80000100800 */
[----:B------:R-:W2:Y:S04]  /*b6e0*/  LDL R148, [R1+0x488] ;  /* 0x0004880001947983 */ /* 0x000ea80000100800 */
[----:B------:R-:W2:Y:S04]  /*b6f0*/  LDL R151, [R1+0x484] ;  /* 0x0004840001977983 */ /* 0x000ea80000100800 */
[----:B------:R-:W2:Y:S01]  /*b700*/  LDL R195, [R1+0x32c] ;  /* 0x00032c0001c37983 */ /* 0x000ea20000100800 */
[----:B------:R-:W-:-:S03]  /*b710*/  PRMT R15, RZ, 0x7610, R15 ;  /* 0x00007610ff0f7816 */ /* 0x000fc6000000000f */
[----:B------:R-:W2:Y:S04]  /*b720*/  LDL R194, [R1+0x480] ;  /* 0x0004800001c27983 */ /* 0x000ea80000100800 */
[----:B------:R0:W2:Y:S04]  /*b730*/  @!P0 LDG.E.U16 R15, desc[UR18][R6.64] ;  /* 0x00000012060f8981 */ /* 0x0000a8000c1e1500 */
[----:B------:R-:W2:Y:S01]  /*b740*/  LDL R193, [R1+0x324] ;  /* 0x0003240001c17983 */ /* 0x000ea20000100800 */
[----:B------:R-:W-:Y:S02]  /*b750*/  PRMT R14, RZ, 0x7610, R14 ;  /* 0x00007610ff0e7816 */ /* 0x000fe4000000000e */
[----:B------:R-:W-:Y:S01]  /*b760*/  LOP3.LUT R4, R3, 0x60, RZ, 0x3c, !PT ;  /* 0x0000006003047812 */ /* 0x000fe200078e3cff */
[----:B------:R-:W2:Y:S01]  /*b770*/  LDL R178, [R1+0x478] ;  /* 0x0004780001b27983 */ /* 0x000ea20000100800 */
[----:B0-----:R-:W-:-:S03]  /*b780*/  IADD3 R6, P1, R150, R2, RZ ;  /* 0x0000000296067210 */ /* 0x001fc60007f3e0ff */
[----:B------:R-:W2:Y:S02]  /*b790*/  LDL R150, [R1+0x47c] ;  /* 0x00047c0001967983 */ /* 0x000ea40000100800 */
[----:B------:R-:W-:Y:S02]  /*b7a0*/  IMAD.X R7, R149, 0x1, R0, P1 ;  /* 0x0000000195077824 */ /* 0x000fe400008e0600 */
[----:B------:R-:W2:Y:S04]  /*b7b0*/  LDL R149, [R1+0x31c] ;  /* 0x00031c0001957983 */ /* 0x000ea80000100800 */
[----:B------:R4:W2:Y:S01]  /*b7c0*/  @!P0 LDG.E.U16 R14, desc[UR18][R6.64] ;  /* 0x00000012060e8981 */ /* 0x0008a2000c1e1500 */
[----:B------:R-:W-:-:S03]  /*b7d0*/  PRMT R13, RZ, 0x7610, R13 ;  /* 0x00007610ff0d7816 */ /* 0x000fc6000000000d */
[----:B------:R-:W2:Y:S04]  /*b7e0*/  LDL.LU R239, [R1+0x3a8] ;  /* 0x0003a80001ef7983 */ /* 0x000ea80000300800 */
[----:B------:R-:W-:Y:S04]  /*b7f0*/  STS.U16 [R180+UR16+0x8a00], R22 ;  /* 0x008a0016b4007988 */ /* 0x000fe80008000410 */
[----:B------:R-:W2:Y:S04]  /*b800*/  LDL.LU R240, [R1+0x3b0] ;  /* 0x0003b00001f07983 */ /* 0x000ea80000300800 */
[----:B------:R0:W-:Y:S04]  /*b810*/  STS.U16 [R180+UR16+0x8e00], R152 ;  /* 0x008e0098b4007988 */ /* 0x0001e80008000410 */
[----:B------:R-:W2:Y:S04]  /*b820*/  LDL.LU R241, [R1+0x4cc] ;  /* 0x0004cc0001f17983 */ /* 0x000ea80000300800 */
[----:B------:R-:W-:Y:S04]  /*b830*/  STS.U16 [R4+UR16+0x8300], R154 ;  /* 0x0083009a04007988 */ /* 0x000fe80008000410 */
[----:B0-----:R-:W2:Y:S04]  /*b840*/  LDL.LU R180, [R1+0x3b8] ;  /* 0x0003b80001b47983 */ /* 0x001ea80000300800 */
[----:B------:R-:W2:Y:S04]  /*b850*/  LDL.LU R242, [R1+0x4d0] ;  /* 0x0004d00001f27983 */ /* 0x000ea80000300800 */
[----:B------:R-:W2:Y:S04]  /*b860*/  LDL.LU R243, [R1+0x3c8] ;  /* 0x0003c80001f37983 */ /* 0x000ea80000300800 */
[----:B------:R-:W-:Y:S04]  /*b870*/  STS.U16 [R4+UR16+0x8700], R156 ;  /* 0x0087009c04007988 */ /* 0x000fe80008000410 */
[----:B------:R-:W2:Y:S04]  /*b880*/  LDL.LU R244, [R1+0x4d4] ;  /* 0x0004d40001f47983 */ /* 0x000ea80000300800 */
[----:B------:R-:W-:Y:S04]  /*b890*/  STS.U16 [R4+UR16+0x8b00], R158 ;  /* 0x008b009e04007988 */ /* 0x000fe80008000410 */
[----:B------:R-:W2:Y:S04]  /*b8a0*/  LDL.LU R181, [R1+0x4d8] ;  /* 0x0004d80001b57983 */ /* 0x000ea80000300800 */
[----:B------:R0:W-:Y:S01]  /*b8b0*/  STS.U16 [R4+UR16+0x8f00], R160 ;  /* 0x008f00a004007988 */ /* 0x0001e20008000410 */
[----:B------:R-:W-:-:S02]  /*b8c0*/  PRMT R12, RZ, 0x7610, R12 ;  /* 0x00007610ff0c7816 */ /* 0x000fc4000000000c */
[----:B----4-:R-:W-:Y:S02]  /*b8d0*/  IADD3 R6, P1, R10, R2, RZ ;  /* 0x000000020a067210 */ /* 0x010fe40007f3e0ff */
[----:B------:R-:W4:Y:S04]  /*b8e0*/  LDL.LU R10, [R1+0x3d0] ;  /* 0x0003d000010a7983 */ /* 0x000f280000300800 */
[----:B0-----:R-:W4:Y:S01]  /*b8f0*/  LDL.LU R4, [R1+0x3d8] ;  /* 0x0003d80001047983 */ /* 0x001f220000300800 */
[----:B---3--:R-:W-:-:S03]  /*b900*/  IMAD.X R7, R5, 0x1, R0, P1 ;  /* 0x0000000105077824 */ /* 0x008fc600008e0600 */
[----:B------:R-:W3:Y:S04]  /*b910*/  LDL.LU R5, [R1+0x4dc] ;  /* 0x0004dc0001057983 */ /* 0x000ee80000300800 */
[----:B------:R2:W4:Y:S04]  /*b920*/  @!P0 LDG.E.U16 R13, desc[UR18][R6.64] ;  /* 0x00000012060d8981 */ /* 0x000528000c1e1500 */
[----:B------:R-:W3:Y:S04]  /*b930*/  LDL R199, [R1+0x474] ;  /* 0x0004740001c77983 */ /* 0x000ee80000100800 */
[----:B------:R-:W4:Y:S01]  /*b940*/  LDL R198, [R1+0x470] ;  /* 0x0004700001c67983 */ /* 0x000f220000100800 */
[----:B--2---:R-:W-:-:S03]  /*b950*/  IADD3 R6, P1, R148, R2, RZ ;  /* 0x0000000294067210 */ /* 0x004fc60007f3e0ff */
[----:B------:R-:W2:Y:S02]  /*b960*/  LDL R148, [R1+0x314] ;  /* 0x0003140001947983 */ /* 0x000ea40000100800 */
[----:B------:R-:W-:Y:S02]  /*b970*/  IMAD.X R7, R196, 0x1, R0, P1 ;  /* 0x00000001c4077824 */ /* 0x000fe400008e0600 */
[----:B------:R-:W4:Y:S04]  /*b980*/  LDL R197, [R1+0x304] ;  /* 0x0003040001c57983 */ /* 0x000f280000100800 */
[----:B------:R0:W4:Y:S01]  /*b990*/  @!P0 LDG.E.U16 R12, desc[UR18][R6.64] ;  /* 0x00000012060c8981 */ /* 0x000122000c1e1500 */
[----:B------:R-:W-:-:S03]  /*b9a0*/  PRMT R11, RZ, 0x7610, R11 ;  /* 0x00007610ff0b7816 */ /* 0x000fc6000000000b */
[----:B------:R-:W4:Y:S01]  /*b9b0*/  LDL R196, [R1+0x46c] ;  /* 0x00046c0001c47983 */ /* 0x000f220000100800 */
[----:B0-----:R-:W-:-:S03]  /*b9c0*/  IADD3 R6, P1, R151, R2, RZ ;  /* 0x0000000297067210 */ /* 0x001fc60007f3e0ff */
[----:B------:R-:W4:Y:S02]  /*b9d0*/  LDL R151, [R1+0x30c] ;  /* 0x00030c0001977983 */ /* 0x000f240000100800 */
[----:B------:R-:W-:Y:S02]  /*b9e0*/  IMAD.X R7, R195, 0x1, R0, P1 ;  /* 0x00000001c3077824 */ /* 0x000fe400008e0600 */
[----:B------:R-:W4:Y:S04]  /*b9f0*/  LDL R195, [R1+0x2fc] ;  /* 0x0002fc0001c37983 */ /* 0x000f280000100800 */
[----:B------:R0:W4:Y:S01]  /*ba00*/  @!P0 LDG.E.U16 R11, desc[UR18][R6.64] ;  /* 0x00000012060b8981 */ /* 0x000122000c1e1500 */
[----:B------:R-:W-:Y:S02]  /*ba10*/  PRMT R9, RZ, 0x7610, R9 ;  /* 0x00007610ff097816 */ /* 0x000fe40000000009 */
[----:B0-----:R-:W-:-:S02]  /*ba20*/  IADD3 R6, P1, R194, R2, RZ ;  /* 0x00000002c2067210 */ /* 0x001fc40007f3e0ff */
[----:B------:R-:W4:Y:S03]  /*ba30*/  LDL R194, [R1+0x468] ;  /* 0x0004680001c27983 */ /* 0x000f260000100800 */
[----:B------:R-:W-:Y:S01]  /*ba40*/  IMAD.X R7, R193, 0x1, R0, P1 ;  /* 0x00000001c1077824 */ /* 0x000fe200008e0600 */
[----:B------:R-:W-:Y:S01]  /*ba50*/  PRMT R8, RZ, 0x7610, R8 ;  /* 0x00007610ff087816 */ /* 0x000fe20000000008 */
[----:B------:R-:W4:Y:S04]  /*ba60*/  LDL R193, [R1+0x2ec] ;  /* 0x0002ec0001c17983 */ /* 0x000f280000100800 */
[----:B------:R0:W4:Y:S02]  /*ba70*/  @!P0 LDG.E.U16 R9, desc[UR18][R6.64] ;  /* 0x0000001206098981 */ /* 0x000124000c1e1500 */
[----:B0-----:R-:W-:-:S02]  /*ba80*/  IADD3 R6, P1, R150, R2, RZ ;  /* 0x0000000296067210 */ /* 0x001fc40007f3e0ff */
[----:B------:R-:W4:Y:S03]  /*ba90*/  LDL R150, [R1+0x2f4] ;  /* 0x0002f40001967983 */ /* 0x000f260000100800 */
[----:B------:R-:W-:Y:S02]  /*baa0*/  IMAD.X R7, R149, 0x1, R0, P1 ;  /* 0x0000000195077824 */ /* 0x000fe400008e0600 */
[----:B------:R-:W4:Y:S04]  /*bab0*/  LDL R149, [R1+0x464] ;  /* 0x0004640001957983 */ /* 0x000f280000100800 */
[----:B------:R0:W4:Y:S01]  /*bac0*/  @!P0 LDG.E.U16 R8, desc[UR18][R6.64] ;  /* 0x0000001206088981 */ /* 0x000122000c1e1500 */
[----:B------:R-:W-:-:S02]  /*bad0*/  PRMT R173, RZ, 0x7610, R173 ;  /* 0x00007610ffad7816 */ /* 0x000fc400000000ad */
[-C--:B0-----:R-:W-:Y:S02]  /*bae0*/  IADD3 R6, P1, R178, R2.reuse, RZ ;  /* 0x00000002b2067210 */ /* 0x081fe40007f3e0ff */
[----:B------:R-:W4:Y:S03]  /*baf0*/  LDL R178, [R1+0x2e4] ;  /* 0x0002e40001b27983 */ /* 0x000f260000100800 */
[----:B--2---:R-:W-:Y:S02]  /*bb00*/  IMAD.X R7, R148, 0x1, R0, P1 ;  /* 0x0000000194077824 */ /* 0x004fe400008e0600 */
[----:B------:R-:W2:Y:S04]  /*bb10*/  LDL R148, [R1+0x460] ;  /* 0x0004600001947983 */ /* 0x000ea80000100800 */
[----:B------:R3:W2:Y:S02]  /*bb20*/  @!P0 LDG.E.U16 R173, desc[UR18][R6.64] ;  /* 0x0000001206ad8981 */ /* 0x0006a4000c1e1500 */
[----:B---3--:R-:W-:-:S05]  /*bb30*/  IADD3 R6, P1, R199, R2, RZ ;  /* 0x00000002c7067210 */ /* 0x008fca0007f3e0ff */
[----:B----4-:R-:W-:Y:S02]  /*bb40*/  IMAD.X R7, R151, 0x1, R0, P1 ;  /* 0x0000000197077824 */ /* 0x010fe400008e0600 */
[----:B------:R-:W3:Y:S01]  /*bb50*/  LDL R151, [R1+0x2dc] ;  /* 0x0002dc0001977983 */ /* 0x000ee20000100800 */
[----:B------:R-:W-:-:S06]  /*bb60*/  PRMT R152, RZ, 0x7610, R152 ;  /* 0x00007610ff987816 */ /* 0x000fcc0000000098 */
[----:B------:R0:W4:Y:S01]  /*bb70*/  @!P0 LDG.E.U16 R152, desc[UR18][R6.64] ;  /* 0x0000001206988981 */ /* 0x000122000c1e1500 */
[----:B------:R-:W-:Y:S02]  /*bb80*/  PRMT R172, RZ, 0x7610, R172 ;  /* 0x00007610ffac7816 */ /* 0x000fe400000000ac */
[----:B0-----:R-:W-:-:S05]  /*bb90*/  IADD3 R6, P1, R198, R2, RZ ;  /* 0x00000002c6067210 */ /* 0x001fca0007f3e0ff */
[----:B------:R-:W-:-:S05]  /*bba0*/  IMAD.X R7, R197, 0x1, R0, P1 ;  /* 0x00000001c5077824 */ /* 0x000fca00008e0600 */
[----:B------:R0:W4:Y:S01]  /*bbb0*/  @!P0 LDG.E.U16 R172, desc[UR18][R6.64] ;  /* 0x0000001206ac8981 */ /* 0x000122000c1e1500 */
[----:B------:R-:W-:Y:S02]  /*bbc0*/  PRMT R22, RZ, 0x7610, R22 ;  /* 0x00007610ff167816 */ /* 0x000fe40000000016 */
[----:B0-----:R-:W-:-:S05]  /*bbd0*/  IADD3 R6, P1, R196, R2, RZ ;  /* 0x00000002c4067210 */ /* 0x001fca0007f3e0ff */
[----:B------:R-:W-:-:S05]  /*bbe0*/  IMAD.X R7, R195, 0x1, R0, P1 ;  /* 0x00000001c3077824 */ /* 0x000fca00008e0600 */
[----:B------:R0:W4:Y:S01]  /*bbf0*/  @!P0 LDG.E.U16 R22, desc[UR18][R6.64] ;  /* 0x0000001206168981 */ /* 0x000122000c1e1500 */
[----:B------:R-:W-:Y:S02]  /*bc00*/  PRMT R171, RZ, 0x7610, R171 ;  /* 0x00007610ffab7816 */ /* 0x000fe400000000ab */
[----:B0-----:R-:W-:-:S05]  /*bc10*/  IADD3 R6, P1, R194, R2, RZ ;  /* 0x00000002c2067210 */ /* 0x001fca0007f3e0ff */
[----:B------:R-:W-:Y:S01]  /*bc20*/  IMAD.X R7, R150, 0x1, R0, P1 ;  /* 0x0000000196077824 */ /* 0x000fe200008e0600 */
[----:B------:R-:W-:Y:S01]  /*bc30*/  PRMT R170, RZ, 0x7610, R170 ;  /* 0x00007610ffaa7816 */ /* 0x000fe200000000aa */
[----:B------:R-:W4:Y:S04]  /*bc40*/  LDL.LU R150, [R1+0x45c] ;  /* 0x00045c0001967983 */ /* 0x000f280000300800 */
[----:B------:R0:W4:Y:S02]  /*bc50*/  @!P0 LDG.E.U16 R171, desc[UR18][R6.64] ;  /* 0x0000001206ab8981 */ /* 0x000124000c1e1500 */
[----:B0-----:R-:W-:Y:S02]  /*bc60*/  IADD3 R6, P1, R149, R2, RZ ;  /* 0x0000000295067210 */ /* 0x001fe40007f3e0ff */
[----:B------:R-:W-:Y:S01]  /*bc70*/  PRMT R169, RZ, 0x7610, R169 ;  /* 0x00007610ffa97816 */ /* 0x000fe200000000a9 */
[----:B------:R-:W4:Y:S02]  /*bc80*/  LDL.LU R149, [R1+0x2d4] ;  /* 0x0002d40001957983 */ /* 0x000f240000300800 */
[----:B------:R-:W-:-:S05]  /*bc90*/  IMAD.X R7, R193, 0x1, R0, P1 ;  /* 0x00000001c1077824 */ /* 0x000fca00008e0600 */
[----:B------:R2:W4:Y:S02]  /*bca0*/  @!P0 LDG.E.U16 R170, desc[UR18][R6.64] ;  /* 0x0000001206aa8981 */ /* 0x000524000c1e1500 */
[-C--:B--2---:R-:W-:Y:S02]  /*bcb0*/  IADD3 R6, P1, R148, R2.reuse, RZ ;  /* 0x0000000294067210 */ /* 0x084fe40007f3e0ff */
[----:B------:R-:W2:Y:S03]  /*bcc0*/  LDL.LU R148, [R1+0x2cc] ;  /* 0x0002cc0001947983 */ /* 0x000ea60000300800 */
[----:B------:R-:W-:Y:S01]  /*bcd0*/  IMAD.X R7, R178, 0x1, R0, P1 ;  /* 0x00000001b2077824 */ /* 0x000fe200008e0600 */
[----:B------:R-:W2:Y:S04]  /*bce0*/  LDL R194, [R1+0x44c] ;  /* 0x00044c0001c27983 */ /* 0x000ea80000100800 */
[----:B------:R3:W2:Y:S04]  /*bcf0*/  @!P0 LDG.E.U16 R169, desc[UR18][R6.64] ;  /* 0x0000001206a98981 */ /* 0x0006a8000c1e1500 */
[----:B------:R-:W2:Y:S04]  /*bd00*/  LDL R178, [R1+0x2b4] ;  /* 0x0002b40001b27983 */ /* 0x000ea80000100800 */
[----:B------:R-:W2:Y:S01]  /*bd10*/  LDL R195, [R1+0x448] ;  /* 0x0004480001c37983 */ /* 0x000ea20000100800 */
[----:B---3--:R-:W-:-:S03]  /*bd20*/  IADD3 R6, P1, R151, R2, RZ ;  /* 0x0000000297067210 */ /* 0x008fc60007f3e0ff */
[----:B------:R-:W3:Y:S04]  /*bd30*/  LDL R193, [R1+0x2ac] ;  /* 0x0002ac0001c17983 */ /* 0x000ee80000100800 */
[----:B------:R-:W3:Y:S04]  /*bd40*/  LDL R231, [R1+0x2a4] ;  /* 0x0002a40001e77983 */ /* 0x000ee80000100800 */
[----:B------:R-:W3:Y:S04]  /*bd50*/  LDL R230, [R1+0x440] ;  /* 0x0004400001e67983 */ /* 0x000ee80000100800 */
[----:B------:R-:W3:Y:S04]  /*bd60*/  LDL R196, [R1+0x29c] ;  /* 0x00029c0001c47983 */ /* 0x000ee80000100800 */
[----:B------:R-:W3:Y:S04]  /*bd70*/  LDL.LU R199, [R1+0x450] ;  /* 0x0004500001c77983 */ /* 0x000ee80000300800 */
[----:B------:R-:W3:Y:S01]  /*bd80*/  LDL.LU R198, [R1+0x454] ;  /* 0x0004540001c67983 */ /* 0x000ee20000300800 */
[----:B------:R-:W-:-:S03]  /*bd90*/  IMAD.X R7, R213, 0x1, R0, P1 ;  /* 0x00000001d5077824 */ /* 0x000fc600008e0600 */
[----:B------:R-:W3:Y:S04]  /*bda0*/  LDL.LU R197, [R1+0x2c4] ;  /* 0x0002c40001c57983 */ /* 0x000ee80000300800 */
[----:B------:R-:W3:Y:S04]  /*bdb0*/  LDL.LU R151, [R1+0x2bc] ;  /* 0x0002bc0001977983 */ /* 0x000ee80000300800 */
[----:B------:R-:W3:Y:S04]  /*bdc0*/  LDL.LU R251, [R1+0x444] ;  /* 0x0004440001fb7983 */ /* 0x000ee80000300800 */
[----:B------:R0:W-:Y:S04]  /*bdd0*/  STL [R1+0x850], R213 ;  /* 0x000850d501007387 */ /* 0x0001e80000100800 */
[----:B0-----:R-:W2:Y:S01]  /*bde0*/  LDL.LU R213, [R1+0x458] ;  /* 0x0004580001d57983 */ /* 0x001ea20000300800 */
[----:B------:R-:W-:-:S06]  /*bdf0*/  PRMT R168, RZ, 0x7610, R168 ;  /* 0x00007610ffa87816 */ /* 0x000fcc00000000a8 */
[----:B------:R4:W3:Y:S04]  /*be00*/  @!P0 LDG.E.U16 R168, desc[UR18][R6.64] ;  /* 0x0000001206a88981 */ /* 0x0008e8000c1e1500 */
[----:B------:R0:W-:Y:S01]  /*be10*/  STS.U16 [R3+UR16+0x600], R167 ;  /* 0x000600a703007988 */ /* 0x0001e20008000410 */
[----:B----4-:R-:W-:Y:S02]  /*be20*/  IADD3 R6, P1, R150, R2, RZ ;  /* 0x0000000296067210 */ /* 0x010fe40007f3e0ff */
[----:B0-----:R-:W-:Y:S01]  /*be30*/  PRMT R167, RZ, 0x7610, R167 ;  /* 0x00007610ffa77816 */ /* 0x001fe200000000a7 */
[----:B------:R0:W-:Y:S02]  /*be40*/  STS.U16 [R3+UR16+0x400], R166 ;  /* 0x000400a603007988 */ /* 0x0001e40008000410 */
[----:B------:R-:W-:-:S05]  /*be50*/  IMAD.X R7, R149, 0x1, R0, P1 ;  /* 0x0000000195077824 */ /* 0x000fca00008e0600 */
[----:B------:R2:W4:Y:S01]  /*be60*/  @!P0 LDG.E.U16 R167, desc[UR18][R6.64] ;  /* 0x0000001206a78981 */ /* 0x000522000c1e1500 */
[----:B0-----:R-:W-:-:S03]  /*be70*/  PRMT R166, RZ, 0x7610, R166 ;  /* 0x00007610ffa67816 */ /* 0x001fc600000000a6 */
[----:B------:R0:W-:Y:S02]  /*be80*/  STS.U16 [R3+UR16+0x200], R165 ;  /* 0x000200a503007988 */ /* 0x0001e40008000410 */
[----:B0-----:R-:W-:Y:S02]  /*be90*/  PRMT R165, RZ, 0x7610, R165 ;  /* 0x00007610ffa57816 */ /* 0x001fe400000000a5 */
[----:B------:R0:W-:Y:S02]  /*bea0*/  STS.U16 [R3+UR16+0x800], R164 ;  /* 0x000800a403007988 */ /* 0x0001e40008000410 */
[----:B0-----:R-:W-:Y:S02]  /*beb0*/  PRMT R164, RZ, 0x7610, R164 ;  /* 0x00007610ffa47816 */ /* 0x001fe400000000a4 */
[----:B------:R0:W-:Y:S02]  /*bec0*/  STS.U16 [R3+UR16+0xa00], R163 ;  /* 0x000a00a303007988 */ /* 0x0001e40008000410 */
[----:B0-----:R-:W-:-:S02]  /*bed0*/  PRMT R163, RZ, 0x7610, R163 ;  /* 0x00007610ffa37816 */ /* 0x001fc400000000a3 */
[----:B--2---:R-:W-:-:S05]  /*bee0*/  IADD3 R6, P1, R213, R2, RZ ;  /* 0x00000002d5067210 */ /* 0x004fca0007f3e0ff */
[----:B------:R-:W-:-:S05]  /*bef0*/  IMAD.X R7, R148, 0x1, R0, P1 ;  /* 0x0000000194077824 */ /* 0x000fca00008e0600 */
[----:B------:R3:W2:Y:S02]  /*bf00*/  @!P0 LDG.E.U16 R166, desc[UR18][R6.64] ;  /* 0x0000001206a68981 */ /* 0x0006a4000c1e1500 */
[----:B---3--:R-:W-:-:S05]  /*bf10*/  IADD3 R6, P1, R198, R2, RZ ;  /* 0x00000002c6067210 */ /* 0x008fca0007f3e0ff */
[----:B------:R-:W-:-:S05]  /*bf20*/  IMAD.X R7, R197, 0x1, R0, P1 ;  /* 0x00000001c5077824 */ /* 0x000fca00008e0600 */
[----:B------:R0:W3:Y:S02]  /*bf30*/  @!P0 LDG.E.U16 R165, desc[UR18][R6.64] ;  /* 0x0000001206a58981 */ /* 0x0000e4000c1e1500 */
[----:B0-----:R-:W-:-:S05]  /*bf40*/  IADD3 R6, P1, R199, R2, RZ ;  /* 0x00000002c7067210 */ /* 0x001fca0007f3e0ff */
[----:B------:R-:W-:-:S05]  /*bf50*/  IMAD.X R7, R151, 0x1, R0, P1 ;  /* 0x0000000197077824 */ /* 0x000fca00008e0600 */
[----:B------:R0:W3:Y:S02]  /*bf60*/  @!P0 LDG.E.U16 R164, desc[UR18][R6.64] ;  /* 0x0000001206a48981 */ /* 0x0000e4000c1e1500 */
[-C--:B0-----:R-:W-:Y:S02]  /*bf70*/  IADD3 R6, P1, R194, R2.reuse, RZ ;  /* 0x00000002c2067210 */ /* 0x081fe40007f3e0ff */
[----:B------:R-:W4:Y:S03]  /*bf80*/  LDL R194, [R1+0x438] ;  /* 0x0004380001c27983 */ /* 0x000f260000100800 */
[----:B------:R-:W-:Y:S02]  /*bf90*/  IMAD.X R7, R178, 0x1, R0, P1 ;  /* 0x00000001b2077824 */ /* 0x000fe400008e0600 */
[----:B------:R-:W2:Y:S04]  /*bfa0*/  LDL R178, [R1+0x28c] ;  /* 0x00028c0001b27983 */ /* 0x000ea80000100800 */
[----:B------:R0:W3:Y:S04]  /*bfb0*/  @!P0 LDG.E.U16 R163, desc[UR18][R6.64] ;  /* 0x0000001206a38981 */ /* 0x0000e8000c1e1500 */
[----:B------:R-:W4:Y:S01]  /*bfc0*/  LDL.LU R247, [R1+0x43c] ;  /* 0x00043c0001f77983 */ /* 0x000f220000300800 */
[----:B0-----:R-:W-:-:S05]  /*bfd0*/  IADD3 R6, P1, R195, R2, RZ ;  /* 0x00000002c3067210 */ /* 0x001fca0007f3e0ff */
[----:B------:R-:W-:Y:S02]  /*bfe0*/  IMAD.X R7, R193, 0x1, R0, P1 ;  /* 0x00000001c1077824 */ /* 0x000fe400008e0600 */
[----:B------:R-:W3:Y:S04]  /*bff0*/  LDL R193, [R1+0x434] ;  /* 0x0004340001c17983 */ /* 0x000ee80000100800 */
[----:B------:R-:W2:Y:S04]  /*c000*/  LDL.LU R195, [R1+0x294] ;  /* 0x0002940001c37983 */ /* 0x000ea80000300800 */
[----:B------:R0:W-:Y:S04]  /*c010*/  STS.U16 [R3+UR16], R162 ;  /* 0x000000a203007988 */ /* 0x0001e80008000410 */
[----:B------:R1:W-:Y:S01]  /*c020*/  STS.U16 [R3+UR16+0xc00], R161 ;  /* 0x000c00a103007988 */ /* 0x0003e20008000410 */
[----:B------:R-:W-:-:S03]  /*c030*/  PRMT R160, RZ, 0x7610, R160 ;  /* 0x00007610ffa07816 */ /* 0x000fc600000000a0 */
[----:B------:R1:W-:Y:S01]  /*c040*/  STS.U16 [R3+UR16+0xe00], R159 ;  /* 0x000e009f03007988 */ /* 0x0003e20008000410 */
[----:B0-----:R-:W-:-:S03]  /*c050*/  PRMT R162, RZ, 0x7610, R162 ;  /* 0x00007610ffa27816 */ /* 0x001fc600000000a2 */
[----:B------:R-:W3:Y:S04]  /*c060*/  LDL R234, [R1+0x430] ;  /* 0x0004300001ea7983 */ /* 0x000ee80000100800 */
[----:B------:R0:W3:Y:S01]  /*c070*/  @!P0 LDG.E.U16 R162, desc[UR18][R6.64] ;  /* 0x0000001206a28981 */ /* 0x0000e2000c1e1500 */
[----:B-1----:R-:W-:-:S03]  /*c080*/  PRMT R161, RZ, 0x7610, R161 ;  /* 0x00007610ffa17816 */ /* 0x002fc600000000a1 */
[----:B------:R-:W3:Y:S01]  /*c090*/  LDL R233, [R1+0x274] ;  /* 0x0002740001e97983 */ /* 0x000ee20000100800 */
[----:B0-----:R-:W-:-:S05]  /*c0a0*/  IADD3 R6, P1, R251, R2, RZ ;  /* 0x00000002fb067210 */ /* 0x001fca0007f3e0ff */
[----:B------:R-:W-:-:S05]  /*c0b0*/  IMAD.X R7, R231, 0x1, R0, P1 ;  /* 0x00000001e7077824 */ /* 0x000fca00008e0600 */
[----:B------:R0:W3:Y:S02]  /*c0c0*/  @!P0 LDG.E.U16 R161, desc[UR18][R6.64] ;  /* 0x0000001206a18981 */ /* 0x0000e4000c1e1500 */
[----:B0-----:R-:W-:Y:S02]  /*c0d0*/  IADD3 R6, P1, R230, R2, RZ ;  /* 0x00000002e6067210 */ /* 0x001fe40007f3e0ff */
[----:B------:R-:W3:Y:S03]  /*c0e0*/  LDL R230, [R1+0x284] ;  /* 0x0002840001e67983 */ /* 0x000ee60000100800 */
[----:B------:R-:W-:Y:S01]  /*c0f0*/  IMAD.X R7, R196, 0x1, R0, P1 ;  /* 0x00000001c4077824 */ /* 0x000fe200008e0600 */
[----:B------:R-:W-:Y:S01]  /*c100*/  PRMT R159, RZ, 0x7610, R159 ;  /* 0x00007610ff9f7816 */ /* 0x000fe2000000009f */
[----:B------:R-:W3:Y:S04]  /*c110*/  LDL.LU R249, [R1+0x27c] ;  /* 0x00027c0001f97983 */ /* 0x000ee80000300800 */
[----:B------:R4:W3:Y:S04]  /*c120*/  @!P0 LDG.E.U16 R160, desc[UR18][R6.64] ;  /* 0x0000001206a08981 */ /* 0x0008e8000c1e1500 */
[----:B------:R-:W3:Y:S04]  /*c130*/  LDL R231, [R1+0x424] ;  /* 0x0004240001e77983 */ /* 0x000ee80000100800 */
[----:B------:R-:W3:Y:S01]  /*c140*/  LDL R232, [R1+0x420] ;  /* 0x0004200001e87983 */ /* 0x000ee20000100800 */
[----:B------:R-:W-:-:S02]  /*c150*/  PRMT R158, RZ, 0x7610, R158 ;  /* 0x00007610ff9e7816 */ /* 0x000fc4000000009e */
[----:B----4-:R-:W-:-:S05]  /*c160*/  IADD3 R6, P1, R247, R2, RZ ;  /* 0x00000002f7067210 */ /* 0x010fca0007f3e0ff */
[----:B--2---:R-:W-:-:S05]  /*c170*/  IMAD.X R7, R195, 0x1, R0, P1 ;  /* 0x00000001c3077824 */ /* 0x004fca00008e0600 */
[----:B------:R0:W2:Y:S02]  /*c180*/  @!P0 LDG.E.U16 R159, desc[UR18][R6.64] ;  /* 0x00000012069f8981 */ /* 0x0000a4000c1e1500 */
[----:B0-----:R-:W-:-:S05]  /*c190*/  IADD3 R6, P1, R194, R2, RZ ;  /* 0x00000002c2067210 */ /* 0x001fca0007f3e0ff */
[----:B------:R-:W-:Y:S02]  /*c1a0*/  IMAD.X R7, R178, 0x1, R0, P1 ;  /* 0x00000001b2077824 */ /* 0x000fe400008e0600 */
[----:B------:R-:W4:Y:S04]  /*c1b0*/  LDL R178, [R1+0x264] ;  /* 0x0002640001b27983 */ /* 0x000f280000100800 */
[----:B------:R-:W2:Y:S04]  /*c1c0*/  LDL.LU R196, [R1+0x42c] ;  /* 0x00042c0001c47983 */ /* 0x000ea80000300800 */
[----:B------:R-:W4:Y:S04]  /*c1d0*/  LDL.LU R194, [R1+0x428] ;  /* 0x0004280001c27983 */ /* 0x000f280000300800 */
[----:B------:R3:W4:Y:S02]  /*c1e0*/  @!P0 LDG.E.U16 R158, desc[UR18][R6.64] ;  /* 0x00000012069e8981 */ /* 0x000724000c1e1500 */
[----:B---3--:R-:W-:-:S02]  /*c1f0*/  IADD3 R6, P1, R193, R2, RZ ;  /* 0x00000002c1067210 */ /* 0x008fc40007f3e0ff */
[----:B------:R-:W3:Y:S04]  /*c200*/  LDL.LU R193, [R1+0x26c] ;  /* 0x00026c0001c17983 */ /* 0x000ee80000300800 */
[----:B------:R0:W-:Y:S01]  /*c210*/  STS.U16 [R3+UR16+0x1000], R157 ;  /* 0x0010009d03007988 */ /* 0x0001e20008000410 */
[----:B------:R-:W-:Y:S01]  /*c220*/  IMAD.X R7, R230, 0x1, R0, P1 ;  /* 0x00000001e6077824 */ /* 0x000fe200008e0600 */
[----:B------:R-:W-:Y:S02]  /*c230*/  PRMT R156, RZ, 0x7610, R156 ;  /* 0x00007610ff9c7816 */ /* 0x000fe4000000009c */
[----:B------:R1:W-:Y:S01]  /*c240*/  STS.U16 [R3+UR16+0x1200], R155 ;  /* 0x0012009b03007988 */ /* 0x0003e20008000410 */
[----:B------:R-:W-:-:S03]  /*c250*/  PRMT R154, RZ, 0x7610, R154 ;  /* 0x00007610ff9a7816 */ /* 0x000fc6000000009a */
[----:B------:R-:W3:Y:S01]  /*c260*/  LDL R230, [R1+0x25c] ;  /* 0x00025c0001e67983 */ /* 0x000ee20000100800 */
[----:B0-----:R-:W-:-:S03]  /*c270*/  PRMT R157, RZ, 0x7610, R157 ;  /* 0x00007610ff9d7816 */ /* 0x001fc6000000009d */
[----:B------:R-:W3:Y:S04]  /*c280*/  LDL R236, [R1+0x418] ;  /* 0x0004180001ec7983 */ /* 0x000ee80000100800 */
[----:B------:R0:W3:Y:S04]  /*c290*/  @!P0 LDG.E.U16 R157, desc[UR18][R6.64] ;  /* 0x00000012069d8981 */ /* 0x0000e8000c1e1500 */
[----:B------:R-:W3:Y:S01]  /*c2a0*/  LDL R235, [R1+0x24c] ;  /* 0x00024c0001eb7983 */ /* 0x000ee20000100800 */
[----:B0-----:R-:W-:Y:S02]  /*c2b0*/  IADD3 R6, P1, R234, R2, RZ ;  /* 0x00000002ea067210 */ /* 0x001fe40007f3e0ff */
[----:B-1----:R-:W-:Y:S01]  /*c2c0*/  PRMT R155, RZ, 0x7610, R155 ;  /* 0x00007610ff9b7816 */ /* 0x002fe2000000009b */
[----:B------:R0:W-:Y:S02]  /*c2d0*/  STS.U16 [R3+UR16+0x1400], R153 ;  /* 0x0014009903007988 */ /* 0x0001e40008000410 */
[----:B------:R-:W-:-:S02]  /*c2e0*/  IMAD.X R7, R249, 0x1, R0, P1 ;  /* 0x00000001f9077824 */ /* 0x000fc400008e0600 */
[----:B------:R-:W3:Y:S04]  /*c2f0*/  LDL R234, [R1+0x414] ;  /* 0x0004140001ea7983 */ /* 0x000ee80000100800 */
[----:B------:R2:W3:Y:S02]  /*c300*/  @!P0 LDG.E.U16 R156, desc[UR18][R6.64] ;  /* 0x00000012069c8981 */ /* 0x0004e4000c1e1500 */
[----:B--2---:R-:W-:-:S05]  /*c310*/  IADD3 R6, P1, R196, R2, RZ ;  /* 0x00000002c4067210 */ /* 0x004fca0007f3e0ff */
[----:B------:R-:W-:Y:S01]  /*c320*/  IMAD.X R7, R233, 0x1, R0, P1 ;  /* 0x00000001e9077824 */ /* 0x000fe200008e0600 */
[----:B0-----:R-:W-:Y:S01]  /*c330*/  PRMT R153, RZ, 0x7610, R153 ;  /* 0x00007610ff997816 */ /* 0x001fe20000000099 */
[----:B------:R-:W2:Y:S04]  /*c340*/  LDL R233, [R1+0x244] ;  /* 0x0002440001e97983 */ /* 0x000ea80000100800 */
[----:B------:R4:W2:Y:S02]  /*c350*/  @!P0 LDG.E.U16 R155, desc[UR18][R6.64] ;  /* 0x00000012069b8981 */ /* 0x0008a4000c1e1500 */
[----:B----4-:R-:W-:-:S05]  /*c360*/  IADD3 R6, P1, R194, R2, RZ ;  /* 0x00000002c2067210 */ /* 0x010fca0007f3e0ff */
[----:B---3--:R-:W-:-:S05]  /*c370*/  IMAD.X R7, R193, 0x1, R0, P1 ;  /* 0x00000001c1077824 */ /* 0x008fca00008e0600 */
[----:B------:R0:W3:Y:S02]  /*c380*/  @!P0 LDG.E.U16 R154, desc[UR18][R6.64] ;  /* 0x00000012069a8981 */ /* 0x0000e4000c1e1500 */
[-C--:B0-----:R-:W-:Y:S02]  /*c390*/  IADD3 R6, P1, R231, R2.reuse, RZ ;  /* 0x00000002e7067210 */ /* 0x081fe40007f3e0ff */
[----:B------:R-:W4:Y:S03]  /*c3a0*/  LDL R231, [R1+0x41c] ;  /* 0x00041c0001e77983 */ /* 0x000f260000100800 */
[----:B------:R-:W-:Y:S02]  /*c3b0*/  IMAD.X R7, R178, 0x1, R0, P1 ;  /* 0x00000001b2077824 */ /* 0x000fe400008e0600 */
[----:B------:R-:W2:Y:S04]  /*c3c0*/  LDL R178, [R1+0x254] ;  /* 0x0002540001b27983 */ /* 0x000ea80000100800 */
[----:B------:R0:W3:Y:S04]  /*c3d0*/  @!P0 LDG.E.U16 R153, desc[UR18][R6.64] ;  /* 0x0000001206998981 */ /* 0x0000e8000c1e1500 */
[----:B------:R1:W-:Y:S01]  /*c3e0*/  STS.U16 [R3+UR16+0x3400], R152 ;  /* 0x0034009803007988 */ /* 0x0003e20008000410 */
[----:B0-----:R-:W-:-:S03]  /*c3f0*/  IADD3 R6, P1, R232, R2, RZ ;  /* 0x00000002e8067210 */ /* 0x001fc60007f3e0ff */
[----:B------:R-:W3:Y:S01]  /*c400*/  LDL R232, [R1+0x410] ;  /* 0x0004100001e87983 */ /* 0x000ee20000100800 */
[----:B-1----:R-:W-:Y:S01]  /*c410*/  PRMT R152, RZ, 0x7610, R152 ;  /* 0x00007610ff987816 */ /* 0x002fe20000000098 */
[----:B------:R-:W-:Y:S02]  /*c420*/  IMAD.X R7, R230, 0x1, R0, P1 ;  /* 0x00000001e6077824 */ /* 0x000fe400008e0600 */
[----:B------:R-:W3:Y:S04]  /*c430*/  LDL R230, [R1+0x23c] ;  /* 0x00023c0001e67983 */ /* 0x000ee80000100800 */
[----:B------:R4:W3:Y:S04]  /*c440*/  @!P0 LDG.E.U16 R152, desc[UR18][R6.64] ;  /* 0x0000001206988981 */ /* 0x0008e8000c1e1500 */
[----:B------:R0:W-:Y:S01]  /*c450*/  STS.U16 [R3+UR16+0x1600], R23 ;  /* 0x0016001703007988 */ /* 0x0001e20008000410 */
[----:B----4-:R-:W-:-:S03]  /*c460*/  IADD3 R6, P1, R231, R2, RZ ;  /* 0x00000002e7067210 */ /* 0x010fc60007f3e0ff */
[----:B------:R-:W4:Y:S02]  /*c470*/  LDL R231, [R1+0x22c] ;  /* 0x00022c0001e77983 */ /* 0x000f240000100800 */
[----:B--2---:R-:W-:Y:S02]  /*c480*/  IMAD.X R7, R178, 0x1, R0, P1 ;  /* 0x00000001b2077824 */ /* 0x004fe400008e0600 */
[----:B------:R-:W2:Y:S01]  /*c490*/  LDL.LU R178, [R1+0x234] ;  /* 0x0002340001b27983 */ /* 0x000ea20000300800 */
[----:B0-----:R-:W-:-:S06]  /*c4a0*/  PRMT R23, RZ, 0x7610, R23 ;  /* 0x00007610ff177816 */ /* 0x001fcc0000000017 */
[----:B------:R0:W4:Y:S04]  /*c4b0*/  @!P0 LDG.E.U16 R23, desc[UR18][R6.64] ;  /* 0x0000001206178981 */ /* 0x000128000c1e1500 */
[----:B------:R1:W-:Y:S01]  /*c4c0*/  STS.U16 [R3+UR16+0x3800], R22 ;  /* 0x0038001603007988 */ /* 0x0003e20008000410 */
[----:B0-----:R-:W-:Y:S02]  /*c4d0*/  IADD3 R6, P1, R236, R2, RZ ;  /* 0x00000002ec067210 */ /* 0x001fe40007f3e0ff */
[----:B-1----:R-:W-:-:S03]  /*c4e0*/  PRMT R22, RZ, 0x7610, R22 ;  /* 0x00007610ff167816 */ /* 0x002fc60000000016 */
[----:B------:R-:W-:Y:S01]  /*c4f0*/  IMAD.X R7, R235, 0x1, R0, P1 ;  /* 0x00000001eb077824 */ /* 0x000fe200008e0600 */
[----:B------:R0:W-:Y:S04]  /*c500*/  STS.U16 [R3+UR16+0x1800], R21 ;  /* 0x0018001503007988 */ /* 0x0001e80008000410 */
[----:B------:R1:W4:Y:S01]  /*c510*/  @!P0 LDG.E.U16 R22, desc[UR18][R6.64] ;  /* 0x0000001206168981 */ /* 0x000322000c1e1500 */
[----:B0-----:R-:W-:Y:S02]  /*c520*/  PRMT R21, RZ, 0x7610, R21 ;  /* 0x00007610ff157816 */ /* 0x001fe40000000015 */
[----:B-1----:R-:W-:-:S05]  /*c530*/  IADD3 R6, P1, R234, R2, RZ ;  /* 0x00000002ea067210 */ /* 0x002fca0007f3e0ff */
[----:B------:R-:W-:Y:S01]  /*c540*/  IMAD.X R7, R233, 0x1, R0, P1 ;  /* 0x00000001e9077824 */ /* 0x000fe200008e0600 */
[----:B------:R0:W-:Y:S04]  /*c550*/  STS.U16 [R3+UR16+0x1a00], R20 ;  /* 0x001a001403007988 */ /* 0x0001e80008000410 */
[----:B------:R3:W4:Y:S01]  /*c560*/  @!P0 LDG.E.U16 R21, desc[UR18][R6.64] ;  /* 0x0000001206158981 */ /* 0x000722000c1e1500 */
[----:B0-----:R-:W-:Y:S02]  /*c570*/  PRMT R20, RZ, 0x7610, R20 ;  /* 0x00007610ff147816 */ /* 0x001fe40000000014 */
[----:B---3--:R-:W-:-:S05]  /*c580*/  IADD3 R6, P1, R232, R2, RZ ;  /* 0x00000002e8067210 */ /* 0x008fca0007f3e0ff */
[--C-:B------:R-:W-:Y:S02]  /*c590*/  IMAD.X R7, R230, 0x1, R0.reuse, P1 ;  /* 0x00000001e6077824 */ /* 0x100fe400008e0600 */
[----:B------:R-:W3:Y:S04]  /*c5a0*/  LDL R230, [R1+0x214] ;  /* 0x0002140001e67983 */ /* 0x000ee80000100800 */
[----:B------:R2:W3:Y:S02]  /*c5b0*/  @!P0 LDG.E.U16 R20, desc[UR18][R6.64] ;  /* 0x0000001206148981 */ /* 0x0004e4000c1e1500 */
[----:B--2---:R-:W-:Y:S02]  /*c5c0*/  IADD3 R6, P1, R178, R2, RZ ;  /* 0x00000002b2067210 */ /* 0x004fe40007f3e0ff */
[----:B------:R0:W-:Y:S04]  /*c5d0*/  STL [R1+0x880], R178 ;  /* 0x000880b201007387 */ /* 0x0001e80000100800 */
[----:B0-----:R-:W2:Y:S01]  /*c5e0*/  LDL.LU R178, [R1+0x224] ;  /* 0x0002240001b27983 */ /* 0x001ea20000300800 */
[----:B------:R-:W-:-:S03]  /*c5f0*/  IMAD.X R7, R192, 0x1, R0, P1 ;  /* 0x00000001c0077824 */ /* 0x000fc600008e0600 */
[----:B------:R0:W-:Y:S04]  /*c600*/  STL [R1+0x884], R192 ;  /* 0x000884c001007387 */ /* 0x0001e80000100800 */
[----:B0-----:R-:W3:Y:S04]  /*c610*/  LDL.LU R192, [R1+0x21c] ;  /* 0x00021c0001c07983 */ /* 0x001ee80000300800 */
[----:B------:R0:W-:Y:S02]  /*c620*/  STS.U16 [R3+UR16+0x1c00], R19 ;  /* 0x001c001303007988 */ /* 0x0001e40008000410 */
[----:B0-----:R-:W-:-:S06]  /*c630*/  PRMT R19, RZ, 0x7610, R19 ;  /* 0x00007610ff137816 */ /* 0x001fcc0000000013 */
[----:B------:R4:W3:Y:S04]  /*c640*/  @!P0 LDG.E.U16 R19, desc[UR18][R6.64] ;  /* 0x0000001206138981 */ /* 0x0008e8000c1e1500 */
[----:B------:R0:W-:Y:S01]  /*c650*/  STL [R1+0x888], R191 ;  /* 0x000888bf01007387 */ /* 0x0001e20000100800 */
[----:B----4-:R-:W-:-:S03]  /*c660*/  IADD3 R6, P1, R231, R2, RZ ;  /* 0x00000002e7067210 */ /* 0x010fc60007f3e0ff */
[----:B------:R1:W-:Y:S02]  /*c670*/  STS.U16 [R3+UR16+0x1e00], R18 ;  /* 0x001e001203007988 */ /* 0x0003e40008000410 */
[----:B------:R-:W-:Y:S02]  /*c680*/  IMAD.X R7, R191, 0x1, R0, P1 ;  /* 0x00000001bf077824 */ /* 0x000fe400008e0600 */
[----:B0-----:R-:W4:Y:S01]  /*c690*/  LDL.LU R191, [R1+0x20c] ;  /* 0x00020c0001bf7983 */ /* 0x001f220000300800 */
[----:B-1----:R-:W-:-:S06]  /*c6a0*/  PRMT R18, RZ, 0x7610, R18 ;  /* 0x00007610ff127816 */ /* 0x002fcc0000000012 */
[----:B------:R2:W4:Y:S04]  /*c6b0*/  @!P0 LDG.E.U16 R18, desc[UR18][R6.64] ;  /* 0x0000001206128981 */ /* 0x000528000c1e1500 */
[----:B------:R0:W-:Y:S02]  /*c6c0*/  STS.U16 [R3+UR16+0x2000], R17 ;  /* 0x0020001103007988 */ /* 0x0001e40008000410 */
[----:B0-----:R-:W-:Y:S02]  /*c6d0*/  PRMT R17, RZ, 0x7610, R17 ;  /* 0x00007610ff117816 */ /* 0x001fe40000000011 */
[----:B------:R0:W-:Y:S02]  /*c6e0*/  STS.U16 [R3+UR16+0x2200], R16 ;  /* 0x0022001003007988 */ /* 0x0001e40008000410 */
[----:B0-----:R-:W-:-:S02]  /*c6f0*/  PRMT R16, RZ, 0x7610, R16 ;  /* 0x00007610ff107816 */ /* 0x001fc40000000010 */
[----:B--2---:R-:W-:Y:S01]  /*c700*/  IADD3 R6, P1, R178, R2, RZ ;  /* 0x00000002b2067210 */ /* 0x004fe20007f3e0ff */
[----:B------:R0:W-:Y:S04]  /*c710*/  STL [R1+0x88c], R178 ;  /* 0x00088cb201007387 */ /* 0x0001e80000100800 */
[----:B0-----:R-:W2:Y:S01]  /*c720*/  LDL.LU R178, [R1+0x204] ;  /* 0x0002040001b27983 */ /* 0x001ea20000300800 */
[----:B------:R-:W-:-:S05]  /*c730*/  IMAD.X R7, R190, 0x1, R0, P1 ;  /* 0x00000001be077824 */ /* 0x000fca00008e0600 */
[----:B------:R3:W2:Y:S02]  /*c740*/  @!P0 LDG.E.U16 R17, desc[UR18][R6.64] ;  /* 0x0000001206118981 */ /* 0x0006a4000c1e1500 */
[----:B---3--:R-:W-:-:S05]  /*c750*/  IADD3 R6, P1, R192, R2, RZ ;  /* 0x00000002c0067210 */ /* 0x008fca0007f3e0ff */
[----:B------:R-:W-:-:S05]  /*c760*/  IMAD.X R7, R189, 0x1, R0, P1 ;  /* 0x00000001bd077824 */ /* 0x000fca00008e0600 */
[----:B------:R0:W3:Y:S02]  /*c770*/  @!P0 LDG.E.U16 R16, desc[UR18][R6.64] ;  /* 0x0000001206108981 */ /* 0x0000e4000c1e1500 */
[----:B0-----:R-:W-:Y:S02]  /*c780*/  IADD3 R6, P1, R230, R2, RZ ;  /* 0x00000002e6067210 */ /* 0x001fe40007f3e0ff */
[----:B------:R-:W3:Y:S04]  /*c790*/  LDL R230, [R1+0x3c0] ;  /* 0x0003c00001e67983 */ /* 0x000ee80000100800 */
[----:B------:R0:W-:Y:S01]  /*c7a0*/  STS.U16 [R3+UR16+0x2400], R15 ;  /* 0x0024000f03007988 */ /* 0x0001e20008000410 */
[----:B------:R-:W-:Y:S01]  /*c7b0*/  IMAD.X R7, R188, 0x1, R0, P1 ;  /* 0x00000001bc077824 */ /* 0x000fe200008e0600 */
[----:B0-----:R-:W-:-:S02]  /*c7c0*/  PRMT R15, RZ, 0x7610, R15 ;  /* 0x00007610ff0f7816 */ /* 0x001fc4000000000f */
[----:B------:R0:W-:Y:S04]  /*c7d0*/  STS.U16 [R3+UR16+0x2600], R14 ;  /* 0x0026000e03007988 */ /* 0x0001e80008000410 */
[----:B------:R4:W3:Y:S01]  /*c7e0*/  @!P0 LDG.E.U16 R15, desc[UR18][R6.64] ;  /* 0x00000012060f8981 */ /* 0x0008e2000c1e1500 */
[----:B0-----:R-:W-:Y:S02]  /*c7f0*/  PRMT R14, RZ, 0x7610, R14 ;  /* 0x00007610ff0e7816 */ /* 0x001fe4000000000e */
[----:B----4-:R-:W-:-:S05]  /*c800*/  IADD3 R6, P1, R191, R2, RZ ;  /* 0x00000002bf067210 */ /* 0x010fca0007f3e0ff */
[----:B------:R-:W-:Y:S01]  /*c810*/  IMAD.X R7, R187, 0x1, R0, P1 ;  /* 0x00000001bb077824 */ /* 0x000fe200008e0600 */
[----:B------:R0:W-:Y:S04]  /*c820*/  STS.U16 [R3+UR16+0x2800], R13 ;  /* 0x0028000d03007988 */ /* 0x0001e80008000410 */
        /* <DEDUP_REMOVED lines=8> */
[----:B------:R0:W-:Y:S02]  /*c8b0*/  STS.U16 [R3+UR16+0x3000], R8 ;  /* 0x0030000803007988 */ /* 0x0001e40008000410 */
[----:B0-----:R-:W-:Y:S02]  /*c8c0*/  PRMT R8, RZ, 0x7610, R8 ;  /* 0x00007610ff087816 */ /* 0x001fe40000000008 */
[----:B------:R-:W-:Y:S02]  /*c8d0*/  PRMT R177, RZ, 0x7610, R177 ;  /* 0x00007610ffb17816 */ /* 0x000fe400000000b1 */
[----:B------:R-:W-:Y:S02]  /*c8e0*/  PRMT R176, RZ, 0x7610, R176 ;  /* 0x00007610ffb07816 */ /* 0x000fe400000000b0 */
[----:B------:R-:W-:Y:S01]  /*c8f0*/  PRMT R175, RZ, 0x7610, R175 ;  /* 0x00007610ffaf7816 */ /* 0x000fe200000000af */
[----:B------:R0:W-:Y:S01]  /*c900*/  STL [R1+0x5a8], R5 ;  /* 0x0005a80501007387 */ /* 0x0001e20000100800 */
[----:B--2---:R-:W-:-:S05]  /*c910*/  IADD3 R6, P1, R178, R2, RZ ;  /* 0x00000002b2067210 */ /* 0x004fca0007f3e0ff */
[----:B------:R-:W-:-:S05]  /*c920*/  IMAD.X R7, R186, 0x1, R0, P1 ;  /* 0x00000001ba077824 */ /* 0x000fca00008e0600 */
[----:B------:R1:W2:Y:S02]  /*c930*/  @!P0 LDG.E.U16 R13, desc[UR18][R6.64] ;  /* 0x00000012060d8981 */ /* 0x0002a4000c1e1500 */
[----:B-1----:R-:W-:-:S05]  /*c940*/  IADD3 R6, P1, R252, R2, RZ ;  /* 0x00000002fc067210 */ /* 0x002fca0007f3e0ff */
        /* <DEDUP_REMOVED lines=11> */
[----:B-1----:R-:W-:Y:S02]  /*ca00*/  IADD3 R6, P1, R5, R2, RZ ;  /* 0x0000000205067210 */ /* 0x002fe40007f3e0ff */
[----:B0-----:R-:W4:Y:S03]  /*ca10*/  LDL.LU R5, [R1+0x4c8] ;  /* 0x0004c80001057983 */ /* 0x001f260000300800 */
[----:B------:R-:W-:-:S05]  /*ca20*/  IMAD.X R7, R4, 0x1, R0, P1 ;  /* 0x0000000104077824 */ /* 0x000fca00008e0600 */
[----:B------:R0:W2:Y:S02]  /*ca30*/  @!P0 LDG.E.U16 R177, desc[UR18][R6.64] ;  /* 0x0000001206b18981 */ /* 0x0000a4000c1e1500 */
[----:B0-----:R-:W-:-:S05]  /*ca40*/  IADD3 R6, P1, R181, R2, RZ ;  /* 0x00000002b5067210 */ /* 0x001fca0007f3e0ff */
[----:B------:R-:W-:-:S05]  /*ca50*/  IMAD.X R7, R10, 0x1, R0, P1 ;  /* 0x000000010a077824 */ /* 0x000fca00008e0600 */
[----:B------:R0:W2:Y:S02]  /*ca60*/  @!P0 LDG.E.U16 R176, desc[UR18][R6.64] ;  /* 0x0000001206b08981 */ /* 0x0000a4000c1e1500 */
[----:B0-----:R-:W-:-:S05]  /*ca70*/  IADD3 R6, P1, R244, R2, RZ ;  /* 0x00000002f4067210 */ /* 0x001fca0007f3e0ff */
[----:B------:R-:W-:Y:S01]  /*ca80*/  IMAD.X R7, R243, 0x1, R0, P1 ;  /* 0x00000001f3077824 */ /* 0x000fe200008e0600 */
[----:B------:R0:W-:Y:S04]  /*ca90*/  STL [R1+0x5b0], R4 ;  /* 0x0005b00401007387 */ /* 0x0001e80000100800 */
[----:B------:R1:W2:Y:S04]  /*caa0*/  @!P0 LDG.E.U16 R175, desc[UR18][R6.64] ;  /* 0x0000001206af8981 */ /* 0x0002a8000c1e1500 */
[----:B0-----:R-:W2:Y:S01]  /*cab0*/  LDL.LU R4, [R1+0x4c4] ;  /* 0x0004c40001047983 */ /* 0x001ea20000300800 */
[----:B-1----:R-:W-:-:S03]  /*cac0*/  IADD3 R6, P1, R242, R2, RZ ;  /* 0x00000002f2067210 */ /* 0x002fc60007f3e0ff */
[----:B------:R-:W-:Y:S04]  /*cad0*/  STL [R1+0x5b8], R181 ;  /* 0x0005b8b501007387 */ /* 0x000fe80000100800 */
[----:B------:R-:W-:Y:S01]  /*cae0*/  STL [R1+0x5c0], R10 ;  /* 0x0005c00a01007387 */ /* 0x000fe20000100800 */
[----:B---3--:R-:W-:-:S03]  /*caf0*/  IMAD.X R7, R230, 0x1, R0, P1 ;  /* 0x00000001e6077824 */ /* 0x008fc600008e0600 */
[----:B------:R-:W-:Y:S04]  /*cb00*/  STL [R1+0x5c8], R244 ;  /* 0x0005c8f401007387 */ /* 0x000fe80000100800 */
[----:B------:R-:W-:Y:S04]  /*cb10*/  STL [R1+0x5cc], R243 ;  /* 0x0005ccf301007387 */ /* 0x000fe80000100800 */
[----:B------:R0:W-:Y:S04]  /*cb20*/  STL [R1+0x5dc], R242 ;  /* 0x0005dcf201007387 */ /* 0x0001e80000100800 */
[----:B------:R-:W3:Y:S04]  /*cb30*/  LDL R230, [R1+0x4ac] ;  /* 0x0004ac0001e67983 */ /* 0x000ee80000100800 */
[----:B------:R-:W3:Y:S04]  /*cb40*/  LDL.LU R231, [R1+0x4a0] ;  /* 0x0004a00001e77983 */ /* 0x000ee80000300800 */
[----:B------:R-:W3:Y:S04]  /*cb50*/  LDL.LU R232, [R1+0x368] ;  /* 0x0003680001e87983 */ /* 0x000ee80000300800 */
[----:B------:R-:W3:Y:S04]  /*cb60*/  LDL.LU R233, [R1+0x378] ;  /* 0x0003780001e97983 */ /* 0x000ee80000300800 */
[----:B0-----:R-:W3:Y:S04]  /*cb70*/  LDL.LU R242, [R1+0x4b0] ;  /* 0x0004b00001f27983 */ /* 0x001ee80000300800 */
[----:B------:R-:W3:Y:S04]  /*cb80*/  LDL.LU R234, [R1+0x380] ;  /* 0x0003800001ea7983 */ /* 0x000ee80000300800 */
[----:B------:R-:W3:Y:S04]  /*cb90*/  LDL.LU R235, [R1+0x4b4] ;  /* 0x0004b40001eb7983 */ /* 0x000ee80000300800 */
[----:B------:R-:W3:Y:S04]  /*cba0*/  LDL.LU R236, [R1+0x388] ;  /* 0x0003880001ec7983 */ /* 0x000ee80000300800 */
[----:B------:R-:W3:Y:S04]  /*cbb0*/  LDL.LU R243, [R1+0x390] ;  /* 0x0003900001f37983 */ /* 0x000ee80000300800 */
[----:B------:R-:W3:Y:S04]  /*cbc0*/  LDL.LU R244, [R1+0x4b8] ;  /* 0x0004b80001f47983 */ /* 0x000ee80000300800 */
[----:B------:R-:W3:Y:S04]  /*cbd0*/  LDL.LU R10, [R1+0x4bc] ;  /* 0x0004bc00010a7983 */ /* 0x000ee80000300800 */
[----:B------:R-:W3:Y:S04]  /*cbe0*/  LDL.LU R237, [R1+0x398] ;  /* 0x0003980001ed7983 */ /* 0x000ee80000300800 */
[----:B------:R-:W3:Y:S04]  /*cbf0*/  LDL.LU R181, [R1+0x4c0] ;  /* 0x0004c00001b57983 */ /* 0x000ee80000300800 */
[----:B------:R-:W3:Y:S01]  /*cc00*/  LDL.LU R238, [R1+0x3a0] ;  /* 0x0003a00001ee7983 */ /* 0x000ee20000300800 */
[----:B------:R-:W-:-:S06]  /*cc10*/  PRMT R174, RZ, 0x7610, R174 ;  /* 0x00007610ffae7816 */ /* 0x000fcc00000000ae */
[----:B------:R0:W3:Y:S04]  /*cc20*/  @!P0 LDG.E.U16 R174, desc[UR18][R6.64] ;  /* 0x0000001206ae8981 */ /* 0x0000e8000c1e1500 */
[----:B------:R1:W-:Y:S01]  /*cc30*/  STS.U16 [R3+UR16+0x3200], R173 ;  /* 0x003200ad03007988 */ /* 0x0003e20008000410 */
[----:B0-----:R-:W-:Y:S02]  /*cc40*/  IADD3 R6, P1, R241, R2, RZ ;  /* 0x00000002f1067210 */ /* 0x001fe40007f3e0ff */
[----:B-1----:R-:W-:-:S03]  /*cc50*/  PRMT R173, RZ, 0x7610, R173 ;  /* 0x00007610ffad7816 */ /* 0x002fc600000000ad */
[----:B------:R-:W-:Y:S01]  /*cc60*/  IMAD.X R7, R180, 0x1, R0, P1 ;  /* 0x00000001b4077824 */ /* 0x000fe200008e0600 */
[----:B------:R0:W-:Y:S04]  /*cc70*/  STS.U16 [R3+UR16+0x3600], R172 ;  /* 0x003600ac03007988 */ /* 0x0001e80008000410 */
[----:B------:R4:W3:Y:S01]  /*cc80*/  @!P0 LDG.E.U16 R173, desc[UR18][R6.64] ;  /* 0x0000001206ad8981 */ /* 0x0008e2000c1e1500 */
[----:B0-----:R-:W-:-:S03]  /*cc90*/  PRMT R172, RZ, 0x7610, R172 ;  /* 0x00007610ffac7816 */ /* 0x001fc600000000ac */
[----:B------:R0:W-:Y:S02]  /*cca0*/  STS.U16 [R3+UR16+0x3a00], R171 ;  /* 0x003a00ab03007988 */ /* 0x0001e40008000410 */
[----:B0-----:R-:W-:Y:S02]  /*ccb0*/  PRMT R171, RZ, 0x7610, R171 ;  /* 0x00007610ffab7816 */ /* 0x001fe400000000ab */
[----:B------:R0:W-:Y:S02]  /*ccc0*/  STS.U16 [R3+UR16+0x3c00], R170 ;  /* 0x003c00aa03007988 */ /* 0x0001e40008000410 */
[----:B0-----:R-:W-:Y:S02]  /*ccd0*/  PRMT R170, RZ, 0x7610, R170 ;  /* 0x00007610ffaa7816 */ /* 0x001fe400000000aa */
[----:B------:R0:W-:Y:S02]  /*cce0*/  STS.U16 [R3+UR16+0x3e00], R169 ;  /* 0x003e00a903007988 */ /* 0x0001e40008000410 */
[----:B0-----:R-:W-:-:S02]  /*ccf0*/  PRMT R169, RZ, 0x7610, R169 ;  /* 0x00007610ffa97816 */ /* 0x001fc400000000a9 */
[----:B------:R0:W-:Y:S04]  /*cd00*/  STS.U16 [R3+UR16+0x4000], R168 ;  /* 0x004000a803007988 */ /* 0x0001e80008000410 */
[----:B------:R1:W-:Y:S01]  /*cd10*/  STL [R1+0x5e8], R241 ;  /* 0x0005e8f101007387 */ /* 0x0003e20000100800 */
[----:B0-----:R-:W-:-:S03]  /*cd20*/  PRMT R168, RZ, 0x7610, R168 ;  /* 0x00007610ffa87816 */ /* 0x001fc600000000a8 */
[----:B-1----:R-:W3:Y:S04]  /*cd30*/  LDL.LU R241, [R1+0x4a8] ;  /* 0x0004a80001f17983 */ /* 0x002ee80000300800 */
[----:B------:R0:W-:Y:S04]  /*cd40*/  STL [R1+0x5ec], R180 ;  /* 0x0005ecb401007387 */ /* 0x0001e80000100800 */
[----:B------:R1:W-:Y:S04]  /*cd50*/  STS.U16 [R3+UR16+0x4200], R167 ;  /* 0x004200a703007988 */ /* 0x0003e80008000410 */
[----:B0-----:R-:W3:Y:S01]  /*cd60*/  LDL.LU R180, [R1+0x370] ;  /* 0x0003700001b47983 */ /* 0x001ee20000300800 */
[----:B-1----:R-:W-:-:S02]  /*cd70*/  PRMT R167, RZ, 0x7610, R167 ;  /* 0x00007610ffa77816 */ /* 0x002fc400000000a7 */
[----:B----4-:R-:W-:-:S05]  /*cd80*/  IADD3 R6, P1, R5, R2, RZ ;  /* 0x0000000205067210 */ /* 0x010fca0007f3e0ff */
[----:B------:R-:W-:-:S05]  /*cd90*/  IMAD.X R7, R240, 0x1, R0, P1 ;  /* 0x00000001f0077824 */ /* 0x000fca00008e0600 */
[----:B------:R2:W4:Y:S02]  /*cda0*/  @!P0 LDG.E.U16 R172, desc[UR18][R6.64] ;  /* 0x0000001206ac8981 */ /* 0x000524000c1e1500 */
[----:B--2---:R-:W-:-:S05]  /*cdb0*/  IADD3 R6, P1, R4, R2, RZ ;  /* 0x0000000204067210 */ /* 0x004fca0007f3e0ff */
[----:B------:R-:W-:-:S05]  /*cdc0*/  IMAD.X R7, R239, 0x1, R0, P1 ;  /* 0x00000001ef077824 */ /* 0x000fca00008e0600 */
[----:B------:R3:W2:Y:S04]  /*cdd0*/  @!P0 LDG.E.U16 R171, desc[UR18][R6.64] ;  /* 0x0000001206ab8981 */ /* 0x0006a8000c1e1500 */
[----:B------:R0:W-:Y:S04]  /*cde0*/  STL [R1+0x5fc], R5 ;  /* 0x0005fc0501007387 */ /* 0x0001e80000100800 */
[----:B0-----:R-:W4:Y:S04]  /*cdf0*/  LDL.LU R5, [R1+0x4a4] ;  /* 0x0004a40001057983 */ /* 0x001f280000300800 */
[----:B------:R-:W-:Y:S04]  /*ce00*/  STL [R1+0x600], R240 ;  /* 0x000600f001007387 */ /* 0x000fe80000100800 */
[----:B------:R-:W-:Y:S01]  /*ce10*/  STL [R1+0x604], R4 ;  /* 0x0006040401007387 */ /* 0x000fe20000100800 */
[----:B---3--:R-:W-:-:S05]  /*ce20*/  IADD3 R6, P1, R181, R2, RZ ;  /* 0x00000002b5067210 */ /* 0x008fca0007f3e0ff */
[----:B------:R-:W-:-:S05]  /*ce30*/  IMAD.X R7, R238, 0x1, R0, P1 ;  /* 0x00000001ee077824 */ /* 0x000fca00008e0600 */
[----:B------:R0:W3:Y:S02]  /*ce40*/  @!P0 LDG.E.U16 R170, desc[UR18][R6.64] ;  /* 0x0000001206aa8981 */ /* 0x0000e4000c1e1500 */
[----:B0-----:R-:W-:-:S05]  /*ce50*/  IADD3 R6, P1, R10, R2, RZ ;  /* 0x000000020a067210 */ /* 0x001fca0007f3e0ff */
[----:B------:R-:W-:-:S05]  /*ce60*/  IMAD.X R7, R237, 0x1, R0, P1 ;  /* 0x00000001ed077824 */ /* 0x000fca00008e0600 */
[----:B------:R0:W3:Y:S02]  /*ce70*/  @!P0 LDG.E.U16 R169, desc[UR18][R6.64] ;  /* 0x0000001206a98981 */ /* 0x0000e4000c1e1500 */
[----:B0-----:R-:W-:-:S05]  /*ce80*/  IADD3 R6, P1, R244, R2, RZ ;  /* 0x00000002f4067210 */ /* 0x001fca0007f3e0ff */
[----:B------:R-:W-:-:S05]  /*ce90*/  IMAD.X R7, R243, 0x1, R0, P1 ;  /* 0x00000001f3077824 */ /* 0x000fca00008e0600 */
[----:B------:R0:W3:Y:S04]  /*cea0*/  @!P0 LDG.E.U16 R168, desc[UR18][R6.64] ;  /* 0x0000001206a88981 */ /* 0x0000e8000c1e1500 */
[----:B------:R-:W-:Y:S01]  /*ceb0*/  STL [R1+0x608], R239 ;  /* 0x000608ef01007387 */ /* 0x000fe20000100800 */
[----:B0-----:R-:W-:-:S03]  /*cec0*/  IADD3 R6, P1, R235, R2, RZ ;  /* 0x00000002eb067210 */ /* 0x001fc60007f3e0ff */
[----:B------:R-:W-:Y:S02]  /*ced0*/  STL [R1+0x60c], R181 ;  /* 0x00060cb501007387 */ /* 0x000fe40000100800 */
[----:B------:R-:W-:Y:S02]  /*cee0*/  IMAD.X R7, R236, 0x1, R0, P1 ;  /* 0x00000001ec077824 */ /* 0x000fe400008e0600 */
[----:B------:R-:W-:Y:S04]  /*cef0*/  STL [R1+0x610], R238 ;  /* 0x000610ee01007387 */ /* 0x000fe80000100800 */
[----:B------:R-:W-:Y:S04]  /*cf00*/  STL [R1+0x614], R10 ;  /* 0x0006140a01007387 */ /* 0x000fe80000100800 */
[----:B------:R-:W-:Y:S04]  /*cf10*/  STL [R1+0x618], R237 ;  /* 0x000618ed01007387 */ /* 0x000fe80000100800 */
[----:B------:R0:W3:Y:S04]  /*cf20*/  @!P0 LDG.E.U16 R167, desc[UR18][R6.64] ;  /* 0x0000001206a78981 */ /* 0x0000e8000c1e1500 */
[----:B------:R-:W-:Y:S04]  /*cf30*/  STL [R1+0x61c], R244 ;  /* 0x00061cf401007387 */ /* 0x000fe80000100800 */
[----:B------:R-:W-:Y:S01]  /*cf40*/  STL [R1+0x620], R243 ;  /* 0x000620f301007387 */ /* 0x000fe20000100800 */
[----:B0-----:R-:W-:-:S03]  /*cf50*/  IADD3 R6, P1, R242, R2, RZ ;  /* 0x00000002f2067210 */ /* 0x001fc60007f3e0ff */
[----:B------:R-:W-:Y:S04]  /*cf60*/  STL [R1+0x624], R235 ;  /* 0x000624eb01007387 */ /* 0x000fe80000100800 */
[----:B------:R-:W-:Y:S01]  /*cf70*/  STL [R1+0x628], R236 ;  /* 0x000628ec01007387 */ /* 0x000fe20000100800 */
[----:B------:R-:W-:-:S03]  /*cf80*/  IMAD.X R7, R234, 0x1, R0, P1 ;  /* 0x00000001ea077824 */ /* 0x000fc600008e0600 */
[----:B------:R-:W-:Y:S04]  /*cf90*/  STL [R1+0x62c], R242 ;  /* 0x00062cf201007387 */ /* 0x000fe80000100800 */
[----:B------:R0:W-:Y:S04]  /*cfa0*/  STL [R1+0x630], R234 ;  /* 0x000630ea01007387 */ /* 0x0001e80000100800 */
[----:B------:R1:W-:Y:S04]  /*cfb0*/  STS.U16 [R3+UR16+0x4400], R166 ;  /* 0x004400a603007988 */ /* 0x0003e80008000410 */
[----:B0-----:R-:W2:Y:S04]  /*cfc0*/  LDL.LU R234, [R1+0x2f8] ;  /* 0x0002f80001ea7983 */ /* 0x001ea80000300800 */
[----:B------:R-:W3:Y:S01]  /*cfd0*/  LDL.LU R242, [R1+0x300] ;  /* 0x0003000001f27983 */ /* 0x000ee20000300800 */
[----:B-1----:R-:W-:-:S03]  /*cfe0*/  PRMT R166, RZ, 0x7610, R166 ;  /* 0x00007610ffa67816 */ /* 0x002fc600000000a6 */
[----:B------:R-:W2:Y:S04]  /*cff0*/  LDL.LU R236, [R1+0x308] ;  /* 0x0003080001ec7983 */ /* 0x000ea80000300800 */
[----:B------:R-:W3:Y:S04]  /*d000*/  LDL.LU R235, [R1+0x310] ;  /* 0x0003100001eb7983 */ /* 0x000ee80000300800 */
[----:B------:R-:W2:Y:S04]  /*d010*/  LDL.LU R243, [R1+0x318] ;  /* 0x0003180001f37983 */ /* 0x000ea80000300800 */
[----:B------:R-:W3:Y:S04]  /*d020*/  LDL.LU R244, [R1+0x320] ;  /* 0x0003200001f47983 */ /* 0x000ee80000300800 */
[----:B------:R-:W2:Y:S04]  /*d030*/  LDL.LU R237, [R1+0x328] ;  /* 0x0003280001ed7983 */ /* 0x000ea80000300800 */
[----:B------:R-:W3:Y:S04]  /*d040*/  LDL.LU R10, [R1+0x330] ;  /* 0x00033000010a7983 */ /* 0x000ee80000300800 */
[----:B------:R-:W2:Y:S04]  /*d050*/  LDL.LU R238, [R1+0x338] ;  /* 0x0003380001ee7983 */ /* 0x000ea80000300800 */
[----:B------:R-:W3:Y:S04]  /*d060*/  LDL.LU R181, [R1+0x340] ;  /* 0x0003400001b57983 */ /* 0x000ee80000300800 */
[----:B------:R-:W2:Y:S04]  /*d070*/  LDL.LU R239, [R1+0x348] ;  /* 0x0003480001ef7983 */ /* 0x000ea80000300800 */
[----:B------:R0:W3:Y:S04]  /*d080*/  @!P0 LDG.E.U16 R166, desc[UR18][R6.64] ;  /* 0x0000001206a68981 */ /* 0x0000e8000c1e1500 */
[----:B------:R-:W2:Y:S04]  /*d090*/  LDL.LU R4, [R1+0x350] ;  /* 0x0003500001047983 */ /* 0x000ea80000300800 */
[----:B------:R-:W3:Y:S01]  /*d0a0*/  LDL.LU R240, [R1+0x358] ;  /* 0x0003580001f07983 */ /* 0x000ee20000300800 */
[----:B0-----:R-:W-:-:S03]  /*d0b0*/  IADD3 R6, P1, R230, R2, RZ ;  /* 0x00000002e6067210 */ /* 0x001fc60007f3e0ff */
[----:B------:R-:W2:Y:S04]  /*d0c0*/  LDL.LU R230, [R1+0x360] ;  /* 0x0003600001e67983 */ /* 0x000ea80000300800 */
[----:B------:R0:W-:Y:S01]  /*d0d0*/  STS.U16 [R3+UR16+0x4600], R165 ;  /* 0x004600a503007988 */ /* 0x0001e20008000410 */
[----:B------:R-:W-:Y:S01]  /*d0e0*/  IMAD.X R7, R233, 0x1, R0, P1 ;  /* 0x00000001e9077824 */ /* 0x000fe200008e0600 */
[----:B0-----:R-:W-:Y:S02]  /*d0f0*/  PRMT R165, RZ, 0x7610, R165 ;  /* 0x00007610ffa57816 */ /* 0x001fe400000000a5 */
[----:B------:R0:W-:Y:S04]  /*d100*/  STS.U16 [R3+UR16+0x4800], R164 ;  /* 0x004800a403007988 */ /* 0x0001e80008000410 */
[----:B------:R1:W3:Y:S01]  /*d110*/  @!P0 LDG.E.U16 R165, desc[UR18][R6.64] ;  /* 0x0000001206a58981 */ /* 0x0002e2000c1e1500 */
[----:B0-----:R-:W-:-:S02]  /*d120*/  PRMT R164, RZ, 0x7610, R164 ;  /* 0x00007610ffa47816 */ /* 0x001fc400000000a4 */
[----:B-1----:R-:W-:-:S05]  /*d130*/  IADD3 R6, P1, R241, R2, RZ ;  /* 0x00000002f1067210 */ /* 0x002fca0007f3e0ff */
[----:B------:R-:W-:Y:S01]  /*d140*/  IMAD.X R7, R180, 0x1, R0, P1 ;  /* 0x00000001b4077824 */ /* 0x000fe200008e0600 */
[----:B------:R0:W-:Y:S04]  /*d150*/  STL [R1+0x634], R233 ;  /* 0x000634e901007387 */ /* 0x0001e80000100800 */
[----:B------:R4:W3:Y:S04]  /*d160*/  @!P0 LDG.E.U16 R164, desc[UR18][R6.64] ;  /* 0x0000001206a48981 */ /* 0x0008e8000c1e1500 */
[----:B------:R1:W-:Y:S04]  /*d170*/  STS.U16 [R3+UR16+0x4a00], R163 ;  /* 0x004a00a303007988 */ /* 0x0003e80008000410 */
[----:B0-----:R-:W3:Y:S04]  /*d180*/  LDL.LU R233, [R1+0x2e8] ;  /* 0x0002e80001e97983 */ /* 0x001ee80000300800 */
[----:B------:R0:W-:Y:S01]  /*d190*/  STL [R1+0x638], R241 ;  /* 0x000638f101007387 */ /* 0x0001e20000100800 */
[----:B-1----:R-:W-:-:S03]  /*d1a0*/  PRMT R163, RZ, 0x7610, R163 ;  /* 0x00007610ffa37816 */ /* 0x002fc600000000a3 */
[----:B0-----:R-:W3:Y:S04]  /*d1b0*/  LDL.LU R241, [R1+0x2e0] ;  /* 0x0002e00001f17983 */ /* 0x001ee80000300800 */
[----:B------:R0:W-:Y:S04]  /*d1c0*/  STL [R1+0x63c], R180 ;  /* 0x00063cb401007387 */ /* 0x0001e80000100800 */
[----:B0-----:R-:W3:Y:S01]  /*d1d0*/  LDL.LU R180, [R1+0x2d8] ;  /* 0x0002d80001b47983 */ /* 0x001ee20000300800 */
[----:B----4-:R-:W-:-:S03]  /*d1e0*/  IADD3 R6, P1, R5, R2, RZ ;  /* 0x0000000205067210 */ /* 0x010fc60007f3e0ff */
[----:B------:R0:W-:Y:S02]  /*d1f0*/  STL [R1+0x854], R5 ;  /* 0x0008540501007387 */ /* 0x0001e40000100800 */
[----:B------:R-:W-:-:S05]  /*d200*/  IMAD.X R7, R232, 0x1, R0, P1 ;  /* 0x00000001e8077824 */ /* 0x000fca00008e0600 */
[----:B------:R1:W4:Y:S01]  /*d210*/  @!P0 LDG.E.U16 R163, desc[UR18][R6.64] ;  /* 0x0000001206a38981 */ /* 0x000322000c1e1500 */
[----:B0-----:R-:W-:-:S03]  /*d220*/  IMAD.MOV.U32 R5, RZ, RZ, R199 ;  /* 0x000000ffff057224 */ /* 0x001fc600078e00c7 */
[----:B------:R-:W4:Y:S04]  /*d230*/  LDL.LU R199, [R1+0x8b4] ;  /* 0x0008b40001c77983 */ /* 0x000f280000300800 */
[----:B------:R0:W-:Y:S01]  /*d240*/  STL [R1+0x858], R232 ;  /* 0x000858e801007387 */ /* 0x0001e20000100800 */
[----:B-1----:R-:W-:Y:S01]  /*d250*/  IADD3 R6, P1, R231, R2, RZ ;  /* 0x00000002e7067210 */ /* 0x002fe20007f3e0ff */
[----:B0-----:R-:W-:Y:S02]  /*d260*/  IMAD.MOV.U32 R232, RZ, RZ, R198 ;  /* 0x000000ffffe87224 */ /* 0x001fe400078e00c6 */
[----:B------:R-:W4:Y:S04]  /*d270*/  LDL.LU R198, [R1+0x8b0] ;  /* 0x0008b00001c67983 */ /* 0x000f280000300800 */
[----:B------:R0:W-:Y:S02]  /*d280*/  STL [R1+0x85c], R231 ;  /* 0x00085ce701007387 */ /* 0x0001e40000100800 */
[----:B0-----:R-:W-:-:S02]  /*d290*/  IMAD.MOV.U32 R231, RZ, RZ, R197 ;  /* 0x000000ffffe77224 */ /* 0x001fc400078e00c5 */
[----:B------:R-:W4:Y:S04]  /*d2a0*/  LDL.LU R197, [R1+0x8ac] ;  /* 0x0008ac0001c57983 */ /* 0x000f280000300800 */
[----:B------:R0:W-:Y:S02]  /*d2b0*/  STS.U16 [R3+UR16+0x4c00], R162 ;  /* 0x004c00a203007988 */ /* 0x0001e40008000410 */
[----:B0-----:R-:W-:Y:S01]  /*d2c0*/  PRMT R162, RZ, 0x7610, R162 ;  /* 0x00007610ffa27816 */ /* 0x001fe200000000a2 */
[----:B--2---:R-:W-:Y:S01]  /*d2d0*/  IMAD.X R7, R230, 0x1, R0, P1 ;  /* 0x00000001e6077824 */ /* 0x004fe200008e0600 */
[----:B------:R0:W-:Y:S04]  /*d2e0*/  STL [R1+0x860], R230 ;  /* 0x000860e601007387 */ /* 0x0001e80000100800 */
[----:B------:R3:W2:Y:S04]  /*d2f0*/  @!P0 LDG.E.U16 R162, desc[UR18][R6.64] ;  /* 0x0000001206a28981 */ /* 0x0006a8000c1e1500 */
[----:B0-----:R-:W4:Y:S01]  /*d300*/  LDL R230, [R1+0x2f0] ;  /* 0x0002f00001e67983 */ /* 0x001f220000100800 */
[----:B---3--:R-:W-:-:S03]  /*d310*/  IADD3 R6, P1, R240, R2, RZ ;  /* 0x00000002f0067210 */ /* 0x008fc60007f3e0ff */
[----:B------:R0:W-:Y:S02]  /*d320*/  STS.U16 [R3+UR16+0x4e00], R161 ;  /* 0x004e00a103007988 */ /* 0x0001e40008000410 */
[----:B------:R-:W-:Y:S01]  /*d330*/  IMAD.X R7, R229, 0x1, R0, P1 ;  /* 0x00000001e5077824 */ /* 0x000fe200008e0600 */
[----:B0-----:R-:W-:Y:S01]  /*d340*/  PRMT R161, RZ, 0x7610, R161 ;  /* 0x00007610ffa17816 */ /* 0x001fe200000000a1 */
[----:B------:R0:W-:Y:S05]  /*d350*/  STS.U16 [R3+UR16+0x5000], R160 ;  /* 0x005000a003007988 */ /* 0x0001ea0008000410 */
[----:B------:R1:W3:Y:S01]  /*d360*/  @!P0 LDG.E.U16 R161, desc[UR18][R6.64] ;  /* 0x0000001206a18981 */ /* 0x0002e2000c1e1500 */
[----:B0-----:R-:W-:-:S02]  /*d370*/  PRMT R160, RZ, 0x7610, R160 ;  /* 0x00007610ffa07816 */ /* 0x001fc400000000a0 */
[----:B-1----:R-:W-:-:S05]  /*d380*/  IADD3 R6, P1, R4, R2, RZ ;  /* 0x0000000204067210 */ /* 0x002fca0007f3e0ff */
[----:B------:R-:W-:Y:S01]  /*d390*/  IMAD.X R7, R228, 0x1, R0, P1 ;  /* 0x00000001e4077824 */ /* 0x000fe200008e0600 */
[----:B------:R0:W-:Y:S04]  /*d3a0*/  STS.U16 [R3+UR16+0x5200], R159 ;  /* 0x0052009f03007988 */ /* 0x0001e80008000410 */
[----:B------:R1:W3:Y:S01]  /*d3b0*/  @!P0 LDG.E.U16 R160, desc[UR18][R6.64] ;  /* 0x0000001206a08981 */ /* 0x0002e2000c1e1500 */
[----:B0-----:R-:W-:Y:S02]  /*d3c0*/  PRMT R159, RZ, 0x7610, R159 ;  /* 0x00007610ff9f7816 */ /* 0x001fe4000000009f */
        /* <DEDUP_REMOVED lines=45> */
[----:B-1----:R-:W-:Y:S01]  /*d6a0*/  IADD3 R6, P1, R242, R2, RZ ;  /* 0x00000002f2067210 */ /* 0x002fe20007f3e0ff */
[----:B------:R0:W-:Y:S04]  /*d6b0*/  STL [R1+0x864], R240 ;  /* 0x000864f001007387 */ /* 0x0001e80000100800 */
[----:B------:R-:W-:Y:S01]  /*d6c0*/  IMAD.X R7, R218, 0x1, R0, P1 ;  /* 0x00000001da077824 */ /* 0x000fe200008e0600 */
[----:B------:R-:W-:Y:S04]  /*d6d0*/  STL [R1+0x868], R229 ;  /* 0x000868e501007387 */ /* 0x000fe80000100800 */
[----:B------:R1:W3:Y:S01]  /*d6e0*/  @!P0 LDG.E.U16 R22, desc[UR18][R6.64] ;  /* 0x0000001206168981 */ /* 0x0002e2000c1e1500 */
[----:B0-----:R-:W-:-:S03]  /*d6f0*/  LOP3.LUT R240, R3, 0x20, RZ, 0x3c, !PT ;  /* 0x0000002003f07812 */ /* 0x001fc600078e3cff */
[----:B------:R0:W-:Y:S04]  /*d700*/  STS.U16 [R3+UR16+0x6600], R21 ;  /* 0x0066001503007988 */ /* 0x0001e80008000410 */
[----:B------:R-:W-:Y:S01]  /*d710*/  STS.U16 [R3+UR16+0x6800], R20 ;  /* 0x0068001403007988 */ /* 0x000fe20008000410 */
[----:B-1----:R-:W-:-:S03]  /*d720*/  IADD3 R6, P1, R234, R2, RZ ;  /* 0x00000002ea067210 */ /* 0x002fc60007f3e0ff */
[----:B------:R-:W-:Y:S01]  /*d730*/  STS.U16 [R3+UR16+0x6a00], R19 ;  /* 0x006a001303007988 */ /* 0x000fe20008000410 */
[----:B0-----:R-:W-:-:S03]  /*d740*/  PRMT R21, RZ, 0x7610, R21 ;  /* 0x00007610ff157816 */ /* 0x001fc60000000015 */
[----:B------:R-:W-:Y:S01]  /*d750*/  STS.U16 [R3+UR16+0x6c00], R18 ;  /* 0x006c001203007988 */ /* 0x000fe20008000410 */
[----:B------:R-:W-:-:S03]  /*d760*/  IMAD.X R7, R217, 0x1, R0, P1 ;  /* 0x00000001d9077824 */ /* 0x000fc600008e0600 */
[----:B------:R-:W-:Y:S04]  /*d770*/  STS.U16 [R3+UR16+0x6e00], R17 ;  /* 0x006e001103007988 */ /* 0x000fe80008000410 */
[----:B------:R-:W-:Y:S04]  /*d780*/  STS.U16 [R3+UR16+0x7000], R16 ;  /* 0x0070001003007988 */ /* 0x000fe80008000410 */
[----:B------:R-:W-:Y:S04]  /*d790*/  STS.U16 [R3+UR16+0x7200], R15 ;  /* 0x0072000f03007988 */ /* 0x000fe80008000410 */
[----:B------:R-:W-:Y:S04]  /*d7a0*/  STS.U16 [R3+UR16+0x7400], R14 ;  /* 0x0074000e03007988 */ /* 0x000fe80008000410 */
[----:B------:R-:W-:Y:S04]  /*d7b0*/  STS.U16 [R3+UR16+0x7600], R13 ;  /* 0x0076000d03007988 */ /* 0x000fe80008000410 */
[----:B------:R-:W-:Y:S04]  /*d7c0*/  STL [R1+0x86c], R4 ;  /* 0x00086c0401007387 */ /* 0x000fe80000100800 */
[----:B------:R-:W-:Y:S04]  /*d7d0*/  STS.U16 [R3+UR16+0x7800], R12 ;  /* 0x0078000c03007988 */ /* 0x000fe80008000410 */
[----:B------:R-:W-:Y:S04]  /*d7e0*/  STS.U16 [R3+UR16+0x7a00], R11 ;  /* 0x007a000b03007988 */ /* 0x000fe80008000410 */
[----:B------:R-:W-:Y:S04]  /*d7f0*/  STS.U16 [R3+UR16+0x7c00], R9 ;  /* 0x007c000903007988 */ /* 0x000fe80008000410 */
[----:B------:R-:W-:Y:S04]  /*d800*/  STS.U16 [R3+UR16+0x7e00], R8 ;  /* 0x007e000803007988 */ /* 0x000fe80008000410 */
[----:B------:R-:W-:Y:S04]  /*d810*/  STL [R1+0x870], R228 ;  /* 0x000870e401007387 */ /* 0x000fe80000100800 */
[----:B------:R-:W-:Y:S04]  /*d820*/  STS.U16 [R240+UR16+0x100], R177 ;  /* 0x000100b1f0007988 */ /* 0x000fe80008000410 */
[----:B------:R-:W-:Y:S04]  /*d830*/  STL [R1+0x874], R239 ;  /* 0x000874ef01007387 */ /* 0x000fe80000100800 */
[----:B------:R-:W-:Y:S04]  /*d840*/  STS.U16 [R240+UR16+0x300], R176 ;  /* 0x000300b0f0007988 */ /* 0x000fe80008000410 */
[----:B------:R0:W-:Y:S04]  /*d850*/  STL [R1+0x878], R227 ;  /* 0x000878e301007387 */ /* 0x0001e80000100800 */
[----:B------:R1:W-:Y:S04]  /*d860*/  STS.U16 [R240+UR16+0x500], R175 ;  /* 0x000500aff0007988 */ /* 0x0003e80008000410 */
[----:B------:R2:W-:Y:S04]  /*d870*/  STS.U16 [R240+UR16+0x700], R174 ;  /* 0x000700aef0007988 */ /* 0x0005e80008000410 */
[----:B0-----:R-:W3:Y:S04]  /*d880*/  LDL.LU R227, [R1+0x290] ;  /* 0x0002900001e37983 */ /* 0x001ee80000300800 */
[----:B------:R-:W-:Y:S04]  /*d890*/  STS.U16 [R240+UR16+0x900], R173 ;  /* 0x000900adf0007988 */ /* 0x000fe80008000410 */
[----:B------:R-:W3:Y:S04]  /*d8a0*/  LDL.LU R239, [R1+0x280] ;  /* 0x0002800001ef7983 */ /* 0x000ee80000300800 */
[----:B------:R-:W-:Y:S04]  /*d8b0*/  STS.U16 [R240+UR16+0xb00], R172 ;  /* 0x000b00acf0007988 */ /* 0x000fe80008000410 */
[----:B------:R-:W3:Y:S01]  /*d8c0*/  LDL.LU R228, [R1+0x240] ;  /* 0x0002400001e47983 */ /* 0x000ee20000300800 */
[----:B-1----:R-:W-:-:S03]  /*d8d0*/  IMAD.MOV.U32 R175, RZ, RZ, R231 ;  /* 0x000000ffffaf7224 */ /* 0x002fc600078e00e7 */
[----:B------:R-:W-:Y:S04]  /*d8e0*/  STS.U16 [R240+UR16+0xd00], R171 ;  /* 0x000d00abf0007988 */ /* 0x000fe80008000410 */
[----:B------:R-:W3:Y:S01]  /*d8f0*/  LDL.LU R4, [R1+0x248] ;  /* 0x0002480001047983 */ /* 0x000ee20000300800 */
[----:B------:R-:W-:-:S03]  /*d900*/  IMAD.MOV.U32 R176, RZ, RZ, R232 ;  /* 0x000000ffffb07224 */ /* 0x000fc600078e00e8 */
[----:B------:R4:W3:Y:S04]  /*d910*/  @!P0 LDG.E.U16 R21, desc[UR18][R6.64] ;  /* 0x0000001206158981 */ /* 0x0008e8000c1e1500 */
[----:B------:R0:W-:Y:S04]  /*d920*/  STS.U16 [R240+UR16+0xf00], R170 ;  /* 0x000f00aaf0007988 */ /* 0x0001e80008000410 */
[----:B------:R-:W3:Y:S01]  /*d930*/  LDL.LU R229, [R1+0x288] ;  /* 0x0002880001e57983 */ /* 0x000ee20000300800 */
[----:B----4-:R-:W-:Y:S01]  /*d940*/  IADD3 R6, P1, R230, R2, RZ ;  /* 0x00000002e6067210 */ /* 0x010fe20007f3e0ff */
[----:B--2---:R-:W-:-:S02]  /*d950*/  IMAD.MOV.U32 R174, RZ, RZ, R5 ;  /* 0x000000ffffae7224 */ /* 0x004fc400078e0005 */
[----:B0-----:R-:W2:Y:S01]  /*d960*/  LDL.LU R240, [R1+0x250] ;  /* 0x0002500001f07983 */ /* 0x001ea20000300800 */
[----:B------:R-:W-:-:S03]  /*d970*/  IMAD.MOV.U32 R177, RZ, RZ, R213 ;  /* 0x000000ffffb17224 */ /* 0x000fc600078e00d5 */
[----:B------:R-:W4:Y:S04]  /*d980*/  LDL.LU R230, [R1+0x278] ;  /* 0x0002780001e67983 */ /* 0x000f280000300800 */
[----:B------:R-:W2:Y:S04]  /*d990*/  LDL.LU R231, [R1+0x258] ;  /* 0x0002580001e77983 */ /* 0x000ea80000300800 */
[----:B------:R-:W2:Y:S04]  /*d9a0*/  LDL.LU R232, [R1+0x260] ;  /* 0x0002600001e87983 */ /* 0x000ea80000300800 */
[----:B------:R-:W2:Y:S01]  /*d9b0*/  LDL.LU R5, [R1+0x268] ;  /* 0x0002680001057983 */ /* 0x000ea20000300800 */
[----:B------:R-:W-:-:S03]  /*d9c0*/  IMAD.MOV.U32 R173, RZ, RZ, R151 ;  /* 0x000000ffffad7224 */ /* 0x000fc600078e0097 */
[----:B------:R-:W2:Y:S04]  /*d9d0*/  LDL.LU R213, [R1+0x270] ;  /* 0x0002700001d57983 */ /* 0x000ea80000300800 */
[----:B------:R-:W4:Y:S04]  /*d9e0*/  LDL.LU R172, [R1+0x2b8] ;  /* 0x0002b80001ac7983 */ /* 0x000f280000300800 */
[----:B------:R-:W2:Y:S04]  /*d9f0*/  LDL.LU R171, [R1+0x2c0] ;  /* 0x0002c00001ab7983 */ /* 0x000ea80000300800 */
[----:B------:R-:W4:Y:S04]  /*da00*/  LDL.LU R170, [R1+0x2c8] ;  /* 0x0002c80001aa7983 */ /* 0x000f280000300800 */
[----:B------:R-:W3:Y:S01]  /*da10*/  LDL.LU R151, [R1+0x2d0] ;  /* 0x0002d00001977983 */ /* 0x000ee20000300800 */
[----:B------:R-:W-:Y:S01]  /*da20*/  PRMT R20, RZ, 0x7610, R20 ;  /* 0x00007610ff147816 */ /* 0x000fe20000000014 */
[----:B------:R-:W-:-:S05]  /*da30*/  IMAD.X R7, R216, 0x1, R0, P1 ;  /* 0x00000001d8077824 */ /* 0x000fca00008e0600 */
[----:B------:R0:W2:Y:S02]  /*da40*/  @!P0 LDG.E.U16 R20, desc[UR18][R6.64] ;  /* 0x0000001206148981 */ /* 0x0000a4000c1e1500 */
[----:B0-----:R-:W-:Y:S01]  /*da50*/  LOP3.LUT R6, R3, 0x20, RZ, 0x3c, !PT ;  /* 0x0000002003067812 */ /* 0x001fe200078e3cff */
[----:B------:R-:W-:Y:S01]  /*da60*/  IMAD.MOV.U32 R7, RZ, RZ, R196 ;  /* 0x000000ffff077224 */ /* 0x000fe200078e00c4 */
[----:B------:R-:W-:Y:S01]  /*da70*/  PRMT R19, RZ, 0x7610, R19 ;  /* 0x00007610ff137816 */ /* 0x000fe20000000013 */
[----:B------:R-:W2:Y:S04]  /*da80*/  LDL.LU R196, [R1+0x8a8] ;  /* 0x0008a80001c47983 */ /* 0x000ea80000300800 */
[----:B------:R0:W-:Y:S02]  /*da90*/  STS.U16 [R6+UR16+0x1100], R169 ;  /* 0x001100a906007988 */ /* 0x0001e40008000410 */
[----:B0-----:R-:W-:Y:S01]  /*daa0*/  IADD3 R6, P1, R233, R2, RZ ;  /* 0x00000002e9067210 */ /* 0x001fe20007f3e0ff */
[----:B------:R-:W-:-:S04]  /*dab0*/  IMAD.MOV.U32 R169, RZ, RZ, R7 ;  /* 0x000000ffffa97224 */ /* 0x000fc800078e0007 */
[----:B------:R-:W-:-:S05]  /*dac0*/  IMAD.X R7, R215, 0x1, R0, P1 ;  /* 0x00000001d7077824 */ /* 0x000fca00008e0600 */
[----:B------:R0:W2:Y:S01]  /*dad0*/  @!P0 LDG.E.U16 R19, desc[UR18][R6.64] ;  /* 0x0000001206138981 */ /* 0x0000a2000c1e1500 */
[----:B------:R-:W-:Y:S02]  /*dae0*/  PRMT R18, RZ, 0x7610, R18 ;  /* 0x00007610ff127816 */ /* 0x000fe40000000012 */
[----:B0-----:R-:W-:Y:S02]  /*daf0*/  LOP3.LUT R7, R3, 0x20, RZ, 0x3c, !PT ;  /* 0x0000002003077812 */ /* 0x001fe400078e3cff */
[----:B------:R-:W-:-:S03]  /*db00*/  IADD3 R6, P1, R241, R2, RZ ;  /* 0x00000002f1067210 */ /* 0x000fc60007f3e0ff */
[----:B------:R0:W-:Y:S02]  /*db10*/  STS.U16 [R7+UR16+0x1300], R168 ;  /* 0x001300a807007988 */ /* 0x0001e40008000410 */
[----:B0-----:R-:W-:Y:S01]  /*db20*/  IMAD.X R7, R214, 0x1, R0, P1 ;  /* 0x00000001d6077824 */ /* 0x001fe200008e0600 */
[----:B------:R-:W-:Y:S01]  /*db30*/  PRMT R17, RZ, 0x7610, R17 ;  /* 0x00007610ff117816 */ /* 0x000fe20000000011 */
[----:B------:R-:W2:Y:S04]  /*db40*/  LDL.LU R168, [R1+0x298] ;  /* 0x0002980001a87983 */ /* 0x000ea80000300800 */
[----:B------:R0:W2:Y:S02]  /*db50*/  @!P0 LDG.E.U16 R18, desc[UR18][R6.64] ;  /* 0x0000001206128981 */ /* 0x0000a4000c1e1500 */
[----:B0-----:R-:W-:-:S02]  /*db60*/  LOP3.LUT R7, R3, 0x20, RZ, 0x3c, !PT ;  /* 0x0000002003077812 */ /* 0x001fc400078e3cff */
[----:B------:R-:W-:-:S03]  /*db70*/  IADD3 R6, P1, R180, R2, RZ ;  /* 0x00000002b4067210 */ /* 0x000fc60007f3e0ff */
[----:B------:R0:W-:Y:S02]  /*db80*/  STS.U16 [R7+UR16+0x1500], R167 ;  /* 0x001500a707007988 */ /* 0x0001e40008000410 */
[----:B0-----:R-:W-:Y:S02]  /*db90*/  IMAD.X R7, R212, 0x1, R0, P1 ;  /* 0x00000001d4077824 */ /* 0x001fe400008e0600 */
[----:B------:R-:W2:Y:S04]  /*dba0*/  LDL.LU R167, [R1+0x2b0] ;  /* 0x0002b00001a77983 */ /* 0x000ea80000300800 */
[----:B------:R0:W2:Y:S02]  /*dbb0*/  @!P0 LDG.E.U16 R17, desc[UR18][R6.64] ;  /* 0x0000001206118981 */ /* 0x0000a4000c1e1500 */
[----:B0-----:R-:W-:Y:S01]  /*dbc0*/  IMAD.MOV.U32 R7, RZ, RZ, R195 ;  /* 0x000000ffff077224 */ /* 0x001fe200078e00c3 */
[----:B------:R-:W-:Y:S01]  /*dbd0*/  LOP3.LUT R6, R3, 0x20, RZ, 0x3c, !PT ;  /* 0x0000002003067812 */ /* 0x000fe200078e3cff */
[----:B------:R-:W2:Y:S04]  /*dbe0*/  LDL.LU R195, [R1+0x8a4] ;  /* 0x0008a40001c37983 */ /* 0x000ea80000300800 */
[----:B------:R0:W-:Y:S04]  /*dbf0*/  STS.U16 [R6+UR16+0x1700], R166 ;  /* 0x001700a606007988 */ /* 0x0001e80008000410 */
[----:B---3--:R1:W-:Y:S01]  /*dc00*/  STL.64 [R1+0x848], R150 ;  /* 0x0008489601007387 */ /* 0x0083e20000100a00 */
[----:B0-----:R-:W-:-:S03]  /*dc10*/  IADD3 R6, P1, R151, R2, RZ ;  /* 0x0000000297067210 */ /* 0x001fc60007f3e0ff */
[----:B------:R0:W-:Y:S01]  /*dc20*/  STL.64 [R1+0x840], R148 ;  /* 0x0008409401007387 */ /* 0x0001e20000100a00 */
[----:B-1----:R-:W-:Y:S02]  /*dc30*/  IMAD.MOV.U32 R150, RZ, RZ, R251 ;  /* 0x000000ffff967224 */ /* 0x002fe400078e00fb */
[----:B0-----:R-:W-:Y:S02]  /*dc40*/  IMAD.MOV.U32 R148, RZ, RZ, R194 ;  /* 0x000000ffff947224 */ /* 0x001fe400078e00c2 */
[----:B------:R-:W3:Y:S01]  /*dc50*/  LDL.LU R194, [R1+0x8a0] ;  /* 0x0008a00001c27983 */ /* 0x000ee20000300800 */
[----:B------:R-:W-:Y:S02]  /*dc60*/  IMAD.MOV.U32 R149, RZ, RZ, R193 ;  /* 0x000000ffff957224 */ /* 0x000fe400078e00c1 */
[----:B------:R-:W-:Y:S01]  /*dc70*/  IMAD.MOV.U32 R151, RZ, RZ, R249 ;  /* 0x000000ffff977224 */ /* 0x000fe200078e00f9 */
[----:B------:R-:W3:Y:S04]  /*dc80*/  LDL.LU R193, [R1+0x89c] ;  /* 0x00089c0001c17983 */ /* 0x000ee80000300800 */
[----:B------:R-:W3:Y:S04]  /*dc90*/  LDL.LU R251, [R1+0x898] ;  /* 0x0008980001fb7983 */ /* 0x000ee80000300800 */
[----:B------:R-:W3:Y:S04]  /*dca0*/  LDL.LU R249, [R1+0x894] ;  /* 0x0008940001f97983 */ /* 0x000ee80000300800 */
[----:B------:R0:W-:Y:S02]  /*dcb0*/  STL.64 [R1+0x838], R146 ;  /* 0x0008389201007387 */ /* 0x0001e40000100a00 */
[----:B0-----:R-:W-:-:S02]  /*dcc0*/  IMAD.MOV.U32 R147, RZ, RZ, R247 ;  /* 0x000000ffff937224 */ /* 0x001fc400078e00f7 */
[----:B------:R-:W3:Y:S04]  /*dcd0*/  LDL.LU R247, [R1+0x890] ;  /* 0x0008900001f77983 */ /* 0x000ee80000300800 */
[----:B------:R-:W3:Y:S04]  /*dce0*/  LDL.LU R146, [R1+0x40c] ;  /* 0x00040c0001927983 */ /* 0x000ee80000300800 */
[----:B------:R0:W-:Y:S04]  /*dcf0*/  STL.64 [R1+0x830], R144 ;  /* 0x0008309001007387 */ /* 0x0001e80000100a00 */
[----:B0-----:R-:W3:Y:S04]  /*dd00*/  LDL.LU R144, [R1+0x408] ;  /* 0x0004080001907983 */ /* 0x001ee80000300800 */
        /* <DEDUP_REMOVED lines=26> */
[----:B------:R-:W-:Y:S04]  /*deb0*/  STL.64 [R1+0x7e0], R124 ;  /* 0x0007e07c01007387 */ /* 0x000fe80000100a00 */
        /* <DEDUP_REMOVED lines=39> */
[----:B------:R-:W-:Y:S01]  /*e130*/  STL.64 [R1+0x6a0], R44 ;  /* 0x0006a02c01007387 */ /* 0x000fe20000100a00 */
[----:B0-----:R-:W-:-:S03]  /*e140*/  LOP3.LUT R127, R3, 0x20, RZ, 0x3c, !PT ;  /* 0x00000020037f7812 */ /* 0x001fc600078e3cff */
        /* <DEDUP_REMOVED lines=9> */
[----:B------:R-:W-:Y:S04]  /*e1e0*/  STS.U16 [R127+UR16+0x1900], R165 ;  /* 0x001900a57f007988 */ /* 0x000fe80008000410 */
[----:B------:R-:W-:Y:S04]  /*e1f0*/  STL.64 [R1+0x650], R24 ;  /* 0x0006501801007387 */ /* 0x000fe80000100a00 */
[----:B------:R0:W-:Y:S04]  /*e200*/  STS.U16 [R127+UR16+0x1b00], R164 ;  /* 0x001b00a47f007988 */ /* 0x0001e80008000410 */
[----:B0-----:R-:W3:Y:S04]  /*e210*/  LDL.LU R164, [R1+0x2a8] ;  /* 0x0002a80001a47983 */ /* 0x001ee80000300800 */
[----:B------:R-:W-:Y:S04]  /*e220*/  STS.U16 [R127+UR16+0x1d00], R163 ;  /* 0x001d00a37f007988 */ /* 0x000fe80008000410 */
[----:B------:R-:W-:Y:S04]  /*e230*/  STS.U16 [R127+UR16+0x1f00], R162 ;  /* 0x001f00a27f007988 */ /* 0x000fe80008000410 */
[----:B------:R0:W-:Y:S04]  /*e240*/  STS.U16 [R127+UR16+0x2100], R161 ;  /* 0x002100a17f007988 */ /* 0x0001e80008000410 */
[----:B0-----:R-:W3:Y:S01]  /*e250*/  LDL.LU R161, [R1+0x2a0] ;  /* 0x0002a00001a17983 */ /* 0x001ee20000300800 */
[----:B------:R-:W-:Y:S01]  /*e260*/  IMAD.MOV.U32 R166, RZ, RZ, R7 ;  /* 0x000000ffffa67224 */ /* 0x000fe200078e0007 */
[----:B------:R-:W-:Y:S01]  /*e270*/  PRMT R16, RZ, 0x7610, R16 ;  /* 0x00007610ff107816 */ /* 0x000fe20000000010 */
[----:B------:R-:W-:-:S05]  /*e280*/  IMAD.X R7, R211, 0x1, R0, P1 ;  /* 0x00000001d3077824 */ /* 0x000fca00008e0600 */
[----:B------:R4:W3:Y:S01]  /*e290*/  @!P0 LDG.E.U16 R16, desc[UR18][R6.64] ;  /* 0x0000001206108981 */ /* 0x0008e2000c1e1500 */
[----:B------:R-:W-:Y:S02]  /*e2a0*/  PRMT R15, RZ, 0x7610, R15 ;  /* 0x00007610ff0f7816 */ /* 0x000fe4000000000f */
[----:B----4-:R-:W-:-:S05]  /*e2b0*/  IADD3 R6, P1, R170, R2, RZ ;  /* 0x00000002aa067210 */ /* 0x010fca0007f3e0ff */
[----:B------:R-:W-:-:S05]  /*e2c0*/  IMAD.X R7, R210, 0x1, R0, P1 ;  /* 0x00000001d2077824 */ /* 0x000fca00008e0600 */
[----:B------:R2:W4:Y:S01]  /*e2d0*/  @!P0 LDG.E.U16 R15, desc[UR18][R6.64] ;  /* 0x00000012060f8981 */ /* 0x000522000c1e1500 */
[----:B------:R-:W-:Y:S02]  /*e2e0*/  PRMT R14, RZ, 0x7610, R14 ;  /* 0x00007610ff0e7816 */ /* 0x000fe4000000000e */
[----:B--2---:R-:W-:-:S05]  /*e2f0*/  IADD3 R6, P1, R171, R2, RZ ;  /* 0x00000002ab067210 */ /* 0x004fca0007f3e0ff */
[----:B------:R-:W-:-:S05]  /*e300*/  IMAD.X R7, R209, 0x1, R0, P1 ;  /* 0x00000001d1077824 */ /* 0x000fca00008e0600 */
[----:B------:R0:W2:Y:S01]  /*e310*/  @!P0 LDG.E.U16 R14, desc[UR18][R6.64] ;  /* 0x00000012060e8981 */ /* 0x0000a2000c1e1500 */
[----:B------:R-:W-:Y:S02]  /*e320*/  PRMT R13, RZ, 0x7610, R13 ;  /* 0x00007610ff0d7816 */ /* 0x000fe4000000000d */
[----:B0-----:R-:W-:-:S05]  /*e330*/  IADD3 R6, P1, R172, R2, RZ ;  /* 0x00000002ac067210 */ /* 0x001fca0007f3e0ff */
[----:B------:R-:W-:-:S05]  /*e340*/  IMAD.X R7, R208, 0x1, R0, P1 ;  /* 0x00000001d0077824 */ /* 0x000fca00008e0600 */
[----:B------:R0:W2:Y:S01]  /*e350*/  @!P0 LDG.E.U16 R13, desc[UR18][R6.64] ;  /* 0x00000012060d8981 */ /* 0x0000a2000c1e1500 */
[----:B------:R-:W-:Y:S02]  /*e360*/  PRMT R12, RZ, 0x7610, R12 ;  /* 0x00007610ff0c7816 */ /* 0x000fe4000000000c */
[----:B0-----:R-:W-:-:S05]  /*e370*/  IADD3 R6, P1, R167, R2, RZ ;  /* 0x00000002a7067210 */ /* 0x001fca0007f3e0ff */
[----:B------:R-:W-:-:S05]  /*e380*/  IMAD.X R7, R207, 0x1, R0, P1 ;  /* 0x00000001cf077824 */ /* 0x000fca00008e0600 */
[----:B------:R3:W2:Y:S01]  /*e390*/  @!P0 LDG.E.U16 R12, desc[UR18][R6.64] ;  /* 0x00000012060c8981 */ /* 0x0006a2000c1e1500 */
[----:B------:R-:W-:Y:S02]  /*e3a0*/  PRMT R11, RZ, 0x7610, R11 ;  /* 0x00007610ff0b7816 */ /* 0x000fe4000000000b */
[----:B------:R-:W-:Y:S02]  /*e3b0*/  PRMT R9, RZ, 0x7610, R9 ;  /* 0x00007610ff097816 */ /* 0x000fe40000000009 */
[----:B------:R-:W-:Y:S01]  /*e3c0*/  PRMT R8, RZ, 0x7610, R8 ;  /* 0x00007610ff087816 */ /* 0x000fe20000000008 */
[----:B------:R0:W-:Y:S02]  /*e3d0*/  STS.U16 [R127+UR16+0x2300], R160 ;  /* 0x002300a07f007988 */ /* 0x0001e40008000410 */
[----:B0-----:R-:W-:Y:S02]  /*e3e0*/  PRMT R160, RZ, 0x7610, R160 ;  /* 0x00007610ffa07816 */ /* 0x001fe400000000a0 */
[----:B------:R0:W-:Y:S02]  /*e3f0*/  STS.U16 [R127+UR16+0x2500], R159 ;  /* 0x0025009f7f007988 */ /* 0x0001e40008000410 */
[----:B0-----:R-:W-:-:S02]  /*e400*/  PRMT R159, RZ, 0x7610, R159 ;  /* 0x00007610ff9f7816 */ /* 0x001fc4000000009f */
[----:B------:R0:W-:Y:S02]  /*e410*/  STS.U16 [R127+UR16+0x2700], R158 ;  /* 0x0027009e7f007988 */ /* 0x0001e40008000410 */
[----:B0-----:R-:W-:Y:S02]  /*e420*/  PRMT R158, RZ, 0x7610, R158 ;  /* 0x00007610ff9e7816 */ /* 0x001fe4000000009e */
[----:B------:R0:W-:Y:S02]  /*e430*/  STS.U16 [R127+UR16+0x2900], R157 ;  /* 0x0029009d7f007988 */ /* 0x0001e40008000410 */
[----:B0-----:R-:W-:Y:S02]  /*e440*/  PRMT R157, RZ, 0x7610, R157 ;  /* 0x00007610ff9d7816 */ /* 0x001fe4000000009d */
[----:B------:R0:W-:Y:S02]  /*e450*/  STS.U16 [R127+UR16+0x2b00], R156 ;  /* 0x002b009c7f007988 */ /* 0x0001e40008000410 */
[----:B0-----:R-:W-:-:S02]  /*e460*/  PRMT R156, RZ, 0x7610, R156 ;  /* 0x00007610ff9c7816 */ /* 0x001fc4000000009c */
        /* <DEDUP_REMOVED lines=83> */
[----:B----4-:R0:W-:Y:S04]  /*e9a0*/  STS.U16 [R127+UR16+0x4500], R15 ;  /* 0x0045000f7f007988 */ /* 0x0101e80008000410 */
[----:B------:R1:W4:Y:S01]  /*e9b0*/  @!P0 LDG.E.U16 R16, desc[UR18][R6.64] ;  /* 0x0000001206108981 */ /* 0x000322000c1e1500 */
[----:B0-----:R-:W-:Y:S02]  /*e9c0*/  PRMT R15, RZ, 0x7610, R15 ;  /* 0x00007610ff0f7816 */ /* 0x001fe4000000000f */
[----:B-1----:R-:W-:-:S05]  /*e9d0*/  IADD3 R6, P1, R133, R2, RZ ;  /* 0x0000000285067210 */ /* 0x002fca0007f3e0ff */
[----:B------:R-:W-:Y:S01]  /*e9e0*/  IMAD.X R7, R132, 0x1, R0, P1 ;  /* 0x0000000184077824 */ /* 0x000fe200008e0600 */
[----:B--2---:R0:W-:Y:S04]  /*e9f0*/  STS.U16 [R127+UR16+0x4700], R14 ;  /* 0x0047000e7f007988 */ /* 0x0041e80008000410 */
[----:B------:R1:W2:Y:S01]  /*ea00*/  @!P0 LDG.E.U16 R15, desc[UR18][R6.64] ;  /* 0x00000012060f8981 */ /* 0x0002a2000c1e1500 */
[----:B0-----:R-:W-:Y:S02]  /*ea10*/  PRMT R14, RZ, 0x7610, R14 ;  /* 0x00007610ff0e7816 */ /* 0x001fe4000000000e */
[----:B-1----:R-:W-:-:S05]  /*ea20*/  IADD3 R6, P1, R131, R2, RZ ;  /* 0x0000000283067210 */ /* 0x002fca0007f3e0ff */
[----:B------:R-:W-:Y:S01]  /*ea30*/  IMAD.X R7, R130, 0x1, R0, P1 ;  /* 0x0000000182077824 */ /* 0x000fe200008e0600 */
[----:B------:R0:W-:Y:S04]  /*ea40*/  STS.U16 [R127+UR16+0x4900], R13 ;  /* 0x0049000d7f007988 */ /* 0x0001e80008000410 */
        /* <DEDUP_REMOVED lines=9> */
[----:B---3--:R0:W-:Y:S04]  /*eae0*/  STS.U16 [R127+UR16+0x4d00], R11 ;  /* 0x004d000b7f007988 */ /* 0x0081e80008000410 */
[----:B------:R1:W3:Y:S01]  /*eaf0*/  @!P0 LDG.E.U16 R12, desc[UR18][R6.64] ;  /* 0x00000012060c8981 */ /* 0x0002e2000c1e1500 */
[----:B0-----:R-:W-:Y:S02]  /*eb00*/  PRMT R11, RZ, 0x7610, R11 ;  /* 0x00007610ff0b7816 */ /* 0x001fe4000000000b */
[----:B-1----:R-:W-:-:S05]  /*eb10*/  IADD3 R6, P1, R128, R2, RZ ;  /* 0x0000000280067210 */ /* 0x002fca0007f3e0ff */
[----:B------:R-:W-:-:S05]  /*eb20*/  IMAD.X R7, R247, 0x1, R0, P1 ;  /* 0x00000001f7077824 */ /* 0x000fca00008e0600 */
[----:B------:R0:W3:Y:S02]  /*eb30*/  @!P0 LDG.E.U16 R11, desc[UR18][R6.64] ;  /* 0x00000012060b8981 */ /* 0x0000e4000c1e1500 */
[----:B0-----:R-:W-:Y:S02]  /*eb40*/  IMAD.MOV.U32 R6, RZ, RZ, R179 ;  /* 0x000000ffff067224 */ /* 0x001fe400078e00b3 */
[----:B------:R-:W0:Y:S01]  /*eb50*/  LDC R179, c[0x0][0x23c] ;  /* 0x00008f00ffb37b82 */ /* 0x000e220000000800 */
[----:B------:R-:W-:Y:S02]  /*eb60*/  IMAD.MOV.U32 R7, RZ, RZ, R245 ;  /* 0x000000ffff077224 */ /* 0x000fe400078e00f5 */
[----:B0-----:R-:W-:-:S04]  /*eb70*/  IMAD.SHL.U32 R179, R179, 0x20, RZ ;  /* 0x00000020b3b37824 */ /* 0x001fc800078e00ff */
[----:B------:R-:W-:-:S04]  /*eb80*/  IMAD.WIDE R6, R179, 0x2, R6 ;  /* 0x00000002b3067825 */ /* 0x000fc800078e0206 */
[----:B------:R-:W-:Y:S01]  /*eb90*/  IMAD.MOV.U32 R245, RZ, RZ, R7 ;  /* 0x000000fffff57224 */ /* 0x000fe200078e0007 */
[----:B------:R0:W-:Y:S02]  /*eba0*/  STL [R1+0x3e0], R6 ;  /* 0x0003e00601007387 */ /* 0x0001e40000100800 */
[----:B0-----:R-:W-:Y:S02]  /*ebb0*/  IMAD.MOV.U32 R6, RZ, RZ, R128 ;  /* 0x000000ffff067224 */ /* 0x001fe400078e0080 */
[----:B------:R-:W-:Y:S02]  /*ebc0*/  IMAD.MOV.U32 R7, RZ, RZ, R247 ;  /* 0x000000ffff077224 */ /* 0x000fe400078e00f7 */
[----:B------:R-:W-:-:S04]  /*ebd0*/  IMAD.WIDE R6, R179, 0x2, R6 ;  /* 0x00000002b3067825 */ /* 0x000fc800078e0206 */
[----:B------:R-:W-:Y:S01]  /*ebe0*/  IMAD.MOV.U32 R247, RZ, RZ, R7 ;  /* 0x000000fffff77224 */ /* 0x000fe200078e0007 */
[----:B------:R0:W-:Y:S04]  /*ebf0*/  STL [R1+0x3e4], R6 ;  /* 0x0003e40601007387 */ /* 0x0001e80000100800 */
[----:B------:R1:W-:Y:S01]  /*ec00*/  STS.U16 [R127+UR16+0x4f00], R9 ;  /* 0x004f00097f007988 */ /* 0x0003e20008000410 */
[----:B0-----:R-:W-:Y:S02]  /*ec10*/  IMAD.MOV.U32 R6, RZ, RZ, R129 ;  /* 0x000000ffff067224 */ /* 0x001fe400078e0081 */
[----:B------:R-:W-:Y:S01]  /*ec20*/  IMAD.MOV.U32 R7, RZ, RZ, R249 ;  /* 0x000000ffff077224 */ /* 0x000fe200078e00f9 */
[----:B------:R0:W-:Y:S01]  /*ec30*/  STS.U16 [R127+UR16+0x5100], R8 ;  /* 0x005100087f007988 */ /* 0x0001e20008000410 */
[----:B-1----:R-:W-:-:S02]  /*ec40*/  IMAD.MOV.U32 R9, RZ, RZ, R182 ;  /* 0x000000ffff097224 */ /* 0x002fc400078e00b6 */
[----:B------:R-:W-:-:S04]  /*ec50*/  IMAD.WIDE R6, R179, 0x2, R6 ;  /* 0x00000002b3067825 */ /* 0x000fc800078e0206 */
[----:B------:R-:W-:Y:S02]  /*ec60*/  IMAD.MOV.U32 R249, RZ, RZ, R7 ;  /* 0x000000fffff97224 */ /* 0x000fe400078e0007 */
[----:B0-----:R-:W-:Y:S01]  /*ec70*/  IMAD.MOV.U32 R8, RZ, RZ, R246 ;  /* 0x000000ffff087224 */ /* 0x001fe200078e00f6 */
[----:B------:R0:W-:Y:S03]  /*ec80*/  STL [R1+0x3e8], R6 ;  /* 0x0003e80601007387 */ /* 0x0001e60000100800 */
[----:B------:R-:W-:-:S04]  /*ec90*/  IMAD.WIDE R8, R179, 0x2, R8 ;  /* 0x00000002b3087825 */ /* 0x000fc800078e0208 */
[----:B------:R-:W-:Y:S02]  /*eca0*/  IMAD.MOV.U32 R246, RZ, RZ, R8 ;  /* 0x000000fffff67224 */ /* 0x000fe400078e0008 */
[----:B0-----:R-:W-:Y:S02]  /*ecb0*/  IMAD.MOV.U32 R6, RZ, RZ, R136 ;  /* 0x000000ffff067224 */ /* 0x001fe400078e0088 */
[----:B------:R-:W-:Y:S02]  /*ecc0*/  IMAD.MOV.U32 R7, RZ, RZ, R251 ;  /* 0x000000ffff077224 */ /* 0x000fe400078e00fb */
[----:B------:R-:W-:Y:S02]  /*ecd0*/  IMAD.MOV.U32 R182, RZ, RZ, R9 ;  /* 0x000000ffffb67224 */ /* 0x000fe400078e0009 */
[----:B------:R-:W-:-:S04]  /*ece0*/  IMAD.WIDE R6, R179, 0x2, R6 ;  /* 0x00000002b3067825 */ /* 0x000fc800078e0206 */
[----:B------:R-:W-:Y:S02]  /*ecf0*/  IMAD.MOV.U32 R8, RZ, RZ, R248 ;  /* 0x000000ffff087224 */ /* 0x000fe400078e00f8 */
[----:B------:R-:W-:Y:S01]  /*ed00*/  IMAD.MOV.U32 R9, RZ, RZ, R183 ;  /* 0x000000ffff097224 */ /* 0x000fe200078e00b7 */
[----:B------:R0:W-:Y:S01]  /*ed10*/  STL [R1+0x3ec], R6 ;  /* 0x0003ec0601007387 */ /* 0x0001e20000100800 */
[----:B------:R-:W-:-:S03]  /*ed20*/  IMAD.WIDE R8, R179, 0x2, R8 ;  /* 0x00000002b3087825 */ /* 0x000fc600078e0208 */
[----:B------:R-:W4:Y:S01]  /*ed30*/  LDL.LU R136, [R1+0x214] ;  /* 0x0002140001887983 */ /* 0x000f220000300800 */
[----:B------:R-:W-:Y:S02]  /*ed40*/  IMAD.MOV.U32 R248, RZ, RZ, R8 ;  /* 0x000000fffff87224 */ /* 0x000fe400078e0008 */
[----:B------:R-:W-:Y:S02]  /*ed50*/  IMAD.MOV.U32 R183, RZ, RZ, R9 ;  /* 0x000000ffffb77224 */ /* 0x000fe400078e0009 */
[----:B------:R-:W-:Y:S02]  /*ed60*/  IMAD.MOV.U32 R8, RZ, RZ, R250 ;  /* 0x000000ffff087224 */ /* 0x000fe400078e00fa */
[----:B------:R-:W-:Y:S02]  /*ed70*/  IMAD.MOV.U32 R9, RZ, RZ, R184 ;  /* 0x000000ffff097224 */ /* 0x000fe400078e00b8 */
[----:B------:R-:W-:-:S04]  /*ed80*/  IMAD.WIDE R8, R179, 0x2, R8 ;  /* 0x00000002b3087825 */ /* 0x000fc800078e0208 */
[----:B------:R-:W-:Y:S02]  /*ed90*/  IMAD.MOV.U32 R251, RZ, RZ, R7 ;  /* 0x000000fffffb7224 */ /* 0x000fe400078e0007 */
[----:B------:R-:W-:Y:S02]  /*eda0*/  IMAD.MOV.U32 R250, RZ, RZ, R8 ;  /* 0x000000fffffa7224 */ /* 0x000fe400078e0008 */
[----:B------:R-:W-:Y:S02]  /*edb0*/  IMAD.MOV.U32 R184, RZ, RZ, R9 ;  /* 0x000000ffffb87224 */ /* 0x000fe400078e0009 */
[----:B0-----:R-:W-:Y:S02]  /*edc0*/  IMAD.MOV.U32 R6, RZ, RZ, R131 ;  /* 0x000000ffff067224 */ /* 0x001fe400078e0083 */
[----:B------:R-:W-:Y:S02]  /*edd0*/  IMAD.MOV.U32 R7, RZ, RZ, R130 ;  /* 0x000000ffff077224 */ /* 0x000fe400078e0082 */
[----:B------:R-:W-:-:S02]  /*ede0*/  IMAD.MOV.U32 R8, RZ, RZ, R252 ;  /* 0x000000ffff087224 */ /* 0x000fc400078e00fc */
[----:B------:R-:W-:Y:S02]  /*edf0*/  IMAD.MOV.U32 R9, RZ, RZ, R185 ;  /* 0x000000ffff097224 */ /* 0x000fe400078e00b9 */
[----:B------:R-:W-:-:S04]  /*ee00*/  IMAD.WIDE R6, R179, 0x2, R6 ;  /* 0x00000002b3067825 */ /* 0x000fc800078e0206 */
[----:B------:R-:W-:Y:S01]  /*ee10*/  IMAD.WIDE R8, R179, 0x2, R8 ;  /* 0x00000002b3087825 */ /* 0x000fe200078e0208 */
[----:B------:R0:W-:Y:S03]  /*ee20*/  STL [R1+0x3f0], R6 ;  /* 0x0003f00601007387 */ /* 0x0001e60000100800 */
[----:B------:R-:W-:Y:S01]  /*ee30*/  IMAD.MOV.U32 R252, RZ, RZ, R8 ;  /* 0x000000fffffc7224 */ /* 0x000fe200078e0008 */
[----:B------:R1:W-:Y:S01]  /*ee40*/  STL [R1+0x200], R7 ;  /* 0x0002000701007387 */ /* 0x0003e20000100800 */
[----:B------:R-:W-:-:S03]  /*ee50*/  IMAD.MOV.U32 R8, RZ, RZ, R178 ;  /* 0x000000ffff087224 */ /* 0x000fc600078e00b2 */
[----:B------:R-:W2:Y:S01]  /*ee60*/  LDL.LU R178, [R1+0x88c] ;  /* 0x00088c0001b27983 */ /* 0x000ea20000300800 */
[----:B------:R-:W-:Y:S02]  /*ee70*/  IMAD.MOV.U32 R185, RZ, RZ, R9 ;  /* 0x000000ffffb97224 */ /* 0x000fe400078e0009 */
[----:B------:R-:W-:Y:S02]  /*ee80*/  IMAD.MOV.U32 R9, RZ, RZ, R186 ;  /* 0x000000ffff097224 */ /* 0x000fe400078e00ba */
[----:B0-----:R-:W-:Y:S02]  /*ee90*/  IMAD.MOV.U32 R6, RZ, RZ, R133 ;  /* 0x000000ffff067224 */ /* 0x001fe400078e0085 */
[----:B-1----:R-:W-:Y:S02]  /*eea0*/  IMAD.MOV.U32 R7, RZ, RZ, R132 ;  /* 0x000000ffff077224 */ /* 0x002fe400078e0084 */
[----:B------:R-:W-:-:S04]  /*eeb0*/  IMAD.WIDE R8, R179, 0x2, R8 ;  /* 0x00000002b3087825 */ /* 0x000fc800078e0208 */
[----:B------:R-:W-:Y:S01]  /*eec0*/  IMAD.WIDE R6, R179, 0x2, R6 ;  /* 0x00000002b3067825 */ /* 0x000fe200078e0206 */
[----:B------:R0:W-:Y:S03]  /*eed0*/  STL [R1+0x204], R8 ;  /* 0x0002040801007387 */ /* 0x0001e60000100800 */
[----:B------:R-:W-:Y:S01]  /*eee0*/  IMAD.MOV.U32 R186, RZ, RZ, R9 ;  /* 0x000000ffffba7224 */ /* 0x000fe200078e0009 */
[----:B------:R1:W-:Y:S04]  /*eef0*/  STL [R1+0x3f4], R6 ;  /* 0x0003f40601007387 */ /* 0x0003e80000100800 */
[----:B------:R1:W-:Y:S01]  /*ef00*/  STL [R1+0x208], R7 ;  /* 0x0002080701007387 */ /* 0x0003e20000100800 */
[----:B0-----:R-:W-:-:S02]  /*ef10*/  IMAD.MOV.U32 R8, RZ, RZ, R191 ;  /* 0x000000ffff087224 */ /* 0x001fc400078e00bf */
[----:B------:R-:W-:Y:S01]  /*ef20*/  IMAD.MOV.U32 R9, RZ, RZ, R187 ;  /* 0x000000ffff097224 */ /* 0x000fe200078e00bb */
[----:B------:R-:W3:Y:S01]  /*ef30*/  LDL.LU R191, [R1+0x888] ;  /* 0x0008880001bf7983 */ /* 0x000ee20000300800 */
[----:B-1----:R-:W-:Y:S02]  /*ef40*/  IMAD.MOV.U32 R6, RZ, RZ, R135 ;  /* 0x000000ffff067224 */ /* 0x002fe400078e0087 */
[----:B------:R-:W-:Y:S02]  /*ef50*/  IMAD.MOV.U32 R7, RZ, RZ, R134 ;  /* 0x000000ffff077224 */ /* 0x000fe400078e0086 */
[----:B------:R-:W-:-:S04]  /*ef60*/  IMAD.WIDE R8, R179, 0x2, R8 ;  /* 0x00000002b3087825 */ /* 0x000fc800078e0208 */
[----:B------:R-:W-:Y:S01]  /*ef70*/  IMAD.WIDE R6, R179, 0x2, R6 ;  /* 0x00000002b3067825 */ /* 0x000fe200078e0206 */
[----:B------:R-:W-:Y:S03]  /*ef80*/  STL [R1+0x20c], R8 ;  /* 0x00020c0801007387 */ /* 0x000fe60000100800 */
[----:B------:R-:W-:Y:S01]  /*ef90*/  IMAD.MOV.U32 R187, RZ, RZ, R9 ;  /* 0x000000ffffbb7224 */ /* 0x000fe200078e0009 */
[----:B------:R0:W-:Y:S04]  /*efa0*/  STL [R1+0x3f8], R6 ;  /* 0x0003f80601007387 */ /* 0x0001e80000100800 */
[----:B------:R1:W-:Y:S01]  /*efb0*/  STL [R1+0x210], R7 ;  /* 0x0002100701007387 */ /* 0x0003e20000100800 */
[----:B------:R-:W-:-:S02]  /*efc0*/  IMAD.MOV.U32 R9, RZ, RZ, R188 ;  /* 0x000000ffff097224 */ /* 0x000fc400078e00bc */
[----:B0-----:R-:W-:Y:S02]  /*efd0*/  IMAD.MOV.U32 R6, RZ, RZ, R142 ;  /* 0x000000ffff067224 */ /* 0x001fe400078e008e */
[----:B-1----:R-:W-:Y:S02]  /*efe0*/  IMAD.MOV.U32 R7, RZ, RZ, R137 ;  /* 0x000000ffff077224 */ /* 0x002fe400078e0089 */
[----:B------:R-:W-:-:S04]  /*eff0*/  IMAD.WIDE R6, R179, 0x2, R6 ;  /* 0x00000002b3067825 */ /* 0x000fc800078e0206 */
[----:B----4-:R-:W-:-:S04]  /*f000*/  IMAD.MOV.U32 R8, RZ, RZ, R136 ;  /* 0x000000ffff087224 */ /* 0x010fc800078e0088 */
[----:B------:R-:W-:-:S05]  /*f010*/  IMAD.WIDE R8, R179, 0x2, R8 ;  /* 0x00000002b3087825 */ /* 0x000fca00078e0208 */
[----:B------:R0:W-:Y:S01]  /*f020*/  STL [R1+0x214], R8 ;  /* 0x0002140801007387 */ /* 0x0001e20000100800 */
[----:B------:R-:W-:-:S03]  /*f030*/  IMAD.MOV.U32 R188, RZ, RZ, R9 ;  /* 0x000000ffffbc7224 */ /* 0x000fc600078e0009 */
[----:B------:R-:W4:Y:S04]  /*f040*/  LDL.LU R142, [R1+0x22c] ;  /* 0x00022c00018e7983 */ /* 0x000f280000300800 */
[----:B------:R1:W-:Y:S04]  /*f050*/  STL [R1+0x3fc], R6 ;  /* 0x0003fc0601007387 */ /* 0x0003e80000100800 */
[----:B------:R1:W-:Y:S01]  /*f060*/  STL [R1+0x218], R7 ;  /* 0x0002180701007387 */ /* 0x0003e20000100800 */
[----:B0-----:R-:W-:Y:S02]  /*f070*/  IMAD.MOV.U32 R8, RZ, RZ, R192 ;  /* 0x000000ffff087224 */ /* 0x001fe400078e00c0 */
[----:B------:R-:W-:Y:S01]  /*f080*/  IMAD.MOV.U32 R9, RZ, RZ, R189 ;  /* 0x000000ffff097224 */ /* 0x000fe200078e00bd */
[----:B------:R-:W4:Y:S01]  /*f090*/  LDL.LU R192, [R1+0x884] ;  /* 0x0008840001c07983 */ /* 0x000f220000300800 */
[----:B-1----:R-:W-:-:S02]  /*f0a0*/  IMAD.MOV.U32 R6, RZ, RZ, R139 ;  /* 0x000000ffff067224 */ /* 0x002fc400078e008b */
[----:B------:R-:W-:Y:S02]  /*f0b0*/  IMAD.MOV.U32 R7, RZ, RZ, R138 ;  /* 0x000000ffff077224 */ /* 0x000fe400078e008a */
[----:B------:R-:W-:-:S04]  /*f0c0*/  IMAD.WIDE R8, R179, 0x2, R8 ;  /* 0x00000002b3087825 */ /* 0x000fc800078e0208 */
[----:B------:R-:W-:Y:S01]  /*f0d0*/  IMAD.WIDE R6, R179, 0x2, R6 ;  /* 0x00000002b3067825 */ /* 0x000fe200078e0206 */
[----:B------:R2:W-:Y:S04]  /*f0e0*/  STL [R1+0x21c], R8 ;  /* 0x00021c0801007387 */ /* 0x0005e80000100800 */
[----:B------:R0:W-:Y:S04]  /*f0f0*/  STL [R1+0x400], R6 ;  /* 0x0004000601007387 */ /* 0x0001e80000100800 */
[----:B------:R1:W-:Y:S01]  /*f100*/  STL [R1+0x220], R7 ;  /* 0x0002200701007387 */ /* 0x0003e20000100800 */
[----:B--2---:R-:W-:-:S03]  /*f110*/  IMAD.MOV.U32 R8, RZ, RZ, R178 ;  /* 0x000000ffff087224 */ /* 0x004fc600078e00b2 */
[----:B------:R-:W2:Y:S01]  /*f120*/  LDL.LU R178, [R1+0x880] ;  /* 0x0008800001b27983 */ /* 0x000ea20000300800 */
[----:B------:R-:W-:Y:S02]  /*f130*/  IMAD.MOV.U32 R189, RZ, RZ, R9 ;  /* 0x000000ffffbd7224 */ /* 0x000fe400078e0009 */
[----:B------:R-:W-:Y:S02]  /*f140*/  IMAD.MOV.U32 R9, RZ, RZ, R190 ;  /* 0x000000ffff097224 */ /* 0x000fe400078e00be */
[----:B0-----:R-:W-:Y:S02]  /*f150*/  IMAD.MOV.U32 R6, RZ, RZ, R141 ;  /* 0x000000ffff067224 */ /* 0x001fe400078e008d */
[----:B-1----:R-:W-:Y:S02]  /*f160*/  IMAD.MOV.U32 R7, RZ, RZ, R140 ;  /* 0x000000ffff077224 */ /* 0x002fe400078e008c */
[----:B------:R-:W-:-:S04]  /*f170*/  IMAD.WIDE R8, R179, 0x2, R8 ;  /* 0x00000002b3087825 */ /* 0x000fc800078e0208 */
[----:B------:R-:W-:Y:S01]  /*f180*/  IMAD.WIDE R6, R179, 0x2, R6 ;  /* 0x00000002b3067825 */ /* 0x000fe200078e0206 */
[----:B------:R-:W-:Y:S03]  /*f190*/  STL [R1+0x224], R8 ;  /* 0x0002240801007387 */ /* 0x000fe60000100800 */
[----:B------:R-:W-:Y:S01]  /*f1a0*/  IMAD.MOV.U32 R190, RZ, RZ, R9 ;  /* 0x000000ffffbe7224 */ /* 0x000fe200078e0009 */
[----:B------:R0:W-:Y:S04]  /*f1b0*/  STL [R1+0x404], R6 ;  /* 0x0004040601007387 */ /* 0x0001e80000100800 */
[----:B------:R1:W-:Y:S01]  /*f1c0*/  STL [R1+0x228], R7 ;  /* 0x0002280701007387 */ /* 0x0003e20000100800 */
[----:B---3--:R-:W-:-:S02]  /*f1d0*/  IMAD.MOV.U32 R9, RZ, RZ, R191 ;  /* 0x000000ffff097224 */ /* 0x008fc400078e00bf */
[----:B0-----:R-:W-:Y:S02]  /*f1e0*/  IMAD.MOV.U32 R6, RZ, RZ, R144 ;  /* 0x000000ffff067224 */ /* 0x001fe400078e0090 */
[----:B-1----:R-:W-:Y:S02]  /*f1f0*/  IMAD.MOV.U32 R7, RZ, RZ, R143 ;  /* 0x000000ffff077224 */ /* 0x002fe400078e008f */
[----:B------:R-:W-:-:S04]  /*f200*/  IMAD.WIDE R6, R179, 0x2, R6 ;  /* 0x00000002b3067825 */ /* 0x000fc800078e0206 */
[----:B----4-:R-:W-:-:S04]  /*f210*/  IMAD.MOV.U32 R8, RZ, RZ, R142 ;  /* 0x000000ffff087224 */ /* 0x010fc800078e008e */
[----:B------:R-:W-:-:S05]  /*f220*/  IMAD.WIDE R8, R179, 0x2, R8 ;  /* 0x00000002b3087825 */ /* 0x000fca00078e0208 */
        /* <DEDUP_REMOVED lines=11> */
[----:B------:R0:W-:Y:S04]  /*f2e0*/  STL [R1+0x234], R8 ;  /* 0x0002340801007387 */ /* 0x0001e80000100800 */
[----:B------:R1:W-:Y:S04]  /*f2f0*/  STL [R1+0x40c], R6 ;  /* 0x00040c0601007387 */ /* 0x0003e80000100800 */
[----:B------:R-:W3:Y:S04]  /*f300*/  LDL.LU.64 R24, [R1] ;  /* 0x0000000001187983 */ /* 0x000ee80000300a00 */
[----:B------:R-:W3:Y:S04]  /*f310*/  LDL.LU.64 R26, [R1+0x8] ;  /* 0x00000800011a7983 */ /* 0x000ee80000300a00 */
        /* <DEDUP_REMOVED lines=54> */
[----:B------:R-:W3:Y:S01]  /*f680*/  LDL.LU.64 R136, [R1+0x1c0] ;  /* 0x0001c00001887983 */ /* 0x000ee20000300a00 */
[----:B------:R-:W-:-:S03]  /*f690*/  IMAD.MOV.U32 R192, RZ, RZ, R9 ;  /* 0x000000ffffc07224 */ /* 0x000fc600078e0009 */
[----:B------:R-:W3:Y:S01]  /*f6a0*/  LDL.LU.64 R138, [R1+0x1c8] ;  /* 0x0001c800018a7983 */ /* 0x000ee20000300a00 */
[----:B------:R-:W-:Y:S01]  /*f6b0*/  IMAD.MOV.U32 R165, RZ, RZ, R147 ;  /* 0x000000ffffa57224 */ /* 0x000fe200078e0093 */
[----:B------:R-:W-:Y:S02]  /*f6c0*/  LOP3.LUT R179, R3, 0x20, RZ, 0x3c, !PT ;  /* 0x0000002003b37812 */ /* 0x000fe400078e3cff */
[----:B------:R-:W3:Y:S01]  /*f6d0*/  LDL.LU.64 R140, [R1+0x1d0] ;  /* 0x0001d000018c7983 */ /* 0x000ee20000300a00 */
[----:B0-----:R-:W-:-:S03]  /*f6e0*/  IMAD.MOV.U32 R8, RZ, RZ, R148 ;  /* 0x000000ffff087224 */ /* 0x001fc600078e0094 */
[----:B------:R-:W3:Y:S01]  /*f6f0*/  LDL.LU.64 R142, [R1+0x1d8] ;  /* 0x0001d800018e7983 */ /* 0x000ee20000300a00 */
[----:B------:R-:W-:-:S03]  /*f700*/  IMAD.MOV.U32 R9, RZ, RZ, R149 ;  /* 0x000000ffff097224 */ /* 0x000fc600078e0095 */
[----:B------:R-:W3:Y:S01]  /*f710*/  LDL.LU.64 R144, [R1+0x1e0] ;  /* 0x0001e00001907983 */ /* 0x000ee20000300a00 */
[----:B------:R-:W-:Y:S02]  /*f720*/  IMAD.MOV.U32 R163, RZ, RZ, R150 ;  /* 0x000000ffffa37224 */ /* 0x000fe400078e0096 */
[----:B------:R-:W-:Y:S01]  /*f730*/  IMAD.MOV.U32 R162, RZ, RZ, R151 ;  /* 0x000000ffffa27224 */ /* 0x000fe200078e0097 */
[----:B------:R-:W3:Y:S04]  /*f740*/  LDL.LU.64 R146, [R1+0x1e8] ;  /* 0x0001e80001927983 */ /* 0x000ee80000300a00 */
[----:B------:R-:W3:Y:S04]  /*f750*/  LDL.LU.64 R148, [R1+0x1f0] ;  /* 0x0001f00001947983 */ /* 0x000ee80000300a00 */
[----:B------:R-:W3:Y:S04]  /*f760*/  LDL.LU.64 R150, [R1+0x1f8] ;  /* 0x0001f80001967983 */ /* 0x000ee80000300a00 */
[----:B------:R0:W-:Y:S04]  /*f770*/  STL [R1+0x238], R7 ;  /* 0x0002380701007387 */ /* 0x0001e80000100800 */
[----:B-1----:R-:W4:Y:S04]  /*f780*/  LDL.LU R6, [R1+0x23c] ;  /* 0x00023c0001067983 */ /* 0x002f280000300800 */
[----:B0-----:R-:W4:Y:S04]  /*f790*/  LDL.LU R7, [R1+0x410] ;  /* 0x0004100001077983 */ /* 0x001f280000300800 */
[----:B--2---:R0:W-:Y:S04]  /*f7a0*/  STS.U16 [R179+UR16+0x7f00], R178 ;  /* 0x007f00b2b3007988 */ /* 0x0041e80008000410 */
[----:B------:R1:W-:Y:S04]  /*f7b0*/  STS.U16 [R179+UR16+0x5300], R160 ;  /* 0x005300a0b3007988 */ /* 0x0003e80008000410 */
[----:B------:R2:W-:Y:S04]  /*f7c0*/  STS.U16 [R179+UR16+0x5500], R159 ;  /* 0x0055009fb3007988 */ /* 0x0005e80008000410 */
[----:B0-----:R-:W3:Y:S04]  /*f7d0*/  LDL.LU R178, [R1+0x440] ;  /* 0x0004400001b27983 */ /* 0x001ee80000300800 */
[----:B-1----:R-:W3:Y:S04]  /*f7e0*/  LDL.LU R160, [R1+0x29c] ;  /* 0x00029c0001a07983 */ /* 0x002ee80000300800 */
[----:B------:R0:W-:Y:S04]  /*f7f0*/  STS.U16 [R179+UR16+0x5700], R158 ;  /* 0x0057009eb3007988 */ /* 0x0001e80008000410 */
[----:B--2---:R-:W2:Y:S04]  /*f800*/  LDL.LU R159, [R1+0x434] ;  /* 0x00043400019f7983 */ /* 0x004ea80000300800 */
[----:B------:R1:W-:Y:S04]  /*f810*/  STS.U16 [R179+UR16+0x5900], R157 ;  /* 0x0059009db3007988 */ /* 0x0003e80008000410 */
[----:B0-----:R-:W3:Y:S04]  /*f820*/  LDL.LU R158, [R1+0x430] ;  /* 0x00043000019e7983 */ /* 0x001ee80000300800 */
[----:B------:R0:W-:Y:S04]  /*f830*/  STS.U16 [R179+UR16+0x5b00], R156 ;  /* 0x005b009cb3007988 */ /* 0x0001e80008000410 */
[----:B-1----:R-:W2:Y:S04]  /*f840*/  LDL.LU R157, [R1+0x28c] ;  /* 0x00028c00019d7983 */ /* 0x002ea80000300800 */
[----:B------:R1:W-:Y:S01]  /*f850*/  STS.U16 [R179+UR16+0x5d00], R155 ;  /* 0x005d009bb3007988 */ /* 0x0003e20008000410 */
[----:B0-----:R-:W-:-:S03]  /*f860*/  IMAD.MOV.U32 R156, RZ, RZ, R227 ;  /* 0x000000ffff9c7224 */ /* 0x001fc600078e00e3 */
[----:B------:R-:W2:Y:S04]  /*f870*/  LDL.LU R227, [R1+0x878] ;  /* 0x0008780001e37983 */ /* 0x000ea80000300800 */
[----:B------:R0:W-:Y:S01]  /*f880*/  STS.U16 [R179+UR16+0x5f00], R154 ;  /* 0x005f009ab3007988 */ /* 0x0001e20008000410 */
[----:B-1----:R-:W-:-:S03]  /*f890*/  IMAD.MOV.U32 R155, RZ, RZ, R239 ;  /* 0x000000ffff9b7224 */ /* 0x002fc600078e00ef */
[----:B------:R-:W2:Y:S04]  /*f8a0*/  LDL.LU R239, [R1+0x874] ;  /* 0x0008740001ef7983 */ /* 0x000ea80000300800 */
[----:B------:R1:W-:Y:S04]  /*f8b0*/  STS.U16 [R179+UR16+0x6100], R153 ;  /* 0x00610099b3007988 */ /* 0x0003e80008000410 */
[----:B0-----:R-:W3:Y:S04]  /*f8c0*/  LDL.LU R154, [R1+0x264] ;  /* 0x00026400019a7983 */ /* 0x001ee80000300800 */
[----:B------:R0:W-:Y:S04]  /*f8d0*/  STS.U16 [R179+UR16+0x6300], R152 ;  /* 0x00630098b3007988 */ /* 0x0001e80008000410 */
[----:B-1----:R-:W2:Y:S04]  /*f8e0*/  LDL.LU R153, [R1+0x424] ;  /* 0x0004240001997983 */ /* 0x002ea80000300800 */
        /* <DEDUP_REMOVED lines=14> */
[----:B-1----:R-:W2:Y:S04]  /*f9d0*/  LDL.LU R17, [R1+0x414] ;  /* 0x0004140001117983 */ /* 0x002ea80000300800 */
[----:B------:R0:W-:Y:S02]  /*f9e0*/  STS.U16 [R179+UR16+0x7300], R16 ;  /* 0x00730010b3007988 */ /* 0x0001e40008000410 */
[----:B0-----:R-:W0:Y:S01]  /*f9f0*/  LDC R179, c[0x0][0x23c] ;  /* 0x00008f00ffb37b82 */ /* 0x001e220000000800 */
[----:B------:R-:W-:-:S05]  /*fa00*/  LOP3.LUT R16, R3, 0x20, RZ, 0x3c, !PT ;  /* 0x0000002003107812 */ /* 0x000fca00078e3cff */
[----:B------:R3:W-:Y:S04]  /*fa10*/  STS.U16 [R16+UR16+0x7500], R15 ;  /* 0x0075000f10007988 */ /* 0x0007e80008000410 */
[----:B------:R-:W-:Y:S04]  /*fa20*/  STS.U16 [R16+UR16+0x7700], R14 ;  /* 0x0077000e10007988 */ /* 0x000fe80008000410 */
[----:B------:R-:W-:Y:S04]  /*fa30*/  STS.U16 [R16+UR16+0x7900], R13 ;  /* 0x0079000d10007988 */ /* 0x000fe80008000410 */
[----:B------:R-:W-:Y:S01]  /*fa40*/  STS.U16 [R16+UR16+0x7b00], R12 ;  /* 0x007b000c10007988 */ /* 0x000fe20008000410 */
[----:B0-----:R-:W-:-:S03]  /*fa50*/  IMAD.SHL.U32 R179, R179, 0x20, RZ ;  /* 0x00000020b3b37824 */ /* 0x001fc600078e00ff */
[----:B------:R2:W-:Y:S01]  /*fa60*/  STS.U16 [R16+UR16+0x7d00], R11 ;  /* 0x007d000b10007988 */ /* 0x0005e20008000410 */
[----:B------:R0:W-:Y:S06]  /*fa70*/  MEMBAR.ALL.CTA ;  /* 0x0000000000007992 */ /* 0x0001ec0000008000 */
[----:B0-----:R-:W0:Y:S02]  /*fa80*/  FENCE.VIEW.ASYNC.S ;  /* 0x00000000000073c6 */ /* 0x001e240000000000 */
[----:B0-----:R-:W-:Y:S01]  /*fa90*/  BAR.SYNC.DEFER_BLOCKING 0x0 ;  /* 0x0000000000007b1d */ /* 0x001fe20000010000 */
[----:B----4-:R-:W-:-:S04]  /*faa0*/  LOP3.LUT R7, R7, R6, RZ, 0x3c, !PT ;  /* 0x0000000607077212 */ /* 0x010fc800078e3cff */
[----:B------:R-:W-:-:S04]  /*fab0*/  LOP3.LUT R6, R7, R6, RZ, 0x3c, !PT ;  /* 0x0000000607067212 */ /* 0x000fc800078e3cff */
[----:B------:R-:W-:-:S03]  /*fac0*/  LOP3.LUT R7, R7, R6, RZ, 0x3c, !PT ;  /* 0x0000000607077212 */ /* 0x000fc600078e3cff */
[----:B------:R-:W-:-:S05]  /*fad0*/  IMAD.WIDE R6, R179, 0x2, R6 ;  /* 0x00000002b3067825 */ /* 0x000fca00078e0206 */
[----:B------:R0:W-:Y:S04]  /*fae0*/  STL [R1+0x410], R6 ;  /* 0x0004100601007387 */ /* 0x0001e80000100800 */
[----:B------:R1:W-:Y:S01]  /*faf0*/  STL [R1+0x23c], R7 ;  /* 0x00023c0701007387 */ /* 0x0003e20000100800 */
[----:B---3--:R-:W-:Y:S02]  /*fb00*/  IMAD.MOV.U32 R15, RZ, RZ, R18 ;  /* 0x000000ffff0f7224 */ /* 0x008fe400078e0012 */
[----:B------:R-:W-:Y:S02]  /*fb10*/  IMAD.MOV.U32 R18, RZ, RZ, R20 ;  /* 0x000000ffff127224 */ /* 0x000fe400078e0014 */
[----:B------:R-:W-:Y:S02]  /*fb20*/  IMAD.MOV.U32 R20, RZ, RZ, R22 ;  /* 0x000000ffff147224 */ /* 0x000fe400078e0016 */
[----:B--2---:R-:W-:-:S02]  /*fb30*/  IMAD.MOV.U32 R16, RZ, RZ, R17 ;  /* 0x000000ffff107224 */ /* 0x004fc400078e0011 */
[----:B------:R-:W-:Y:S02]  /*fb40*/  IMAD.MOV.U32 R17, RZ, RZ, R19 ;  /* 0x000000ffff117224 */ /* 0x000fe400078e0013 */
[----:B------:R-:W-:Y:S02]  /*fb50*/  IMAD.MOV.U32 R19, RZ, RZ, R21 ;  /* 0x000000ffff137224 */ /* 0x000fe400078e0015 */
[----:B------:R-:W-:Y:S02]  /*fb60*/  IMAD.MOV.U32 R21, RZ, RZ, R23 ;  /* 0x000000ffff157224 */ /* 0x000fe400078e0017 */
[----:B------:R-:W-:Y:S02]  /*fb70*/  IMAD.MOV.U32 R22, RZ, RZ, R152 ;  /* 0x000000ffff167224 */ /* 0x000fe400078e0098 */
[----:B------:R-:W-:Y:S02]  /*fb80*/  IMAD.MOV.U32 R23, RZ, RZ, R153 ;  /* 0x000000ffff177224 */ /* 0x000fe400078e0099 */
[----:B------:R-:W-:-:S02]  /*fb90*/  IMAD.MOV.U32 R152, RZ, RZ, R154 ;  /* 0x000000ffff987224 */ /* 0x000fc400078e009a */
[----:B------:R-:W-:Y:S02]  /*fba0*/  IMAD.MOV.U32 R153, RZ, RZ, R8 ;  /* 0x000000ffff997224 */ /* 0x000fe400078e0008 */
[----:B------:R-:W-:Y:S02]  /*fbb0*/  IMAD.MOV.U32 R154, RZ, RZ, R9 ;  /* 0x000000ffff9a7224 */ /* 0x000fe400078e0009 */
[----:B------:R-:W-:Y:S02]  /*fbc0*/  IMAD.MOV.U32 R8, RZ, RZ, R228 ;  /* 0x000000ffff087224 */ /* 0x000fe400078e00e4 */
[----:B------:R-:W-:Y:S01]  /*fbd0*/  IMAD.MOV.U32 R9, RZ, RZ, R193 ;  /* 0x000000ffff097224 */ /* 0x000fe200078e00c1 */
[----:B------:R-:W2:Y:S01]  /*fbe0*/  LDL.LU R228, [R1+0x870] ;  /* 0x0008700001e47983 */ /* 0x000ea20000300800 */
[----:B0-----:R-:W-:Y:S02]  /*fbf0*/  IMAD.MOV.U32 R6, RZ, RZ, R16 ;  /* 0x000000ffff067224 */ /* 0x001fe400078e0010 */
[----:B-1----:R-:W-:-:S02]  /*fc00*/  IMAD.MOV.U32 R7, RZ, RZ, R15 ;  /* 0x000000ffff077224 */ /* 0x002fc400078e000f */
[----:B------:R-:W-:-:S04]  /*fc10*/  IMAD.WIDE R8, R179, 0x2, R8 ;  /* 0x00000002b3087825 */ /* 0x000fc800078e0208 */
[----:B------:R-:W-:Y:S01]  /*fc20*/  IMAD.WIDE R6, R179, 0x2, R6 ;  /* 0x00000002b3067825 */ /* 0x000fe200078e0206 */
[----:B------:R0:W-:Y:S03]  /*fc30*/  STL [R1+0x240], R8 ;  /* 0x0002400801007387 */ /* 0x0001e60000100800 */
[----:B------:R-:W-:Y:S02]  /*fc40*/  IMAD.MOV.U32 R16, RZ, RZ, R17 ;  /* 0x000000ffff107224 */ /* 0x000fe400078e0011 */
[----:B------:R-:W-:Y:S02]  /*fc50*/  IMAD.MOV.U32 R17, RZ, RZ, R19 ;  /* 0x000000ffff117224 */ /* 0x000fe400078e0013 */
[----:B------:R-:W-:Y:S01]  /*fc60*/  IMAD.MOV.U32 R19, RZ, RZ, R21 ;  /* 0x000000ffff137224 */ /* 0x000fe200078e0015 */
[----:B------:R1:W-:Y:S01]  /*fc70*/  STL [R1+0x414], R6 ;  /* 0x0004140601007387 */ /* 0x0003e20000100800 */
[----:B------:R-:W-:-:S02]  /*fc80*/  IMAD.MOV.U32 R21, RZ, RZ, R23 ;  /* 0x000000ffff157224 */ /* 0x000fc400078e0017 */
[----:B------:R-:W-:Y:S01]  /*fc90*/  IMAD.MOV.U32 R23, RZ, RZ, R153 ;  /* 0x000000ffff177224 */ /* 0x000fe200078e0099 */
[----:B------:R3:W-:Y:S01]  /*fca0*/  STL [R1+0x244], R7 ;  /* 0x0002440701007387 */ /* 0x0007e20000100800 */
[----:B------:R-:W-:-:S03]  /*fcb0*/  IMAD.MOV.U32 R153, RZ, RZ, R155 ;  /* 0x000000ffff997224 */ /* 0x000fc600078e009b */
[----:B------:R-:W4:Y:S01]  /*fcc0*/  LDL.LU R155, [R1+0x274] ;  /* 0x00027400019b7983 */ /* 0x000f220000300800 */
[----:B------:R-:W-:Y:S02]  /*fcd0*/  IMAD.MOV.U32 R15, RZ, RZ, R18 ;  /* 0x000000ffff0f7224 */ /* 0x000fe400078e0012 */
[----:B------:R-:W-:Y:S02]  /*fce0*/  IMAD.MOV.U32 R193, RZ, RZ, R9 ;  /* 0x000000ffffc17224 */ /* 0x000fe400078e0009 */
[----:B0-----:R-:W-:Y:S02]  /*fcf0*/  IMAD.MOV.U32 R8, RZ, RZ, R4 ;  /* 0x000000ffff087224 */ /* 0x001fe400078e0004 */
[----:B------:R-:W-:Y:S02]  /*fd00*/  IMAD.MOV.U32 R9, RZ, RZ, R194 ;  /* 0x000000ffff097224 */ /* 0x000fe400078e00c2 */
[----:B-1----:R-:W-:Y:S02]  /*fd10*/  IMAD.MOV.U32 R6, RZ, RZ, R16 ;  /* 0x000000ffff067224 */ /* 0x002fe400078e0010 */
[----:B---3--:R-:W-:-:S02]  /*fd20*/  IMAD.MOV.U32 R7, RZ, RZ, R15 ;  /* 0x000000ffff077224 */ /* 0x008fc400078e000f */
[----:B------:R-:W-:Y:S02]  /*fd30*/  IMAD.MOV.U32 R18, RZ, RZ, R20 ;  /* 0x000000ffff127224 */ /* 0x000fe400078e0014 */
[----:B------:R-:W-:Y:S02]  /*fd40*/  IMAD.MOV.U32 R20, RZ, RZ, R22 ;  /* 0x000000ffff147224 */ /* 0x000fe400078e0016 */
[----:B------:R-:W-:Y:S02]  /*fd50*/  IMAD.MOV.U32 R22, RZ, RZ, R152 ;  /* 0x000000ffff167224 */ /* 0x000fe400078e0098 */
[----:B------:R-:W-:-:S04]  /*fd60*/  IMAD.WIDE R8, R179, 0x2, R8 ;  /* 0x00000002b3087825 */ /* 0x000fc800078e0208 */
[----:B------:R-:W-:Y:S02]  /*fd70*/  IMAD.MOV.U32 R152, RZ, RZ, R154 ;  /* 0x000000ffff987224 */ /* 0x000fe400078e009a */
[----:B------:R-:W-:-:S04]  /*fd80*/  IMAD.WIDE R6, R179, 0x2, R6 ;  /* 0x00000002b3067825 */ /* 0x000fc800078e0206 */
[----:B------:R-:W-:Y:S02]  /*fd90*/  IMAD.MOV.U32 R154, RZ, RZ, R169 ;  /* 0x000000ffff9a7224 */ /* 0x000fe400078e00a9 */
[----:B------:R-:W3:Y:S01]  /*fda0*/  LDL.LU R169, [R1+0x2b4] ;  /* 0x0002b40001a97983 */ /* 0x000ee20000300800 */
[----:B------:R-:W-:Y:S02]  /*fdb0*/  IMAD.MOV.U32 R16, RZ, RZ, R17 ;  /* 0x000000ffff107224 */ /* 0x000fe400078e0011 */
[----:B------:R-:W-:Y:S01]  /*fdc0*/  IMAD.MOV.U32 R15, RZ, RZ, R18 ;  /* 0x000000ffff0f7224 */ /* 0x000fe200078e0012 */
[----:B------:R-:W2:Y:S01]  /*fdd0*/  LDL.LU R4, [R1+0x86c] ;  /* 0x00086c0001047983 */ /* 0x000ea20000300800 */
[----:B------:R-:W-:-:S03]  /*fde0*/  IMAD.MOV.U32 R194, RZ, RZ, R9 ;  /* 0x000000ffffc27224 */ /* 0x000fc600078e0009 */
[----:B------:R0:W-:Y:S01]  /*fdf0*/  STL [R1+0x248], R8 ;  /* 0x0002480801007387 */ /* 0x0001e20000100800 */
[----:B------:R-:W-:-:S03]  /*fe00*/  IMAD.MOV.U32 R17, RZ, RZ, R19 ;  /* 0x000000ffff117224 */ /* 0x000fc600078e0013 */
[----:B------:R1:W-:Y:S01]  /*fe10*/  STL [R1+0x418], R6 ;  /* 0x0004180601007387 */ /* 0x0003e20000100800 */
[----:B------:R-:W-:-:S03]  /*fe20*/  IMAD.MOV.U32 R18, RZ, RZ, R20 ;  /* 0x000000ffff127224 */ /* 0x000fc600078e0014 */
[----:B------:R1:W-:Y:S01]  /*fe30*/  STL [R1+0x24c], R7 ;  /* 0x00024c0701007387 */ /* 0x0003e20000100800 */
[----:B------:R-:W-:Y:S02]  /*fe40*/  IMAD.MOV.U32 R19, RZ, RZ, R21 ;  /* 0x000000ffff137224 */ /* 0x000fe400078e0015 */
[----:B0-----:R-:W-:Y:S02]  /*fe50*/  IMAD.MOV.U32 R8, RZ, RZ, R240 ;  /* 0x000000ffff087224 */ /* 0x001fe400078e00f0 */
[----:B------:R-:W-:Y:S02]  /*fe60*/  IMAD.MOV.U32 R9, RZ, RZ, R195 ;  /* 0x000000ffff097224 */ /* 0x000fe400078e00c3 */
[----:B-1----:R-:W-:Y:S02]  /*fe70*/  IMAD.MOV.U32 R6, RZ, RZ, R16 ;  /* 0x000000ffff067224 */ /* 0x002fe400078e0010 */
[----:B------:R-:W-:Y:S02]  /*fe80*/  IMAD.MOV.U32 R7, RZ, RZ, R15 ;  /* 0x000000ffff077224 */ /* 0x000fe400078e000f */
[----:B------:R-:W-:-:S02]  /*fe90*/  IMAD.MOV.U32 R20, RZ, RZ, R22 ;  /* 0x000000ffff147224 */ /* 0x000fc400078e0016 */
[----:B------:R-:W-:Y:S02]  /*fea0*/  IMAD.MOV.U32 R21, RZ, RZ, R23 ;  /* 0x000000ffff157224 */ /* 0x000fe400078e0017 */
[----:B------:R-:W-:Y:S02]  /*feb0*/  IMAD.MOV.U32 R22, RZ, RZ, R152 ;  /* 0x000000ffff167224 */ /* 0x000fe400078e0098 */
[----:B------:R-:W-:Y:S02]  /*fec0*/  IMAD.MOV.U32 R23, RZ, RZ, R154 ;  /* 0x000000ffff177224 */ /* 0x000fe400078e009a */
[----:B------:R-:W-:-:S04]  /*fed0*/  IMAD.WIDE R8, R179, 0x2, R8 ;  /* 0x00000002b3087825 */ /* 0x000fc800078e0208 */
[----:B------:R-:W-:Y:S02]  /*fee0*/  IMAD.MOV.U32 R152, RZ, RZ, R153 ;  /* 0x000000ffff987224 */ /* 0x000fe400078e0099 */
[----:B------:R-:W-:Y:S02]  /*fef0*/  IMAD.MOV.U32 R154, RZ, RZ, R229 ;  /* 0x000000ffff9a7224 */ /* 0x000fe400078e00e5 */
[----:B------:R-:W-:Y:S01]  /*ff00*/  IMAD.WIDE R6, R179, 0x2, R6 ;  /* 0x00000002b3067825 */ /* 0x000fe200078e0206 */
[----:B------:R-:W2:Y:S03]  /*ff10*/  LDL.LU R229, [R1+0x868] ;  /* 0x0008680001e57983 */ /* 0x000ea60000300800 */
[----:B------:R-:W-:Y:S02]  /*ff20*/  IMAD.MOV.U32 R16, RZ, RZ, R17 ;  /* 0x000000ffff107224 */ /* 0x000fe400078e0011 */
[----:B------:R-:W-:-:S02]  /*ff30*/  IMAD.MOV.U32 R15, RZ, RZ, R18 ;  /* 0x000000ffff0f7224 */ /* 0x000fc400078e0012 */
        /* <DEDUP_REMOVED lines=8> */
[----:B----4-:R-:W-:Y:S02]  /*ffc0*/  IMAD.MOV.U32 R153, RZ, RZ, R155 ;  /* 0x000000ffff997224 */ /* 0x010fe400078e009b */
[----:B------:R-:W4:Y:S04]  /*ffd0*/  LDL.LU R155, [R1+0x438] ;  /* 0x00043800019b7983 */ /* 0x000f280000300800 */
[----:B------:R-:W2:Y:S04]  /*ffe0*/  LDL.LU R240, [R1+0x864] ;  /* 0x0008640001f07983 */ /* 0x000ea80000300800 */
[----:B------:R0:W-:Y:S01]  /*fff0*/  STL [R1+0x250], R8 ;  /* 0x0002500801007387 */ /* 0x0001e20000100800 */
[----:B------:R-:W-:-:S03]  /*10000*/  IMAD.MOV.U32 R22, RZ, RZ, R153 ;  /* 0x000000ffff167224 */ /* 0x000fc600078e0099 */
[----:B------:R1:W-:Y:S01]  /*10010*/  STL [R1+0x41c], R6 ;  /* 0x00041c0601007387 */ /* 0x0003e20000100800 */
[----:B------:R-:W-:-:S03]  /*10020*/  IMAD.MOV.U32 R153, RZ, RZ, R154 ;  /* 0x000000ffff997224 */ /* 0x000fc600078e009a */
[----:B------:R3:W-:Y:S01]  /*10030*/  STL [R1+0x254], R7 ;  /* 0x0002540701007387 */ /* 0x0007e20000100800 */
[----:B0-----:R-:W-:Y:S02]  /*10040*/  IMAD.MOV.U32 R8, RZ, RZ, R231 ;  /* 0x000000ffff087224 */ /* 0x001fe400078e00e7 */
[----:B------:R-:W-:Y:S02]  /*10050*/  IMAD.MOV.U32 R9, RZ, RZ, R196 ;  /* 0x000000ffff097224 */ /* 0x000fe400078e00c4 */
[----:B-1----:R-:W-:Y:S02]  /*10060*/  IMAD.MOV.U32 R6, RZ, RZ, R16 ;  /* 0x000000ffff067224 */ /* 0x002fe400078e0010 */
[----:B---3--:R-:W-:Y:S02]  /*10070*/  IMAD.MOV.U32 R7, RZ, RZ, R15 ;  /* 0x000000ffff077224 */ /* 0x008fe400078e000f */
[----:B------:R-:W-:Y:S02]  /*10080*/  IMAD.MOV.U32 R154, RZ, RZ, R157 ;  /* 0x000000ffff9a7224 */ /* 0x000fe400078e009d */
[----:B------:R-:W-:-:S04]  /*10090*/  IMAD.WIDE R8, R179, 0x2, R8 ;  /* 0x00000002b3087825 */ /* 0x000fc800078e0208 */
[----:B------:R-:W-:Y:S02]  /*100a0*/  IMAD.MOV.U32 R157, RZ, RZ, R162 ;  /* 0x000000ffff9d7224 */ /* 0x000fe400078e00a2 */
[----:B------:R-:W-:Y:S01]  /*100b0*/  IMAD.WIDE R6, R179, 0x2, R6 ;  /* 0x00000002b3067825 */ /* 0x000fe200078e0206 */
[----:B------:R-:W3:Y:S03]  /*100c0*/  LDL.LU R162, [R1+0x2a4] ;  /* 0x0002a40001a27983 */ /* 0x000ee60000300800 */
[----:B------:R-:W-:Y:S01]  /*100d0*/  IMAD.MOV.U32 R16, RZ, RZ, R17 ;  /* 0x000000ffff107224 */ /* 0x000fe200078e0011 */
[----:B------:R-:W2:Y:S01]  /*100e0*/  LDL.LU R230, [R1+0x860] ;  /* 0x0008600001e67983 */ /* 0x000ea20000300800 */
[----:B------:R-:W-:-:S03]  /*100f0*/  IMAD.MOV.U32 R15, RZ, RZ, R18 ;  /* 0x000000ffff0f7224 */ /* 0x000fc600078e0012 */
        /* <DEDUP_REMOVED lines=22> */
[----:B------:R-:W-:Y:S01]  /*10260*/  IMAD.MOV.U32 R18, RZ, RZ, R19 ;  /* 0x000000ffff127224 */ /* 0x000fe200078e0013 */
[----:B------:R-:W2:Y:S01]  /*10270*/  LDL.LU R165, [R1+0x2ac] ;  /* 0x0002ac0001a57983 */ /* 0x000ea20000300800 */
[----:B------:R-:W-:Y:S02]  /*10280*/  IMAD.MOV.U32 R19, RZ, RZ, R20 ;  /* 0x000000ffff137224 */ /* 0x000fe400078e0014 */
[----:B------:R-:W-:Y:S01]  /*10290*/  IMAD.MOV.U32 R20, RZ, RZ, R22 ;  /* 0x000000ffff147224 */ /* 0x000fe200078e0016 */
[----:B------:R-:W2:Y:S01]  /*102a0*/  LDL.LU R232, [R1+0x858] ;  /* 0x0008580001e87983 */ /* 0x000ea20000300800 */
[----:B------:R-:W-:Y:S02]  /*102b0*/  IMAD.MOV.U32 R22, RZ, RZ, R23 ;  /* 0x000000ffff167224 */ /* 0x000fe400078e0017 */
[----:B------:R-:W-:Y:S01]  /*102c0*/  IMAD.MOV.U32 R23, RZ, RZ, R152 ;  /* 0x000000ffff177224 */ /* 0x000fe200078e0098 */
[----:B------:R0:W-:Y:S01]  /*102d0*/  STL [R1+0x260], R8 ;  /* 0x0002600801007387 */ /* 0x0001e20000100800 */
[----:B------:R-:W-:-:S03]  /*102e0*/  IMAD.MOV.U32 R152, RZ, RZ, R159 ;  /* 0x000000ffff987224 */ /* 0x000fc600078e009f */
[----:B------:R1:W-:Y:S04]  /*102f0*/  STL [R1+0x424], R6 ;  /* 0x0004240601007387 */ /* 0x0003e80000100800 */
[----:B------:R1:W-:Y:S04]  /*10300*/  STL [R1+0x264], R7 ;  /* 0x0002640701007387 */ /* 0x0003e80000100800 */
[----:B------:R-:W4:Y:S01]  /*10310*/  LDL.LU R159, [R1+0x284] ;  /* 0x00028400019f7983 */ /* 0x000f220000300800 */
[----:B------:R-:W-:Y:S01]  /*10320*/  WARPGROUP.ARRIVE ;  /* 0x00000000000079c5 */ /* 0x000fe20000000000 */
[----:B------:R-:W-:-:S05]  /*10330*/  UMOV UR23, 0x80000020 ;  /* 0x8000002000177882 */ /* 0x000fca0000000000 */
[----:B------:R-:W-:Y:S01]  /*10340*/  HGMMA.64x256x16.F32.BF16 R24, gdesc[UR20].tnspA, R24, gsb0 ;  /* 0x23e00000141879f0 */ /* 0x000fe20008001818 */
[----:B------:R-:W-:Y:S02]  /*10350*/  IMAD.MOV.U32 R197, RZ, RZ, R9 ;  /* 0x000000ffffc57224 */ /* 0x000fe400078e0009 */
[----:B0-----:R-:W-:Y:S02]  /*10360*/  IMAD.MOV.U32 R8, RZ, RZ, R5 ;  /* 0x000000ffff087224 */ /* 0x001fe400078e0005 */
[----:B------:R-:W-:Y:S01]  /*10370*/  IMAD.MOV.U32 R9, RZ, RZ, R198 ;  /* 0x000000ffff097224 */ /* 0x000fe200078e00c6 */
[----:B------:R-:W2:Y:S01]  /*10380*/  LDL.LU R5, [R1+0x854] ;  /* 0x0008540001057983 */ /* 0x000ea20000300800 */
[----:B-1----:R-:W-:Y:S02]  /*10390*/  IMAD.MOV.U32 R6, RZ, RZ, R17 ;  /* 0x000000ffff067224 */ /* 0x002fe400078e0011 */
[----:B------:R-:W-:Y:S02]  /*103a0*/  IMAD.MOV.U32 R7, RZ, RZ, R16 ;  /* 0x000000ffff077224 */ /* 0x000fe400078e0010 */
[----:B------:R-:W-:-:S04]  /*103b0*/  IMAD.WIDE R8, R179, 0x2, R8 ;  /* 0x00000002b3087825 */ /* 0x000fc800078e0208 */
[----:B------:R-:W-:Y:S01]  /*103c0*/  IMAD.WIDE R6, R179, 0x2, R6 ;  /* 0x00000002b3067825 */ /* 0x000fe200078e0206 */
[----:B------:R0:W-:Y:S03]  /*103d0*/  STL [R1+0x268], R8 ;  /* 0x0002680801007387 */ /* 0x0001e60000100800 */
[----:B------:R-:W-:Y:S02]  /*103e0*/  IMAD.MOV.U32 R17, RZ, RZ, R19 ;  /* 0x000000ffff117224 */ /* 0x000fe400078e0013 */
[----:B------:R-:W-:Y:S02]  /*103f0*/  IMAD.MOV.U32 R19, RZ, RZ, R22 ;  /* 0x000000ffff137224 */ /* 0x000fe400078e0016 */
[----:B------:R-:W-:Y:S01]  /*10400*/  IMAD.MOV.U32 R22, RZ, RZ, R23 ;  /* 0x000000ffff167224 */ /* 0x000fe200078e0017 */
[----:B------:R1:W-:Y:S04]  /*10410*/  STL [R1+0x428], R6 ;  /* 0x0004280601007387 */ /* 0x0003e80000100800 */
[----:B------:R1:W-:Y:S01]  /*10420*/  STL [R1+0x26c], R7 ;  /* 0x00026c0701007387 */ /* 0x0003e20000100800 */
[----:B------:R-:W-:-:S02]  /*10430*/  IMAD.MOV.U32 R198, RZ, RZ, R9 ;  /* 0x000000ffffc67224 */ /* 0x000fc400078e0009 */
[----:B0-----:R-:W-:Y:S02]  /*10440*/  IMAD.MOV.U32 R8, RZ, RZ, R213 ;  /* 0x000000ffff087224 */ /* 0x001fe400078e00d5 */
[----:B------:R-:W-:Y:S02]  /*10450*/  IMAD.MOV.U32 R9, RZ, RZ, R199 ;  /* 0x000000ffff097224 */ /* 0x000fe400078e00c7 */
[----:B-1----:R-:W-:Y:S02]  /*10460*/  IMAD.MOV.U32 R6, RZ, RZ, R18 ;  /* 0x000000ffff067224 */ /* 0x002fe400078e0012 */
[----:B------:R-:W-:Y:S02]  /*10470*/  IMAD.MOV.U32 R7, RZ, RZ, R17 ;  /* 0x000000ffff077224 */ /* 0x000fe400078e0011 */
[----:B------:R-:W-:-:S04]  /*10480*/  IMAD.WIDE R8, R179, 0x2, R8 ;  /* 0x00000002b3087825 */ /* 0x000fc800078e0208 */
[----:B------:R-:W-:-:S04]  /*10490*/  IMAD.WIDE R6, R179, 0x2, R6 ;  /* 0x00000002b3067825 */ /* 0x000fc800078e0206 */
[----:B------:R-:W-:Y:S02]  /*104a0*/  IMAD.MOV.U32 R199, RZ, RZ, R9 ;  /* 0x000000ffffc77224 */ /* 0x000fe400078e0009 */
[----:B----4-:R-:W-:Y:S02]  /*104b0*/  IMAD.MOV.U32 R23, RZ, RZ, R159 ;  /* 0x000000ffff177224 */ /* 0x010fe400078e009f */
[----:B------:R-:W-:Y:S02]  /*104c0*/  IMAD.MOV.U32 R159, RZ, RZ, R168 ;  /* 0x000000ffff9f7224 */ /* 0x000fe400078e00a8 */
[----:B------:R-:W-:Y:S02]  /*104d0*/  IMAD.MOV.U32 R168, RZ, RZ, R169 ;  /* 0x000000ffffa87224 */ /* 0x000fe400078e00a9 */
[----:B------:R-:W4:Y:S01]  /*104e0*/  LDL.LU R169, [R1+0x44c] ;  /* 0x00044c0001a97983 */ /* 0x000f220000300800 */
[----:B------:R-:W-:Y:S02]  /*104f0*/  WARPGROUP.DEPBAR.LE gsb0, 0x0 ;  /* 0x00008000000079c5 */ /* 0x000fe40000010000 */
[----:B------:R-:W-:Y:S01]  /*10500*/  WARPGROUP.ARRIVE ;  /* 0x00000000000079c5 */ /* 0x000fe20000000000 */
[----:B------:R-:W4:Y:S05]  /*10510*/  LDL.LU R213, [R1+0x850] ;  /* 0x0008500001d57983 */ /* 0x000f2a0000300800 */
[----:B------:R-:W-:Y:S01]  /*10520*/  HGMMA.64x256x16.F32.BF16 R24, gdesc[UR8].tnspA, R24, gsb0 ;  /* 0x23e00000081879f0 */ /* 0x000fe20008001818 */
[----:B------:R0:W-:Y:S04]  /*10530*/  STL [R1+0x270], R8 ;  /* 0x0002700801007387 */ /* 0x0001e80000100800 */
[----:B------:R1:W-:Y:S04]  /*10540*/  STL [R1+0x42c], R6 ;  /* 0x00042c0601007387 */ /* 0x0003e80000100800 */
[----:B------:R3:W-:Y:S01]  /*10550*/  STL [R1+0x274], R7 ;  /* 0x0002740701007387 */ /* 0x0007e20000100800 */
[----:B0-----:R-:W-:-:S02]  /*10560*/  IMAD.MOV.U32 R8, RZ, RZ, R19 ;  /* 0x000000ffff087224 */ /* 0x001fc400078e0013 */
[----:B------:R-:W-:Y:S02]  /*10570*/  IMAD.MOV.U32 R9, RZ, RZ, R200 ;  /* 0x000000ffff097224 */ /* 0x000fe400078e00c8 */
[----:B-1----:R-:W-:Y:S02]  /*10580*/  IMAD.MOV.U32 R6, RZ, RZ, R21 ;  /* 0x000000ffff067224 */ /* 0x002fe400078e0015 */
[----:B---3--:R-:W-:Y:S02]  /*10590*/  IMAD.MOV.U32 R7, RZ, RZ, R20 ;  /* 0x000000ffff077224 */ /* 0x008fe400078e0014 */
[----:B------:R-:W-:-:S04]  /*105a0*/  IMAD.WIDE R8, R179, 0x2, R8 ;  /* 0x00000002b3087825 */ /* 0x000fc800078e0208 */
[----:B------:R-:W-:Y:S01]  /*105b0*/  IMAD.WIDE R6, R179, 0x2, R6 ;  /* 0x00000002b3067825 */ /* 0x000fe200078e0206 */
[----:B------:R0:W-:Y:S03]  /*105c0*/  STL [R1+0x278], R8 ;  /* 0x0002780801007387 */ /* 0x0001e60000100800 */
[----:B------:R-:W-:Y:S01]  /*105d0*/  IMAD.MOV.U32 R200, RZ, RZ, R9 ;  /* 0x000000ffffc87224 */ /* 0x000fe200078e0009 */
        /* <DEDUP_REMOVED lines=35> */
[----:B------:R-:W-:-:S04]  /*10810*/  IMAD.WIDE R8, R179, 0x2, R8 ;  /* 0x00000002b3087825 */ /* 0x000fc800078e0208 */
[----:B---3--:R-:W-:Y:S01]  /*10820*/  IMAD.MOV.U32 R7, RZ, RZ, R160 ;  /* 0x000000ffff077224 */ /* 0x008fe200078e00a0 */
[----:B------:R0:W-:Y:S01]  /*10830*/  STL [R1+0x298], R8 ;  /* 0x0002980801007387 */ /* 0x0001e20000100800 */
[----:B------:R-:W-:Y:S02]  /*10840*/  IMAD.MOV.U32 R204, RZ, RZ, R9 ;  /* 0x000000ffffcc7224 */ /* 0x000fe400078e0009 */
[----:B------:R-:W-:-:S05]  /*10850*/  IMAD.WIDE R6, R179, 0x2, R6 ;  /* 0x00000002b3067825 */ /* 0x000fca00078e0206 */
[----:B------:R1:W-:Y:S01]  /*10860*/  STL [R1+0x440], R6 ;  /* 0x0004400601007387 */ /* 0x0003e20000100800 */
[----:B0-----:R-:W-:Y:S02]  /*10870*/  IMAD.MOV.U32 R8, RZ, RZ, R161 ;  /* 0x000000ffff087224 */ /* 0x001fe400078e00a1 */
[----:B------:R-:W-:Y:S01]  /*10880*/  IMAD.MOV.U32 R9, RZ, RZ, R205 ;  /* 0x000000ffff097224 */ /* 0x000fe200078e00cd */
[----:B------:R0:W-:Y:S01]  /*10890*/  STL [R1+0x29c], R7 ;  /* 0x00029c0701007387 */ /* 0x0001e20000100800 */
[----:B------:R-:W-:-:S04]  /*108a0*/  IMAD.WIDE R8, R179, 0x2, R8 ;  /* 0x00000002b3087825 */ /* 0x000fc800078e0208 */
[----:B-1----:R-:W-:Y:S02]  /*108b0*/  IMAD.MOV.U32 R6, RZ, RZ, R163 ;  /* 0x000000ffff067224 */ /* 0x002fe400078e00a3 */
[----:B0-----:R-:W-:Y:S01]  /*108c0*/  IMAD.MOV.U32 R7, RZ, RZ, R162 ;  /* 0x000000ffff077224 */ /* 0x001fe200078e00a2 */
        /* <DEDUP_REMOVED lines=8> */
[----:B--2---:R-:W-:Y:S02]  /*10950*/  IMAD.MOV.U32 R6, RZ, RZ, R166 ;  /* 0x000000ffff067224 */ /* 0x004fe400078e00a6 */
[----:B0-----:R-:W-:Y:S01]  /*10960*/  IMAD.MOV.U32 R7, RZ, RZ, R165 ;  /* 0x000000ffff077224 */ /* 0x001fe200078e00a5 */
[----:B------:R0:W-:Y:S01]  /*10970*/  STL [R1+0x2a8], R8 ;  /* 0x0002a80801007387 */ /* 0x0001e20000100800 */
[----:B------:R-:W-:Y:S02]  /*10980*/  IMAD.MOV.U32 R206, RZ, RZ, R9 ;  /* 0x000000ffffce7224 */ /* 0x000fe400078e0009 */
[----:B------:R-:W-:-:S04]  /*10990*/  IMAD.WIDE R6, R179, 0x2, R6 ;  /* 0x00000002b3067825 */ /* 0x000fc800078e0206 */
[----:B0-----:R-:W-:Y:S02]  /*109a0*/  IMAD.MOV.U32 R8, RZ, RZ, R167 ;  /* 0x000000ffff087224 */ /* 0x001fe400078e00a7 */
[----:B------:R-:W-:Y:S01]  /*109b0*/  IMAD.MOV.U32 R9, RZ, RZ, R207 ;  /* 0x000000ffff097224 */ /* 0x000fe200078e00cf */
[----:B------:R-:W-:Y:S01]  /*109c0*/  STL [R1+0x448], R6 ;  /* 0x0004480601007387 */ /* 0x000fe20000100800 */
[----:B------:R-:W-:-:S03]  /*109d0*/  IMAD.WIDE R8, R179, 0x2, R8 ;  /* 0x00000002b3087825 */ /* 0x000fc600078e0208 */
[----:B------:R0:W-:Y:S01]  /*109e0*/  STL [R1+0x2ac], R7 ;  /* 0x0002ac0701007387 */ /* 0x0001e20000100800 */
[----:B------:R-:W-:-:S03]  /*109f0*/  IMAD.MOV.U32 R207, RZ, RZ, R9 ;  /* 0x000000ffffcf7224 */ /* 0x000fc600078e0009 */
[----:B------:R1:W-:Y:S01]  /*10a00*/  STL [R1+0x2b0], R8 ;  /* 0x0002b00801007387 */ /* 0x0003e20000100800 */
[----:B0-----:R-:W-:Y:S02]  /*10a10*/  IMAD.MOV.U32 R7, RZ, RZ, R168 ;  /* 0x000000ffff077224 */ /* 0x001fe400078e00a8 */
[----:B-1----:R-:W-:Y:S02]  /*10a20*/  IMAD.MOV.U32 R8, RZ, RZ, R172 ;  /* 0x000000ffff087224 */ /* 0x002fe400078e00ac */
[----:B------:R-:W-:Y:S02]  /*10a30*/  IMAD.MOV.U32 R9, RZ, RZ, R208 ;  /* 0x000000ffff097224 */ /* 0x000fe400078e00d0 */
[----:B------:R-:W-:-:S04]  /*10a40*/  IMAD.WIDE R8, R179, 0x2, R8 ;  /* 0x00000002b3087825 */ /* 0x000fc800078e0208 */
[----:B------:R-:W-:Y:S01]  /*10a50*/  IMAD.MOV.U32 R208, RZ, RZ, R9 ;  /* 0x000000ffffd07224 */ /* 0x000fe200078e0009 */
[----:B------:R-:W-:Y:S02]  /*10a60*/  WARPGROUP.DEPBAR.LE gsb0, 0x0 ;  /* 0x00008000000079c5 */ /* 0x000fe40000010000 */
[----:B----4-:R-:W-:-:S04]  /*10a70*/  IMAD.MOV.U32 R6, RZ, RZ, R169 ;  /* 0x000000ffff067224 */ /* 0x010fc800078e00a9 */
[----:B------:R-:W-:-:S05]  /*10a80*/  IMAD.WIDE R6, R179, 0x2, R6 ;  /* 0x00000002b3067825 */ /* 0x000fca00078e0206 */
[----:B------:R0:W-:Y:S04]  /*10a90*/  STL [R1+0x44c], R6 ;  /* 0x00044c0601007387 */ /* 0x0001e80000100800 */
[----:B------:R1:W-:Y:S04]  /*10aa0*/  STL [R1+0x2b4], R7 ;  /* 0x0002b40701007387 */ /* 0x0003e80000100800 */
[----:B------:R2:W-:Y:S01]  /*10ab0*/  STL [R1+0x2b8], R8 ;  /* 0x0002b80801007387 */ /* 0x0005e20000100800 */
[----:B0-----:R-:W-:Y:S02]  /*10ac0*/  IMAD.MOV.U32 R6, RZ, RZ, R174 ;  /* 0x000000ffff067224 */ /* 0x001fe400078e00ae */
[----:B-1----:R-:W-:-:S02]  /*10ad0*/  IMAD.MOV.U32 R7, RZ, RZ, R173 ;  /* 0x000000ffff077224 */ /* 0x002fc400078e00ad */
[----:B------:R-:W-:-:S04]  /*10ae0*/  IMAD.WIDE R6, R179, 0x2, R6 ;  /* 0x00000002b3067825 */ /* 0x000fc800078e0206 */
[----:B--2---:R-:W-:Y:S02]  /*10af0*/  IMAD.MOV.U32 R8, RZ, RZ, R171 ;  /* 0x000000ffff087224 */ /* 0x004fe400078e00ab */
[----:B------:R-:W-:Y:S01]  /*10b00*/  IMAD.MOV.U32 R9, RZ, RZ, R209 ;  /* 0x000000ffff097224 */ /* 0x000fe200078e00d1 */
[----:B------:R-:W-:Y:S01]  /*10b10*/  STL [R1+0x450], R6 ;  /* 0x0004500601007387 */ /* 0x000fe20000100800 */
[----:B------:R-:W-:-:S03]  /*10b20*/  IMAD.WIDE R8, R179, 0x2, R8 ;  /* 0x00000002b3087825 */ /* 0x000fc600078e0208 */
[----:B------:R-:W-:Y:S04]  /*10b30*/  STL [R1+0x2bc], R7 ;  /* 0x0002bc0701007387 */ /* 0x000fe80000100800 */
[----:B------:R-:W-:Y:S04]  /*10b40*/  STL [R1+0x2c0], R8 ;  /* 0x0002c00801007387 */ /* 0x000fe80000100800 */
[----:B------:R-:W-:Y:S04]  /*10b50*/  STL.64 [R1], R24 ;  /* 0x0000001801007387 */ /* 0x000fe80000100a00 */
        /* <DEDUP_REMOVED lines=62> */
[----:B------:R0:W-:Y:S04]  /*10f40*/  STL.64 [R1+0x1f8], R150 ;  /* 0x0001f89601007387 */ /* 0x0001e80000100a00 */
[----:B0-----:R-:W2:Y:S04]  /*10f50*/  LDL.LU.64 R150, [R1+0x848] ;  /* 0x0008480001967983 */ /* 0x001ea80000300a00 */
[----:B------:R-:W3:Y:S01]  /*10f60*/  LDL.LU.64 R148, [R1+0x840] ;  /* 0x0008400001947983 */ /* 0x000ee20000300a00 */
[----:B------:R-:W-:-:S03]  /*10f70*/  IMAD.MOV.U32 R19, RZ, RZ, R139 ;  /* 0x000000ffff137224 */ /* 0x000fc600078e008b */
[----:B------:R-:W4:Y:S01]  /*10f80*/  LDL.LU.64 R146, [R1+0x838] ;  /* 0x0008380001927983 */ /* 0x000f220000300a00 */
        /* <DEDUP_REMOVED lines=13> */
[----:B------:R-:W4:Y:S04]  /*11060*/  LDL.LU.64 R132, [R1+0x800] ;  /* 0x0008000001847983 */ /* 0x000f280000300a00 */
[----:B------:R-:W4:Y:S04]  /*11070*/  LDL.LU.64 R130, [R1+0x7f8] ;  /* 0x0007f80001827983 */ /* 0x000f280000300a00 */
[----:B------:R-:W4:Y:S04]  /*11080*/  LDL.LU.64 R128, [R1+0x7f0] ;  /* 0x0007f00001807983 */ /* 0x000f280000300a00 */
[----:B------:R-:W4:Y:S04]  /*11090*/  LDL.LU.64 R126, [R1+0x7e8] ;  /* 0x0007e800017e7983 */ /* 0x000f280000300a00 */
[----:B------:R-:W4:Y:S04]  /*110a0*/  LDL.LU.64 R124, [R1+0x7e0] ;  /* 0x0007e000017c7983 */ /* 0x000f280000300a00 */
[----:B------:R-:W4:Y:S04]  /*110b0*/  LDL.LU.64 R122, [R1+0x7d8] ;  /* 0x0007d800017a7983 */ /* 0x000f280000300a00 */
[----:B------:R-:W4:Y:S04]  /*110c0*/  LDL.LU.64 R120, [R1+0x7d0] ;  /* 0x0007d00001787983 */ /* 0x000f280000300a00 */
[----:B------:R-:W4:Y:S04]  /*110d0*/  LDL.LU.64 R118, [R1+0x7c8] ;  /* 0x0007c80001767983 */ /* 0x000f280000300a00 */
        /* <DEDUP_REMOVED lines=41> */
[----:B------:R-:W-:Y:S02]  /*11370*/  IMAD.MOV.U32 R209, RZ, RZ, R9 ;  /* 0x000000ffffd17224 */ /* 0x000fe400078e0009 */
[----:B------:R-:W-:Y:S01]  /*11380*/  IMAD.MOV.U32 R177, RZ, RZ, R49 ;  /* 0x000000ffffb17224 */ /* 0x000fe200078e0031 */
[----:B------:R-:W4:Y:S01]  /*11390*/  LDL.LU.64 R52, [R1+0x6c0] ;  /* 0x0006c00001347983 */ /* 0x000f220000300a00 */
[----:B------:R-:W-:Y:S02]  /*113a0*/  IMAD.MOV.U32 R175, RZ, RZ, R48 ;  /* 0x000000ffffaf7224 */ /* 0x000fe400078e0030 */
[----:B------:R-:W-:Y:S01]  /*113b0*/  IMAD.MOV.U32 R9, RZ, RZ, R170 ;  /* 0x000000ffff097224 */ /* 0x000fe200078e00aa */
[----:B------:R-:W4:Y:S01]  /*113c0*/  LDL.LU.64 R50, [R1+0x6b8] ;  /* 0x0006b80001327983 */ /* 0x000f220000300a00 */
[----:B------:R-:W-:Y:S02]  /*113d0*/  IMAD.MOV.U32 R174, RZ, RZ, R47 ;  /* 0x000000ffffae7224 */ /* 0x000fe400078e002f */
[----:B------:R-:W-:Y:S01]  /*113e0*/  IMAD.MOV.U32 R172, RZ, RZ, R46 ;  /* 0x000000ffffac7224 */ /* 0x000fe200078e002e */
[----:B------:R-:W4:Y:S01]  /*113f0*/  LDL.LU.64 R48, [R1+0x6b0] ;  /* 0x0006b00001307983 */ /* 0x000f220000300a00 */
[----:B------:R-:W-:-:S02]  /*11400*/  IMAD.MOV.U32 R170, RZ, RZ, R45 ;  /* 0x000000ffffaa7224 */ /* 0x000fc400078e002d */
        /* <DEDUP_REMOVED lines=20> */
[----:B------:R-:W-:-:S03]  /*11550*/  IMAD.WIDE R6, R179, 0x2, R6 ;  /* 0x00000002b3067825 */ /* 0x000fc600078e0206 */
[----:B------:R-:W4:Y:S01]  /*11560*/  LDL.LU.64 R32, [R1+0x670] ;  /* 0x0006700001207983 */ /* 0x000f220000300a00 */
[----:B------:R-:W-:Y:S02]  /*11570*/  IMAD.MOV.U32 R158, RZ, RZ, R31 ;  /* 0x000000ffff9e7224 */ /* 0x000fe400078e001f */
        /* <DEDUP_REMOVED lines=9> */
[----:B------:R-:W-:-:S03]  /*11610*/  IMAD.MOV.U32 R11, RZ, RZ, R24 ;  /* 0x000000ffff0b7224 */ /* 0x000fc600078e0018 */
[----:B------:R-:W4:Y:S04]  /*11620*/  LDL.LU.64 R24, [R1+0x650] ;  /* 0x0006500001187983 */ /* 0x000f280000300a00 */
[----:B------:R-:W-:Y:S04]  /*11630*/  STL [R1+0x454], R6 ;  /* 0x0004540601007387 */ /* 0x000fe80000100800 */
[----:B------:R0:W-:Y:S02]  /*11640*/  STL [R1+0x2c4], R7 ;  /* 0x0002c40701007387 */ /* 0x0001e40000100800 */
[----:B0-----:R-:W-:-:S02]  /*11650*/  IMAD.MOV.U32 R7, RZ, RZ, R8 ;  /* 0x000000ffff077224 */ /* 0x001fc400078e0008 */
[----:B------:R-:W-:Y:S02]  /*11660*/  IMAD.MOV.U32 R8, RZ, RZ, R9 ;  /* 0x000000ffff087224 */ /* 0x000fe400078e0009 */
[----:B------:R-:W-:Y:S02]  /*11670*/  IMAD.MOV.U32 R9, RZ, RZ, R210 ;  /* 0x000000ffff097224 */ /* 0x000fe400078e00d2 */
[----:B------:R-:W-:-:S04]  /*11680*/  IMAD.WIDE R8, R179, 0x2, R8 ;  /* 0x00000002b3087825 */ /* 0x000fc800078e0208 */
[----:B---3--:R-:W-:Y:S02]  /*11690*/  IMAD.MOV.U32 R6, RZ, RZ, R148 ;  /* 0x000000ffff067224 */ /* 0x008fe400078e0094 */
[----:B------:R-:W4:Y:S03]  /*116a0*/  LDL.LU R148, [R1+0x64c] ;  /* 0x00064c0001947983 */ /* 0x000f260000300800 */
[----:B------:R-:W-:-:S04]  /*116b0*/  LOP3.LUT R7, R7, R6, RZ, 0x3c, !PT ;  /* 0x0000000607077212 */ /* 0x000fc800078e3cff */
[----:B------:R-:W-:-:S04]  /*116c0*/  LOP3.LUT R6, R7, R6, RZ, 0x3c, !PT ;  /* 0x0000000607067212 */ /* 0x000fc800078e3cff */
[----:B------:R-:W-:Y:S01]  /*116d0*/  LOP3.LUT R7, R7, R6, RZ, 0x3c, !PT ;  /* 0x0000000607077212 */ /* 0x000fe200078e3cff */
[----:B------:R-:W-:Y:S02]  /*116e0*/  STL [R1+0x2c8], R8 ;  /* 0x0002c80801007387 */ /* 0x000fe40000100800 */
[----:B------:R-:W-:-:S05]  /*116f0*/  IMAD.WIDE R6, R179, 0x2, R6 ;  /* 0x00000002b3067825 */ /* 0x000fca00078e0206 */
[----:B------:R0:W-:Y:S04]  /*11700*/  STL [R1+0x458], R6 ;  /* 0x0004580601007387 */ /* 0x0001e80000100800 */
[----:B------:R2:W-:Y:S01]  /*11710*/  STL [R1+0x2cc], R7 ;  /* 0x0002cc0701007387 */ /* 0x0005e20000100800 */
[----:B0-----:R-:W-:Y:S02]  /*11720*/  IMAD.MOV.U32 R6, RZ, RZ, R149 ;  /* 0x000000ffff067224 */ /* 0x001fe400078e0095 */
[----:B--2---:R-:W-:Y:S01]  /*11730*/  IMAD.MOV.U32 R7, RZ, RZ, R150 ;  /* 0x000000ffff077224 */ /* 0x004fe200078e0096 */
[----:B------:R-:W4:Y:S04]  /*11740*/  LDL.LU R149, [R1+0x648] ;  /* 0x0006480001957983 */ /* 0x000f280000300800 */
[-C--:B------:R-:W-:Y:S01]  /*11750*/  LOP3.LUT R7, R7, R6.reuse, RZ, 0x3c, !PT ;  /* 0x0000000607077212 */ /* 0x080fe200078e3cff */
[----:B------:R-:W-:Y:S01]  /*11760*/  IMAD.MOV.U32 R210, RZ, RZ, R9 ;  /* 0x000000ffffd27224 */ /* 0x000fe200078e0009 */
[----:B------:R-:W4:Y:S02]  /*11770*/  LDL.LU R150, [R1+0x644] ;  /* 0x0006440001967983 */ /* 0x000f240000300800 */
[----:B------:R-:W-:Y:S01]  /*11780*/  LOP3.LUT R6, R7, R6, RZ, 0x3c, !PT ;  /* 0x0000000607067212 */ /* 0x000fe200078e3cff */
[----:B------:R-:W-:-:S02]  /*11790*/  IMAD.MOV.U32 R8, RZ, RZ, R151 ;  /* 0x000000ffff087224 */ /* 0x000fc400078e0097 */
[----:B------:R-:W-:Y:S01]  /*117a0*/  IMAD.MOV.U32 R9, RZ, RZ, R211 ;  /* 0x000000ffff097224 */ /* 0x000fe200078e00d3 */
[----:B------:R-:W-:Y:S01]  /*117b0*/  LOP3.LUT R7, R7, R6, RZ, 0x3c, !PT ;  /* 0x0000000607077212 */ /* 0x000fe200078e3cff */
[----:B------:R-:W4:Y:S01]  /*117c0*/  LDL.LU R151, [R1+0x640] ;  /* 0x0006400001977983 */ /* 0x000f220000300800 */
[----:B------:R-:W-:-:S04]  /*117d0*/  IMAD.WIDE R8, R179, 0x2, R8 ;  /* 0x00000002b3087825 */ /* 0x000fc800078e0208 */
[----:B------:R-:W-:Y:S01]  /*117e0*/  IMAD.WIDE R6, R179, 0x2, R6 ;  /* 0x00000002b3067825 */ /* 0x000fe200078e0206 */
[----:B------:R-:W-:Y:S04]  /*117f0*/  STL [R1+0x2d0], R8 ;  /* 0x0002d00801007387 */ /* 0x000fe80000100800 */
[----:B------:R-:W-:Y:S04]  /*11800*/  STL [R1+0x45c], R6 ;  /* 0x00045c0601007387 */ /* 0x000fe80000100800 */
[----:B------:R0:W-:Y:S04]  /*11810*/  STL [R1+0x2d4], R7 ;  /* 0x0002d40701007387 */ /* 0x0001e80000100800 */
[----:B0-----:R-:W2:Y:S01]  /*11820*/  LDL.LU R7, [R1+0x2dc] ;  /* 0x0002dc0001077983 */ /* 0x001ea20000300800 */
[----:B------:R-:W-:-:S02]  /*11830*/  IMAD.MOV.U32 R211, RZ, RZ, R9 ;  /* 0x000000ffffd37224 */ /* 0x000fc400078e0009 */
[----:B------:R-:W-:Y:S02]  /*11840*/  IMAD.MOV.U32 R8, RZ, RZ, R180 ;  /* 0x000000ffff087224 */ /* 0x000fe400078e00b4 */
[----:B------:R-:W-:Y:S01]  /*11850*/  IMAD.MOV.U32 R9, RZ, RZ, R212 ;  /* 0x000000ffff097224 */ /* 0x000fe200078e00d4 */
[----:B------:R-:W3:Y:S01]  /*11860*/  LDL.LU R180, [R1+0x63c] ;  /* 0x00063c0001b47983 */ /* 0x000ee20000300800 */
[----:B------:R-:W-:-:S05]  /*11870*/  IMAD.WIDE R8, R179, 0x2, R8 ;  /* 0x00000002b3087825 */ /* 0x000fca00078e0208 */
[----:B------:R-:W-:Y:S01]  /*11880*/  STL [R1+0x2d8], R8 ;  /* 0x0002d80801007387 */ /* 0x000fe20000100800 */
[----:B--2---:R-:W-:Y:S02]  /*11890*/  IMAD.MOV.U32 R6, RZ, RZ, R7 ;  /* 0x000000ffff067224 */ /* 0x004fe400078e0007 */
[----:B------:R-:W-:Y:S02]  /*118a0*/  IMAD.MOV.U32 R7, RZ, RZ, R213 ;  /* 0x000000ffff077224 */ /* 0x000fe400078e00d5 */
[----:B------:R-:W-:-:S04]  /*118b0*/  IMAD.WIDE R6, R179, 0x2, R6 ;  /* 0x00000002b3067825 */ /* 0x000fc800078e0206 */
[----:B------:R-:W-:Y:S01]  /*118c0*/  IMAD.MOV.U32 R213, RZ, RZ, R7 ;  /* 0x000000ffffd57224 */ /* 0x000fe200078e0007 */
[----:B------:R0:W-:Y:S04]  /*118d0*/  STL [R1+0x2dc], R6 ;  /* 0x0002dc0601007387 */ /* 0x0001e80000100800 */
[----:B0-----:R-:W2:Y:S04]  /*118e0*/  LDL.LU R6, [R1+0x2e4] ;  /* 0x0002e40001067983 */ /* 0x001ea80000300800 */
[----:B------:R-:W2:Y:S01]  /*118f0*/  LDL.LU R7, [R1+0x460] ;  /* 0x0004600001077983 */ /* 0x000ea20000300800 */
[----:B------:R-:W-:-:S02]  /*11900*/  IMAD.MOV.U32 R212, RZ, RZ, R9 ;  /* 0x000000ffffd47224 */ /* 0x000fc400078e0009 */
[----:B------:R-:W-:Y:S02]  /*11910*/  IMAD.MOV.U32 R8, RZ, RZ, R241 ;  /* 0x000000ffff087224 */ /* 0x000fe400078e00f1 */
[----:B------:R-:W-:Y:S01]  /*11920*/  IMAD.MOV.U32 R9, RZ, RZ, R214 ;  /* 0x000000ffff097224 */ /* 0x000fe200078e00d6 */
[----:B------:R-:W4:Y:S01]  /*11930*/  LDL.LU R241, [R1+0x638] ;  /* 0x0006380001f17983 */ /* 0x000f220000300800 */
[----:B------:R-:W-:-:S05]  /*11940*/  IMAD.WIDE R8, R179, 0x2, R8 ;  /* 0x00000002b3087825 */ /* 0x000fca00078e0208 */
[----:B------:R-:W-:Y:S01]  /*11950*/  STL [R1+0x2e0], R8 ;  /* 0x0002e00801007387 */ /* 0x000fe20000100800 */
[----:B--2---:R-:W-:-:S04]  /*11960*/  LOP3.LUT R7, R7, R6, RZ, 0x3c, !PT ;  /* 0x0000000607077212 */ /* 0x004fc800078e3cff */
[----:B------:R-:W-:-:S04]  /*11970*/  LOP3.LUT R6, R7, R6, RZ, 0x3c, !PT ;  /* 0x0000000607067212 */ /* 0x000fc800078e3cff */
[----:B------:R-:W-:-:S03]  /*11980*/  LOP3.LUT R7, R7, R6, RZ, 0x3c, !PT ;  /* 0x0000000607077212 */ /* 0x000fc600078e3cff */
[----:B------:R-:W-:-:S05]  /*11990*/  IMAD.WIDE R6, R179, 0x2, R6 ;  /* 0x00000002b3067825 */ /* 0x000fca00078e0206 */
[----:B------:R0:W-:Y:S04]  /*119a0*/  STL [R1+0x460], R6 ;  /* 0x0004600601007387 */ /* 0x0001e80000100800 */
[----:B------:R1:W-:Y:S04]  /*119b0*/  STL [R1+0x2e4], R7 ;  /* 0x0002e40701007387 */ /* 0x0003e80000100800 */
[----:B0-----:R-:W2:Y:S04]  /*119c0*/  LDL.LU R6, [R1+0x2ec] ;  /* 0x0002ec0001067983 */ /* 0x001ea80000300800 */
[----:B-1----:R-:W2:Y:S01]  /*119d0*/  LDL.LU R7, [R1+0x464] ;  /* 0x0004640001077983 */ /* 0x002ea20000300800 */
[----:B------:R-:W-:-:S02]  /*119e0*/  IMAD.MOV.U32 R214, RZ, RZ, R9 ;  /* 0x000000ffffd67224 */ /* 0x000fc400078e0009 */
[----:B------:R-:W-:Y:S02]  /*119f0*/  IMAD.MOV.U32 R8, RZ, RZ, R233 ;  /* 0x000000ffff087224 */ /* 0x000fe400078e00e9 */
[----:B------:R-:W-:Y:S01]  /*11a00*/  IMAD.MOV.U32 R9, RZ, RZ, R215 ;  /* 0x000000ffff097224 */ /* 0x000fe200078e00d7 */
[----:B------:R-:W4:Y:S01]  /*11a10*/  LDL.LU R233, [R1+0x634] ;  /* 0x0006340001e97983 */ /* 0x000f220000300800 */
[----:B------:R-:W-:-:S05]  /*11a20*/  IMAD.WIDE R8, R179, 0x2, R8 ;  /* 0x00000002b3087825 */ /* 0x000fca00078e0208 */
[----:B------:R0:W-:Y:S01]  /*11a30*/  STL [R1+0x2e8], R8 ;  /* 0x0002e80801007387 */ /* 0x0001e20000100800 */
[----:B------:R-:W-:-:S03]  /*11a40*/  IMAD.MOV.U32 R215, RZ, RZ, R9 ;  /* 0x000000ffffd77224 */ /* 0x000fc600078e0009 */
[----:B0-----:R-:W3:Y:S04]  /*11a50*/  LDL.LU R8, [R1+0x468] ;  /* 0x0004680001087983 */ /* 0x001ee80000300800 */
[----:B------:R-:W4:Y:S01]  /*11a60*/  LDL.LU R9, [R1+0x2f0] ;  /* 0x0002f00001097983 */ /* 0x000f220000300800 */
[----:B--2---:R-:W-:-:S04]  /*11a70*/  LOP3.LUT R7, R7, R6, RZ, 0x3c, !PT ;  /* 0x0000000607077212 */ /* 0x004fc800078e3cff */
[----:B------:R-:W-:-:S04]  /*11a80*/  LOP3.LUT R6, R7, R6, RZ, 0x3c, !PT ;  /* 0x0000000607067212 */ /* 0x000fc800078e3cff */
[----:B------:R-:W-:-:S03]  /*11a90*/  LOP3.LUT R7, R7, R6, RZ, 0x3c, !PT ;  /* 0x0000000607077212 */ /* 0x000fc600078e3cff */
[----:B------:R-:W-:-:S05]  /*11aa0*/  IMAD.WIDE R6, R179, 0x2, R6 ;  /* 0x00000002b3067825 */ /* 0x000fca00078e0206 */
[----:B------:R0:W-:Y:S04]  /*11ab0*/  STL [R1+0x464], R6 ;  /* 0x0004640601007387 */ /* 0x0001e80000100800 */
[----:B------:R3:W-:Y:S04]  /*11ac0*/  STL [R1+0x2ec], R7 ;  /* 0x0002ec0701007387 */ /* 0x0007e80000100800 */
[----:B0-----:R-:W2:Y:S01]  /*11ad0*/  LDL.LU R6, [R1+0x2f4] ;  /* 0x0002f40001067983 */ /* 0x001ea20000300800 */
[----:B---3--:R-:W-:Y:S02]  /*11ae0*/  IMAD.MOV.U32 R7, RZ, RZ, R8 ;  /* 0x000000ffff077224 */ /* 0x008fe400078e0008 */
[----:B----4-:R-:W-:-:S02]  /*11af0*/  IMAD.MOV.U32 R8, RZ, RZ, R9 ;  /* 0x000000ffff087224 */ /* 0x010fc400078e0009 */
[----:B------:R-:W-:Y:S02]  /*11b00*/  IMAD.MOV.U32 R9, RZ, RZ, R216 ;  /* 0x000000ffff097224 */ /* 0x000fe400078e00d8 */
        /* <DEDUP_REMOVED lines=13> */
[----:B------:R-:W3:Y:S01]  /*11be0*/  LDL.LU R234, [R1+0x630] ;  /* 0x0006300001ea7983 */ /* 0x000ee20000300800 */
        /* <DEDUP_REMOVED lines=169> */
[----:B------:R0:W-:Y:S01]  /*12680*/  STL [R1+0x358], R8 ;  /* 0x0003580801007387 */ /* 0x0001e20000100800 */
[----:B------:R-:W-:Y:S02]  /*12690*/  IMAD.MOV.U32 R229, RZ, RZ, R9 ;  /* 0x000000ffffe57224 */ /* 0x000fe400078e0009 */
[----:B0-----:R-:W-:Y:S02]  /*126a0*/  IMAD.MOV.U32 R8, RZ, RZ, R5 ;  /* 0x000000ffff087224 */ /* 0x001fe400078e0005 */
[----:B------:R-:W3:Y:S04]  /*126b0*/  LDL.LU R5, [R1+0x5fc] ;  /* 0x0005fc0001057983 */ /* 0x000ee80000300800 */
[----:B------:R-:W4:Y:S01]  /*126c0*/  LDL.LU R9, [R1+0x364] ;  /* 0x0003640001097983 */ /* 0x000f220000300800 */
[----:B--2---:R-:W-:-:S04]  /*126d0*/  LOP3.LUT R7, R7, R6, RZ, 0x3c, !PT ;  /* 0x0000000607077212 */ /* 0x004fc800078e3cff */
[----:B------:R-:W-:-:S04]  /*126e0*/  LOP3.LUT R6, R7, R6, RZ, 0x3c, !PT ;  /* 0x0000000607067212 */ /* 0x000fc800078e3cff */
[----:B------:R-:W-:-:S03]  /*126f0*/  LOP3.LUT R7, R7, R6, RZ, 0x3c, !PT ;  /* 0x0000000607077212 */ /* 0x000fc600078e3cff */
[----:B------:R-:W-:-:S05]  /*12700*/  IMAD.WIDE R6, R179, 0x2, R6 ;  /* 0x00000002b3067825 */ /* 0x000fca00078e0206 */
[----:B------:R0:W-:Y:S04]  /*12710*/  STL [R1+0x49c], R6 ;  /* 0x00049c0601007387 */ /* 0x0001e80000100800 */
[----:B------:R1:W-:Y:S01]  /*12720*/  STL [R1+0x35c], R7 ;  /* 0x00035c0701007387 */ /* 0x0003e20000100800 */
[----:B0-----:R-:W-:Y:S02]  /*12730*/  IMAD.MOV.U32 R6, RZ, RZ, R231 ;  /* 0x000000ffff067224 */ /* 0x001fe400078e00e7 */
[----:B-1----:R-:W-:Y:S02]  /*12740*/  IMAD.MOV.U32 R7, RZ, RZ, R230 ;  /* 0x000000ffff077224 */ /* 0x002fe400078e00e6 */
[----:B------:R-:W2:Y:S01]  /*12750*/  LDL.LU R230, [R1+0x5f8] ;  /* 0x0005f80001e67983 */ /* 0x000ea20000300800 */
[----:B------:R-:W-:-:S03]  /*12760*/  IMAD.WIDE R6, R179, 0x2, R6 ;  /* 0x00000002b3067825 */ /* 0x000fc600078e0206 */
[----:B------:R-:W3:Y:S04]  /*12770*/  LDL.LU R231, [R1+0x5f4] ;  /* 0x0005f40001e77983 */ /* 0x000ee80000300800 */
[----:B------:R0:W-:Y:S04]  /*12780*/  STL [R1+0x4a0], R6 ;  /* 0x0004a00601007387 */ /* 0x0001e80000100800 */
[----:B------:R1:W-:Y:S01]  /*12790*/  STL [R1+0x360], R7 ;  /* 0x0003600701007387 */ /* 0x0003e20000100800 */
[----:B0-----:R-:W-:-:S03]  /*127a0*/  IMAD.MOV.U32 R6, RZ, RZ, R232 ;  /* 0x000000ffff067224 */ /* 0x001fc600078e00e8 */
[----:B------:R-:W3:Y:S01]  /*127b0*/  LDL.LU R232, [R1+0x5f0] ;  /* 0x0005f00001e87983 */ /* 0x000ee20000300800 */
[----:B-1----:R-:W-:Y:S02]  /*127c0*/  IMAD.MOV.U32 R7, RZ, RZ, R8 ;  /* 0x000000ffff077224 */ /* 0x002fe400078e0008 */
[----:B----4-:R-:W-:-:S03]  /*127d0*/  IMAD.MOV.U32 R8, RZ, RZ, R9 ;  /* 0x000000ffff087224 */ /* 0x010fc600078e0009 */
[----:B------:R-:W-:-:S04]  /*127e0*/  LOP3.LUT R7, R7, R6, RZ, 0x3c, !PT ;  /* 0x0000000607077212 */ /* 0x000fc800078e3cff */
[----:B------:R-:W-:-:S04]  /*127f0*/  LOP3.LUT R6, R7, R6, RZ, 0x3c, !PT ;  /* 0x0000000607067212 */ /* 0x000fc800078e3cff */
[----:B------:R-:W-:-:S03]  /*12800*/  LOP3.LUT R7, R7, R6, RZ, 0x3c, !PT ;  /* 0x0000000607077212 */ /* 0x000fc600078e3cff */
[----:B------:R-:W-:-:S04]  /*12810*/  IMAD.WIDE R6, R179, 0x2, R6 ;  /* 0x00000002b3067825 */ /* 0x000fc800078e0206 */
[----:B--2---:R-:W-:Y:S02]  /*12820*/  IMAD.MOV.U32 R9, RZ, RZ, R230 ;  /* 0x000000ffff097224 */ /* 0x004fe400078e00e6 */
[----:B------:R-:W-:-:S04]  /*12830*/  IMAD.WIDE R8, R179, 0x2, R8 ;  /* 0x00000002b3087825 */ /* 0x000fc800078e0208 */
[----:B------:R-:W-:Y:S01]  /*12840*/  IMAD.MOV.U32 R230, RZ, RZ, R9 ;  /* 0x000000ffffe67224 */ /* 0x000fe200078e0009 */
[----:B------:R0:W-:Y:S04]  /*12850*/  STL [R1+0x364], R8 ;  /* 0x0003640801007387 */ /* 0x0001e80000100800 */
[----:B------:R1:W-:Y:S01]  /*12860*/  STL [R1+0x4a4], R6 ;  /* 0x0004a40601007387 */ /* 0x0003e20000100800 */
[----:B---3--:R-:W-:Y:S02]  /*12870*/  IMAD.MOV.U32 R9, RZ, RZ, R231 ;  /* 0x000000ffff097224 */ /* 0x008fe400078e00e7 */
[----:B0-----:R-:W-:Y:S01]  /*12880*/  IMAD.MOV.U32 R8, RZ, RZ, R232 ;  /* 0x000000ffff087224 */ /* 0x001fe200078e00e8 */
[----:B------:R0:W-:Y:S01]  /*12890*/  STL [R1+0x368], R7 ;  /* 0x0003680701007387 */ /* 0x0001e20000100800 */
[----:B-1----:R-:W-:-:S02]  /*128a0*/  IMAD.MOV.U32 R6, RZ, RZ, R180 ;  /* 0x000000ffff067224 */ /* 0x002fc400078e00b4 */
[----:B------:R-:W-:Y:S01]  /*128b0*/  IMAD.WIDE R8, R179, 0x2, R8 ;  /* 0x00000002b3087825 */ /* 0x000fe200078e0208 */
[----:B------:R-:W2:Y:S03]  /*128c0*/  LDL.LU R180, [R1+0x5ec] ;  /* 0x0005ec0001b47983 */ /* 0x000ea60000300800 */
[----:B0-----:R-:W-:Y:S02]  /*128d0*/  IMAD.MOV.U32 R7, RZ, RZ, R241 ;  /* 0x000000ffff077224 */ /* 0x001fe400078e00f1 */
[----:B------:R-:W3:Y:S01]  /*128e0*/  LDL.LU R241, [R1+0x5e8] ;  /* 0x0005e80001f17983 */ /* 0x000ee20000300800 */
[----:B------:R-:W-:-:S03]  /*128f0*/  IMAD.MOV.U32 R231, RZ, RZ, R9 ;  /* 0x000000ffffe77224 */ /* 0x000fc600078e0009 */
[----:B------:R-:W4:Y:S04]  /*12900*/  LDL.LU R232, [R1+0x5e4] ;  /* 0x0005e40001e87983 */ /* 0x000f280000300800 */
[----:B------:R0:W-:Y:S04]  /*12910*/  STL [R1+0x36c], R8 ;  /* 0x00036c0801007387 */ /* 0x0001e80000100800 */
[----:B0-----:R-:W2:Y:S04]  /*12920*/  LDL.LU R8, [R1+0x4ac] ;  /* 0x0004ac0001087983 */ /* 0x001ea80000300800 */
[----:B------:R-:W3:Y:S01]  /*12930*/  LDL.LU R9, [R1+0x374] ;  /* 0x0003740001097983 */ /* 0x000ee20000300800 */
[----:B------:R-:W-:-:S04]  /*12940*/  LOP3.LUT R7, R7, R6, RZ, 0x3c, !PT ;  /* 0x0000000607077212 */ /* 0x000fc800078e3cff */
[----:B------:R-:W-:-:S04]  /*12950*/  LOP3.LUT R6, R7, R6, RZ, 0x3c, !PT ;  /* 0x0000000607067212 */ /* 0x000fc800078e3cff */
[----:B------:R-:W-:-:S03]  /*12960*/  LOP3.LUT R7, R7, R6, RZ, 0x3c, !PT ;  /* 0x0000000607077212 */ /* 0x000fc600078e3cff */
[----:B------:R-:W-:-:S05]  /*12970*/  IMAD.WIDE R6, R179, 0x2, R6 ;  /* 0x00000002b3067825 */ /* 0x000fca00078e0206 */
[----:B------:R0:W-:Y:S04]  /*12980*/  STL [R1+0x4a8], R6 ;  /* 0x0004a80601007387 */ /* 0x0001e80000100800 */
[----:B------:R2:W-:Y:S01]  /*12990*/  STL [R1+0x370], R7 ;  /* 0x0003700701007387 */ /* 0x0005e20000100800 */
[----:B0-----:R-:W-:-:S03]  /*129a0*/  IMAD.MOV.U32 R6, RZ, RZ, R233 ;  /* 0x000000ffff067224 */ /* 0x001fc600078e00e9 */
[----:B------:R-:W4:Y:S01]  /*129b0*/  LDL.LU R233, [R1+0x5e0] ;  /* 0x0005e00001e97983 */ /* 0x000f220000300800 */
[----:B--2---:R-:W-:Y:S02]  /*129c0*/  IMAD.MOV.U32 R7, RZ, RZ, R8 ;  /* 0x000000ffff077224 */ /* 0x004fe400078e0008 */
[----:B---3--:R-:W-:Y:S02]  /*129d0*/  IMAD.MOV.U32 R8, RZ, RZ, R9 ;  /* 0x000000ffff087224 */ /* 0x008fe400078e0009 */
[----:B----4-:R-:W-:Y:S02]  /*129e0*/  IMAD.MOV.U32 R9, RZ, RZ, R232 ;  /* 0x000000ffff097224 */ /* 0x010fe400078e00e8 */
[----:B------:R-:W-:-:S05]  /*129f0*/  IMAD.WIDE R8, R179, 0x2, R8 ;  /* 0x00000002b3087825 */ /* 0x000fca00078e0208 */
[----:B------:R0:W-:Y:S01]  /*12a00*/  STL [R1+0x374], R8 ;  /* 0x0003740801007387 */ /* 0x0001e20000100800 */
[----:B------:R-:W-:Y:S02]  /*12a10*/  IMAD.MOV.U32 R232, RZ, RZ, R9 ;  /* 0x000000ffffe87224 */ /* 0x000fe400078e0009 */
[----:B0-----:R-:W-:Y:S02]  /*12a20*/  IMAD.MOV.U32 R8, RZ, RZ, R242 ;  /* 0x000000ffff087224 */ /* 0x001fe400078e00f2 */
[----:B------:R-:W2:Y:S04]  /*12a30*/  LDL.LU R242, [R1+0x5dc] ;  /* 0x0005dc0001f27983 */ /* 0x000ea80000300800 */
[----:B------:R-:W3:Y:S01]  /*12a40*/  LDL.LU R9, [R1+0x37c] ;  /* 0x00037c0001097983 */ /* 0x000ee20000300800 */
[----:B------:R-:W-:-:S04]  /*12a50*/  LOP3.LUT R7, R7, R6, RZ, 0x3c, !PT ;  /* 0x0000000607077212 */ /* 0x000fc800078e3cff */
[----:B------:R-:W-:-:S04]  /*12a60*/  LOP3.LUT R6, R7, R6, RZ, 0x3c, !PT ;  /* 0x0000000607067212 */ /* 0x000fc800078e3cff */
[----:B------:R-:W-:-:S03]  /*12a70*/  LOP3.LUT R7, R7, R6, RZ, 0x3c, !PT ;  /* 0x0000000607077212 */ /* 0x000fc600078e3cff */
[----:B------:R-:W-:-:S05]  /*12a80*/  IMAD.WIDE R6, R179, 0x2, R6 ;  /* 0x00000002b3067825 */ /* 0x000fca00078e0206 */
[----:B------:R0:W-:Y:S04]  /*12a90*/  STL [R1+0x4ac], R6 ;  /* 0x0004ac0601007387 */ /* 0x0001e80000100800 */
[----:B------:R1:W-:Y:S01]  /*12aa0*/  STL [R1+0x378], R7 ;  /* 0x0003780701007387 */ /* 0x0003e20000100800 */
[----:B0-----:R-:W-:Y:S02]  /*12ab0*/  IMAD.MOV.U32 R6, RZ, RZ, R234 ;  /* 0x000000ffff067224 */ /* 0x001fe400078e00ea */
[----:B-1----:R-:W-:Y:S01]  /*12ac0*/  IMAD.MOV.U32 R7, RZ, RZ, R8 ;  /* 0x000000ffff077224 */ /* 0x002fe200078e0008 */
[----:B------:R-:W4:Y:S04]  /*12ad0*/  LDL.LU R234, [R1+0x5d8] ;  /* 0x0005d80001ea7983 */ /* 0x000f280000300800 */
[----:B------:R-:W-:-:S04]  /*12ae0*/  LOP3.LUT R7, R7, R6, RZ, 0x3c, !PT ;  /* 0x0000000607077212 */ /* 0x000fc800078e3cff */
[----:B------:R-:W-:-:S04]  /*12af0*/  LOP3.LUT R6, R7, R6, RZ, 0x3c, !PT ;  /* 0x0000000607067212 */ /* 0x000fc800078e3cff */
[----:B------:R-:W-:-:S03]  /*12b00*/  LOP3.LUT R7, R7, R6, RZ, 0x3c, !PT ;  /* 0x0000000607077212 */ /* 0x000fc600078e3cff */
[----:B------:R-:W-:-:S04]  /*12b10*/  IMAD.WIDE R6, R179, 0x2, R6 ;  /* 0x00000002b3067825 */ /* 0x000fc800078e0206 */
[----:B---3--:R-:W-:Y:S02]  /*12b20*/  IMAD.MOV.U32 R8, RZ, RZ, R9 ;  /* 0x000000ffff087224 */ /* 0x008fe400078e0009 */
[----:B------:R-:W-:Y:S02]  /*12b30*/  IMAD.MOV.U32 R9, RZ, RZ, R233 ;  /* 0x000000ffff097224 */ /* 0x000fe400078e00e9 */
[----:B------:R-:W-:-:S05]  /*12b40*/  IMAD.WIDE R8, R179, 0x2, R8 ;  /* 0x00000002b3087825 */ /* 0x000fca00078e0208 */
[----:B------:R0:W-:Y:S01]  /*12b50*/  STL [R1+0x37c], R8 ;  /* 0x00037c0801007387 */ /* 0x0001e20000100800 */
[----:B------:R-:W-:Y:S02]  /*12b60*/  IMAD.MOV.U32 R233, RZ, RZ, R9 ;  /* 0x000000ffffe97224 */ /* 0x000fe400078e0009 */
[----:B0-----:R-:W-:Y:S02]  /*12b70*/  IMAD.MOV.U32 R8, RZ, RZ, R235 ;  /* 0x000000ffff087224 */ /* 0x001fe400078e00eb */
[----:B------:R-:W3:Y:S04]  /*12b80*/  LDL.LU R235, [R1+0x5d4] ;  /* 0x0005d40001eb7983 */ /* 0x000ee80000300800 */
[----:B------:R-:W2:Y:S04]  /*12b90*/  LDL.LU R9, [R1+0x384] ;  /* 0x0003840001097983 */ /* 0x000ea80000300800 */
[----:B------:R0:W-:Y:S04]  /*12ba0*/  STL [R1+0x4b0], R6 ;  /* 0x0004b00601007387 */ /* 0x0001e80000100800 */
[----:B------:R1:W-:Y:S01]  /*12bb0*/  STL [R1+0x380], R7 ;  /* 0x0003800701007387 */ /* 0x0003e20000100800 */
[----:B0-----:R-:W-:-:S03]  /*12bc0*/  IMAD.MOV.U32 R6, RZ, RZ, R236 ;  /* 0x000000ffff067224 */ /* 0x001fc600078e00ec */
[----:B------:R-:W3:Y:S01]  /*12bd0*/  LDL.LU R236, [R1+0x5d0] ;  /* 0x0005d00001ec7983 */ /* 0x000ee20000300800 */
[----:B-1----:R-:W-:-:S05]  /*12be0*/  IMAD.MOV.U32 R7, RZ, RZ, R8 ;  /* 0x000000ffff077224 */ /* 0x002fca00078e0008 */
[----:B------:R-:W-:-:S04]  /*12bf0*/  LOP3.LUT R7, R7, R6, RZ, 0x3c, !PT ;  /* 0x0000000607077212 */ /* 0x000fc800078e3cff */
[----:B------:R-:W-:-:S04]  /*12c00*/  LOP3.LUT R6, R7, R6, RZ, 0x3c, !PT ;  /* 0x0000000607067212 */ /* 0x000fc800078e3cff */
[----:B------:R-:W-:-:S03]  /*12c10*/  LOP3.LUT R7, R7, R6, RZ, 0x3c, !PT ;  /* 0x0000000607077212 */ /* 0x000fc600078e3cff */
[----:B------:R-:W-:-:S04]  /*12c20*/  IMAD.WIDE R6, R179, 0x2, R6 ;  /* 0x00000002b3067825 */ /* 0x000fc800078e0206 */
[----:B--2---:R-:W-:Y:S02]  /*12c30*/  IMAD.MOV.U32 R8, RZ, RZ, R9 ;  /* 0x000000ffff087224 */ /* 0x004fe400078e0009 */
[----:B----4-:R-:W-:Y:S02]  /*12c40*/  IMAD.MOV.U32 R9, RZ, RZ, R234 ;  /* 0x000000ffff097224 */ /* 0x010fe400078e00ea */
[----:B------:R-:W-:-:S04]  /*12c50*/  IMAD.WIDE R8, R179, 0x2, R8 ;  /* 0x00000002b3087825 */ /* 0x000fc800078e0208 */
[----:B------:R-:W-:Y:S01]  /*12c60*/  IMAD.MOV.U32 R234, RZ, RZ, R9 ;  /* 0x000000ffffea7224 */ /* 0x000fe200078e0009 */
[----:B------:R3:W-:Y:S04]  /*12c70*/  STL [R1+0x384], R8 ;  /* 0x0003840801007387 */ /* 0x0007e80000100800 */
[----:B------:R0:W-:Y:S01]  /*12c80*/  STL [R1+0x4b4], R6 ;  /* 0x0004b40601007387 */ /* 0x0001e20000100800 */
[----:B---3--:R-:W-:Y:S02]  /*12c90*/  IMAD.MOV.U32 R8, RZ, RZ, R236 ;  /* 0x000000ffff087224 */ /* 0x008fe400078e00ec */
[----:B------:R-:W-:Y:S01]  /*12ca0*/  IMAD.MOV.U32 R9, RZ, RZ, R235 ;  /* 0x000000ffff097224 */ /* 0x000fe200078e00eb */
[----:B------:R1:W-:Y:S01]  /*12cb0*/  STL [R1+0x388], R7 ;  /* 0x0003880701007387 */ /* 0x0003e20000100800 */
[----:B0-----:R-:W-:-:S02]  /*12cc0*/  IMAD.MOV.U32 R6, RZ, RZ, R243 ;  /* 0x000000ffff067224 */ /* 0x001fc400078e00f3 */
[----:B------:R-:W-:Y:S01]  /*12cd0*/  IMAD.WIDE R8, R179, 0x2, R8 ;  /* 0x00000002b3087825 */ /* 0x000fe200078e0208 */
[----:B------:R-:W2:Y:S03]  /*12ce0*/  LDL.LU R243, [R1+0x5cc] ;  /* 0x0005cc0001f37983 */ /* 0x000ea60000300800 */
[----:B-1----:R-:W-:Y:S02]  /*12cf0*/  IMAD.MOV.U32 R7, RZ, RZ, R244 ;  /* 0x000000ffff077224 */ /* 0x002fe400078e00f4 */
[----:B------:R-:W3:Y:S01]  /*12d00*/  LDL.LU R244, [R1+0x5c8] ;  /* 0x0005c80001f47983 */ /* 0x000ee20000300800 */
[----:B------:R-:W-:-:S03]  /*12d10*/  IMAD.MOV.U32 R235, RZ, RZ, R9 ;  /* 0x000000ffffeb7224 */ /* 0x000fc600078e0009 */
[----:B------:R-:W4:Y:S04]  /*12d20*/  LDL.LU R236, [R1+0x5c4] ;  /* 0x0005c40001ec7983 */ /* 0x000f280000300800 */
[----:B------:R0:W-:Y:S02]  /*12d30*/  STL [R1+0x38c], R8 ;  /* 0x00038c0801007387 */ /* 0x0001e40000100800 */
[----:B0-----:R-:W-:Y:S02]  /*12d40*/  IMAD.MOV.U32 R8, RZ, RZ, R10 ;  /* 0x000000ffff087224 */ /* 0x001fe400078e000a */
[----:B------:R-:W3:Y:S04]  /*12d50*/  LDL.LU R10, [R1+0x5c0] ;  /* 0x0005c000010a7983 */ /* 0x000ee80000300800 */
[----:B------:R-:W2:Y:S01]  /*12d60*/  LDL.LU R9, [R1+0x394] ;  /* 0x0003940001097983 */ /* 0x000ea20000300800 */
[----:B------:R-:W-:-:S04]  /*12d70*/  LOP3.LUT R7, R7, R6, RZ, 0x3c, !PT ;  /* 0x0000000607077212 */ /* 0x000fc800078e3cff */
[----:B------:R-:W-:-:S04]  /*12d80*/  LOP3.LUT R6, R7, R6, RZ, 0x3c, !PT ;  /* 0x0000000607067212 */ /* 0x000fc800078e3cff */
[----:B------:R-:W-:-:S03]  /*12d90*/  LOP3.LUT R7, R7, R6, RZ, 0x3c, !PT ;  /* 0x0000000607077212 */ /* 0x000fc600078e3cff */
[----:B------:R-:W-:-:S05]  /*12da0*/  IMAD.WIDE R6, R179, 0x2, R6 ;  /* 0x00000002b3067825 */ /* 0x000fca00078e0206 */
[----:B------:R-:W-:Y:S04]  /*12db0*/  STL [R1+0x4b8], R6 ;  /* 0x0004b80601007387 */ /* 0x000fe80000100800 */
[----:B------:R0:W-:Y:S02]  /*12dc0*/  STL [R1+0x390], R7 ;  /* 0x0003900701007387 */ /* 0x0001e40000100800 */
[----:B0-----:R-:W-:Y:S02]  /*12dd0*/  IMAD.MOV.U32 R7, RZ, RZ, R8 ;  /* 0x000000ffff077224 */ /* 0x001fe400078e0008 */
[----:B------:R-:W-:Y:S02]  /*12de0*/  IMAD.MOV.U32 R6, RZ, RZ, R237 ;  /* 0x000000ffff067224 */ /* 0x000fe400078e00ed */
[----:B------:R-:W3:Y:S01]  /*12df0*/  LDL.LU R237, [R1+0x5bc] ;  /* 0x0005bc0001ed7983 */ /* 0x000ee20000300800 */
[----:B--2---:R-:W-:-:S02]  /*12e00*/  IMAD.MOV.U32 R8, RZ, RZ, R9 ;  /* 0x000000ffff087224 */ /* 0x004fc400078e0009 */
[----:B----4-:R-:W-:Y:S02]  /*12e10*/  IMAD.MOV.U32 R9, RZ, RZ, R236 ;  /* 0x000000ffff097224 */ /* 0x010fe400078e00ec */
[----:B------:R-:W-:-:S05]  /*12e20*/  IMAD.WIDE R8, R179, 0x2, R8 ;  /* 0x00000002b3087825 */ /* 0x000fca00078e0208 */
[----:B------:R0:W-:Y:S01]  /*12e30*/  STL [R1+0x394], R8 ;  /* 0x0003940801007387 */ /* 0x0001e20000100800 */
[----:B------:R-:W-:Y:S02]  /*12e40*/  IMAD.MOV.U32 R236, RZ, RZ, R9 ;  /* 0x000000ffffec7224 */ /* 0x000fe400078e0009 */
[----:B0-----:R-:W-:Y:S02]  /*12e50*/  IMAD.MOV.U32 R8, RZ, RZ, R181 ;  /* 0x000000ffff087224 */ /* 0x001fe400078e00b5 */
[----:B------:R-:W2:Y:S04]  /*12e60*/  LDL.LU R181, [R1+0x5b8] ;  /* 0x0005b80001b57983 */ /* 0x000ea80000300800 */
[----:B------:R-:W4:Y:S01]  /*12e70*/  LDL.LU R9, [R1+0x39c] ;  /* 0x00039c0001097983 */ /* 0x000f220000300800 */
        /* <DEDUP_REMOVED lines=8> */
[----:B------:R-:W2:Y:S01]  /*12f00*/  LDL.LU R238, [R1+0x5b4] ;  /* 0x0005b40001ee7983 */ /* 0x000ea20000300800 */
[----:B----4-:R-:W-:-:S02]  /*12f10*/  IMAD.MOV.U32 R8, RZ, RZ, R9 ;  /* 0x000000ffff087224 */ /* 0x010fc400078e0009 */
[----:B---3--:R-:W-:Y:S02]  /*12f20*/  IMAD.MOV.U32 R9, RZ, RZ, R237 ;  /* 0x000000ffff097224 */ /* 0x008fe400078e00ed */
[----:B------:R-:W-:-:S05]  /*12f30*/  IMAD.WIDE R8, R179, 0x2, R8 ;  /* 0x00000002b3087825 */ /* 0x000fca00078e0208 */
[----:B------:R0:W-:Y:S01]  /*12f40*/  STL [R1+0x39c], R8 ;  /* 0x00039c0801007387 */ /* 0x0001e20000100800 */
[----:B------:R-:W-:Y:S02]  /*12f50*/  IMAD.MOV.U32 R237, RZ, RZ, R9 ;  /* 0x000000ffffed7224 */ /* 0x000fe400078e0009 */
[----:B0-----:R-:W-:Y:S02]  /*12f60*/  IMAD.MOV.U32 R8, RZ, RZ, R4 ;  /* 0x000000ffff087224 */ /* 0x001fe400078e0004 */
[----:B------:R-:W3:Y:S04]  /*12f70*/  LDL.LU R4, [R1+0x5b0] ;  /* 0x0005b00001047983 */ /* 0x000ee80000300800 */
        /* <DEDUP_REMOVED lines=10> */
[----:B----4-:R-:W-:-:S02]  /*13020*/  IMAD.MOV.U32 R8, RZ, RZ, R9 ;  /* 0x000000ffff087224 */ /* 0x010fc400078e0009 */
[----:B--2---:R-:W-:Y:S02]  /*13030*/  IMAD.MOV.U32 R9, RZ, RZ, R238 ;  /* 0x000000ffff097224 */ /* 0x004fe400078e00ee */
        /* <DEDUP_REMOVED lines=14> */
[----:B------:R-:W2:Y:S03]  /*13120*/  LDL.LU R240, [R1+0x5a4] ;  /* 0x0005a40001f07983 */ /* 0x000ea60000300800 */
[----:B------:R-:W-:-:S04]  /*13130*/  LOP3.LUT R7, R7, R6, RZ, 0x3c, !PT ;  /* 0x0000000607077212 */ /* 0x000fc800078e3cff */
[----:B------:R-:W-:-:S04]  /*13140*/  LOP3.LUT R6, R7, R6, RZ, 0x3c, !PT ;  /* 0x0000000607067212 */ /* 0x000fc800078e3cff */
[----:B------:R-:W-:-:S03]  /*13150*/  LOP3.LUT R7, R7, R6, RZ, 0x3c, !PT ;  /* 0x0000000607077212 */ /* 0x000fc600078e3cff */
[----:B------:R-:W-:-:S04]  /*13160*/  IMAD.WIDE R6, R179, 0x2, R6 ;  /* 0x00000002b3067825 */ /* 0x000fc800078e0206 */
[----:B----4-:R-:W-:Y:S02]  /*13170*/  IMAD.MOV.U32 R8, RZ, RZ, R9 ;  /* 0x000000ffff087224 */ /* 0x010fe400078e0009 */
[----:B---3--:R-:W-:Y:S02]  /*13180*/  IMAD.MOV.U32 R9, RZ, RZ, R239 ;  /* 0x000000ffff097224 */ /* 0x008fe400078e00ef */
[----:B------:R-:W-:-:S05]  /*13190*/  IMAD.WIDE R8, R179, 0x2, R8 ;  /* 0x00000002b3087825 */ /* 0x000fca00078e0208 */
[----:B------:R0:W-:Y:S01]  /*131a0*/  STL [R1+0x3ac], R8 ;  /* 0x0003ac0801007387 */ /* 0x0001e20000100800 */
[----:B------:R-:W-:Y:S02]  /*131b0*/  IMAD.MOV.U32 R239, RZ, RZ, R9 ;  /* 0x000000ffffef7224 */ /* 0x000fe400078e0009 */
[----:B0-----:R-:W-:Y:S02]  /*131c0*/  IMAD.MOV.U32 R8, RZ, RZ, R241 ;  /* 0x000000ffff087224 */ /* 0x001fe400078e00f1 */
[----:B------:R-:W3:Y:S04]  /*131d0*/  LDL.LU R241, [R1+0x5a0] ;  /* 0x0005a00001f17983 */ /* 0x000ee80000300800 */
[----:B------:R-:W4:Y:S04]  /*131e0*/  LDL.LU R9, [R1+0x3b4] ;  /* 0x0003b40001097983 */ /* 0x000f280000300800 */
        /* <DEDUP_REMOVED lines=9> */
[----:B----4-:R-:W-:Y:S02]  /*13280*/  IMAD.MOV.U32 R8, RZ, RZ, R9 ;  /* 0x000000ffff087224 */ /* 0x010fe400078e0009 */
[----:B--2---:R-:W-:Y:S02]  /*13290*/  IMAD.MOV.U32 R9, RZ, RZ, R240 ;  /* 0x000000ffff097224 */ /* 0x004fe400078e00f0 */
[----:B------:R-:W-:-:S05]  /*132a0*/  IMAD.WIDE R8, R179, 0x2, R8 ;  /* 0x00000002b3087825 */ /* 0x000fca00078e0208 */
[----:B------:R-:W-:Y:S04]  /*132b0*/  STL [R1+0x3b4], R8 ;  /* 0x0003b40801007387 */ /* 0x000fe80000100800 */
[----:B------:R0:W-:Y:S04]  /*132c0*/  STL [R1+0x4cc], R6 ;  /* 0x0004cc0601007387 */ /* 0x0001e80000100800 */
[----:B------:R1:W-:Y:S04]  /*132d0*/  STL [R1+0x3b8], R7 ;  /* 0x0003b80701007387 */ /* 0x0003e80000100800 */
[----:B0-----:R-:W2:Y:S01]  /*132e0*/  LDL.LU R6, [R1+0x3c0] ;  /* 0x0003c00001067983 */ /* 0x001ea20000300800 */
[----:B---3--:R-:W-:-:S02]  /*132f0*/  IMAD.MOV.U32 R8, RZ, RZ, R180 ;  /* 0x000000ffff087224 */ /* 0x008fc400078e00b4 */
[----:B-1----:R-:W-:Y:S02]  /*13300*/  IMAD.MOV.U32 R7, RZ, RZ, R242 ;  /* 0x000000ffff077224 */ /* 0x002fe400078e00f2 */
[----:B------:R-:W3:Y:S04]  /*13310*/  LDL.LU R242, [R1+0x598] ;  /* 0x0005980001f27983 */ /* 0x000ee80000300800 */
[----:B------:R-:W4:Y:S01]  /*13320*/  LDL.LU R180, [R1+0x594] ;  /* 0x0005940001b47983 */ /* 0x000f220000300800 */
[----:B------:R-:W-:Y:S02]  /*13330*/  IMAD.MOV.U32 R240, RZ, RZ, R9 ;  /* 0x000000fffff07224 */ /* 0x000fe400078e0009 */
[----:B------:R-:W-:Y:S02]  /*13340*/  IMAD.MOV.U32 R9, RZ, RZ, R241 ;  /* 0x000000ffff097224 */ /* 0x000fe400078e00f1 */
[----:B------:R-:W-:-:S04]  /*13350*/  IMAD.WIDE R8, R179, 0x2, R8 ;  /* 0x00000002b3087825 */ /* 0x000fc800078e0208 */
[----:B------:R-:W-:Y:S01]  /*13360*/  IMAD.MOV.U32 R241, RZ, RZ, R9 ;  /* 0x000000fffff17224 */ /* 0x000fe200078e0009 */
[----:B------:R4:W-:Y:S01]  /*13370*/  STL [R1+0x3bc], R8 ;  /* 0x0003bc0801007387 */ /* 0x0009e20000100800 */
[----:B--2---:R-:W-:-:S04]  /*13380*/  LOP3.LUT R7, R7, R6, RZ, 0x3c, !PT ;  /* 0x0000000607077212 */ /* 0x004fc800078e3cff */
[----:B------:R-:W-:-:S04]  /*13390*/  LOP3.LUT R6, R7, R6, RZ, 0x3c, !PT ;  /* 0x0000000607067212 */ /* 0x000fc800078e3cff */
[----:B------:R-:W-:Y:S01]  /*133a0*/  LOP3.LUT R7, R7, R6, RZ, 0x3c, !PT ;  /* 0x0000000607077212 */ /* 0x000fe200078e3cff */
[----:B----4-:R-:W-:Y:S02]  /*133b0*/  IMAD.MOV.U32 R8, RZ, RZ, R180 ;  /* 0x000000ffff087224 */ /* 0x010fe400078e00b4 */
[----:B---3--:R-:W-:Y:S02]  /*133c0*/  IMAD.MOV.U32 R9, RZ, RZ, R242 ;  /* 0x000000ffff097224 */ /* 0x008fe400078e00f2 */
[----:B------:R-:W-:-:S04]  /*133d0*/  IMAD.WIDE R6, R179, 0x2, R6 ;  /* 0x00000002b3067825 */ /* 0x000fc800078e0206 */
[----:B------:R-:W-:Y:S01]  /*133e0*/  IMAD.WIDE R8, R179, 0x2, R8 ;  /* 0x00000002b3087825 */ /* 0x000fe200078e0208 */
[----:B------:R0:W-:Y:S04]  /*133f0*/  STL [R1+0x4d0], R6 ;  /* 0x0004d00601007387 */ /* 0x0001e80000100800 */
[----:B------:R1:W-:Y:S01]  /*13400*/  STL [R1+0x3c0], R7 ;  /* 0x0003c00701007387 */ /* 0x0003e20000100800 */
[----:B------:R-:W-:Y:S02]  /*13410*/  IMAD.MOV.U32 R242, RZ, RZ, R9 ;  /* 0x000000fffff27224 */ /* 0x000fe400078e0009 */
[----:B0-----:R-:W-:Y:S02]  /*13420*/  IMAD.MOV.U32 R6, RZ, RZ, R243 ;  /* 0x000000ffff067224 */ /* 0x001fe400078e00f3 */
[----:B------:R-:W2:Y:S01]  /*13430*/  LDL.LU R243, [R1+0x590] ;  /* 0x0005900001f37983 */ /* 0x000ea20000300800 */
[----:B-1----:R-:W-:-:S03]  /*13440*/  IMAD.MOV.U32 R7, RZ, RZ, R244 ;  /* 0x000000ffff077224 */ /* 0x002fc600078e00f4 */
[----:B------:R-:W3:Y:S04]  /*13450*/  LDL.LU R244, [R1+0x58c] ;  /* 0x00058c0001f47983 */ /* 0x000ee80000300800 */
[----:B------:R-:W4:Y:S04]  /*13460*/  LDL.LU R180, [R1+0x588] ;  /* 0x0005880001b47983 */ /* 0x000f280000300800 */
[----:B------:R0:W-:Y:S02]  /*13470*/  STL [R1+0x3c4], R8 ;  /* 0x0003c40801007387 */ /* 0x0001e40000100800 */
[----:B0-----:R-:W-:-:S02]  /*13480*/  IMAD.MOV.U32 R8, RZ, RZ, R181 ;  /* 0x000000ffff087224 */ /* 0x001fc400078e00b5 */
[----:B------:R-:W3:Y:S04]  /*13490*/  LDL.LU R181, [R1+0x584] ;  /* 0x0005840001b57983 */ /* 0x000ee80000300800 */
[----:B------:R-:W2:Y:S01]  /*134a0*/  LDL.LU R9, [R1+0x3cc] ;  /* 0x0003cc0001097983 */ /* 0x000ea20000300800 */
[----:B------:R-:W-:Y:S01]  /*134b0*/  LOP3.LUT R7, R7, R6, RZ, 0x3c, !PT ;  /* 0x0000000607077212 */ /* 0x000fe200078e3cff */
[----:B------:R-:W-:-:S03]  /*134c0*/  WARPGROUP.ARRIVE ;  /* 0x00000000000079c5 */ /* 0x000fc60000000000 */
[----:B------:R-:W-:Y:S01]  /*134d0*/  LOP3.LUT R6, R7, R6, RZ, 0x3c, !PT ;  /* 0x0000000607067212 */ /* 0x000fe200078e3cff */
[----:B------:R-:W-:-:S03]  /*134e0*/  UMOV UR12, UR20 ;  /* 0x00000014000c7c82 */ /* 0x000fc60008000000 */
[----:B------:R-:W-:Y:S01]  /*134f0*/  LOP3.LUT R7, R7, R6, RZ, 0x3c, !PT ;  /* 0x0000000607077212 */ /* 0x000fe200078e3cff */
[----:B------:R-:W-:Y:S02]  /*13500*/  UMOV UR13, UR21 ;  /* 0x00000015000d7c82 */ /* 0x000fe40008000000 */
[----:B------:R-:W-:Y:S01]  /*13510*/  HGMMA.64x256x16.F32.BF16 R24, gdesc[UR12].tnspA, R24, gsb0 ;  /* 0x23e000000c1879f0 */ /* 0x000fe20008001818 */
[----:B------:R-:W-:-:S05]  /*13520*/  IMAD.WIDE R6, R179, 0x2, R6 ;  /* 0x00000002b3067825 */ /* 0x000fca00078e0206 */
[----:B------:R0:W-:Y:S04]  /*13530*/  STL [R1+0x4d4], R6 ;  /* 0x0004d40601007387 */ /* 0x0001e80000100800 */
[----:B------:R1:W-:Y:S01]  /*13540*/  STL [R1+0x3c8], R7 ;  /* 0x0003c80701007387 */ /* 0x0003e20000100800 */
[----:B0-----:R-:W-:Y:S02]  /*13550*/  IMAD.MOV.U32 R6, RZ, RZ, R10 ;  /* 0x000000ffff067224 */ /* 0x001fe400078e000a */
[----:B-1----:R-:W-:Y:S01]  /*13560*/  IMAD.MOV.U32 R7, RZ, RZ, R8 ;  /* 0x000000ffff077224 */ /* 0x002fe200078e0008 */
[----:B------:R-:W3:Y:S04]  /*13570*/  LDL.LU R10, [R1+0x580] ;  /* 0x00058000010a7983 */ /* 0x000ee80000300800 */
[----:B------:R-:W-:-:S04]  /*13580*/  LOP3.LUT R7, R7, R6, RZ, 0x3c, !PT ;  /* 0x0000000607077212 */ /* 0x000fc800078e3cff */
[----:B------:R-:W-:-:S04]  /*13590*/  LOP3.LUT R6, R7, R6, RZ, 0x3c, !PT ;  /* 0x0000000607067212 */ /* 0x000fc800078e3cff */
[----:B------:R-:W-:-:S03]  /*135a0*/  LOP3.LUT R7, R7, R6, RZ, 0x3c, !PT ;  /* 0x0000000607077212 */ /* 0x000fc600078e3cff */
[C---:B------:R-:W-:Y:S01]  /*135b0*/  IMAD.WIDE R6, R179.reuse, 0x2, R6 ;  /* 0x00000002b3067825 */ /* 0x040fe200078e0206 */
[----:B------:R-:W-:Y:S01]  /*135c0*/  UMOV UR4, UR8 ;  /* 0x0000000800047c82 */ /* 0x000fe20008000000 */
[----:B------:R-:W-:Y:S02]  /*135d0*/  UMOV UR5, UR9 ;  /* 0x0000000900057c82 */ /* 0x000fe40008000000 */
[----:B--2---:R-:W-:Y:S02]  /*135e0*/  IMAD.MOV.U32 R8, RZ, RZ, R9 ;  /* 0x000000ffff087224 */ /* 0x004fe400078e0009 */
[----:B------:R-:W-:Y:S02]  /*135f0*/  IMAD.MOV.U32 R9, RZ, RZ, R243 ;  /* 0x000000ffff097224 */ /* 0x000fe400078e00f3 */
[----:B------:R-:W-:-:S05]  /*13600*/  IMAD.WIDE R8, R179, 0x2, R8 ;  /* 0x00000002b3087825 */ /* 0x000fca00078e0208 */
[----:B------:R4:W-:Y:S04]  /*13610*/  STL [R1+0x3cc], R8 ;  /* 0x0003cc0801007387 */ /* 0x0009e80000100800 */
[----:B------:R0:W-:Y:S04]  /*13620*/  STL [R1+0x4d8], R6 ;  /* 0x0004d80601007387 */ /* 0x0001e80000100800 */
[----:B------:R1:W-:Y:S01]  /*13630*/  STL [R1+0x3d0], R7 ;  /* 0x0003d00701007387 */ /* 0x0003e20000100800 */
[----:B----4-:R-:W-:Y:S02]  /*13640*/  IMAD.MOV.U32 R8, RZ, RZ, R180 ;  /* 0x000000ffff087224 */ /* 0x010fe400078e00b4 */
[----:B0-----:R-:W-:-:S02]  /*13650*/  IMAD.MOV.U32 R6, RZ, RZ, R4 ;  /* 0x000000ffff067224 */ /* 0x001fc400078e0004 */
[----:B------:R-:W2:Y:S01]  /*13660*/  LDL.LU R4, [R1+0x57c] ;  /* 0x00057c0001047983 */ /* 0x000ea20000300800 */
[----:B-1----:R-:W-:-:S03]  /*13670*/  IMAD.MOV.U32 R7, RZ, RZ, R5 ;  /* 0x000000ffff077224 */ /* 0x002fc600078e0005 */
[----:B------:R-:W2:Y:S04]  /*13680*/  LDL.LU R5, [R1+0x578] ;  /* 0x0005780001057983 */ /* 0x000ea80000300800 */
[----:B------:R-:W4:Y:S01]  /*13690*/  LDL.LU R180, [R1+0x574] ;  /* 0x0005740001b47983 */ /* 0x000f220000300800 */
[----:B------:R-:W-:Y:S02]  /*136a0*/  WARPGROUP.DEPBAR.LE gsb0, 0x0 ;  /* 0x00008000000079c5 */ /* 0x000fe40000010000 */
[----:B------:R-:W-:-:S06]  /*136b0*/  WARPGROUP.ARRIVE ;  /* 0x00000000000079c5 */ /* 0x000fcc0000000000 */
[----:B------:R-:W-:Y:S01]  /*136c0*/  HGMMA.64x256x16.F32.BF16 R24, gdesc[UR4].tnspA, R24, gsb0 ;  /* 0x23e00000041879f0 */ /* 0x000fe20008001818 */
[----:B------:R-:W-:Y:S01]  /*136d0*/  LOP3.LUT R7, R7, R6, RZ, 0x3c, !PT ;  /* 0x0000000607077212 */ /* 0x000fe200078e3cff */
[----:B------:R-:W-:-:S03]  /*136e0*/  IMAD.MOV.U32 R243, RZ, RZ, R9 ;  /* 0x000000fffff37224 */ /* 0x000fc600078e0009 */
[----:B------:R-:W-:Y:S01]  /*136f0*/  LOP3.LUT R6, R7, R6, RZ, 0x3c, !PT ;  /* 0x0000000607067212 */ /* 0x000fe200078e3cff */
[----:B---3--:R-:W-:-:S03]  /*13700*/  IMAD.MOV.U32 R9, RZ, RZ, R244 ;  /* 0x000000ffff097224 */ /* 0x008fc600078e00f4 */
[----:B------:R-:W-:Y:S01]  /*13710*/  LOP3.LUT R7, R7, R6, RZ, 0x3c, !PT ;  /* 0x0000000607077212 */ /* 0x000fe200078e3cff */
[----:B------:R-:W-:-:S04]  /*13720*/  IMAD.WIDE R8, R179, 0x2, R8 ;  /* 0x00000002b3087825 */ /* 0x000fc800078e0208 */
[----:B------:R-:W-:Y:S01]  /*13730*/  IMAD.WIDE R6, R179, 0x2, R6 ;  /* 0x00000002b3067825 */ /* 0x000fe200078e0206 */
[----:B------:R0:W-:Y:S03]  /*13740*/  STL [R1+0x3d4], R8 ;  /* 0x0003d40801007387 */ /* 0x0001e60000100800 */
[----:B------:R-:W-:Y:S02]  /*13750*/  IMAD.MOV.U32 R244, RZ, RZ, R9 ;  /* 0x000000fffff47224 */ /* 0x000fe400078e0009 */
[----:B0-----:R-:W-:Y:S01]  /*13760*/  IMAD.MOV.U32 R8, RZ, RZ, R10 ;  /* 0x000000ffff087224 */ /* 0x001fe200078e000a */
[----:B------:R-:W0:Y:S01]  /*13770*/  LDC R9, c[0x0][0x238] ;  /* 0x00008e00ff097b82 */ /* 0x000e220000000800 */
[----:B------:R1:W5:Y:S04]  /*13780*/  LDL.LU R10, [R1+0x570] ;  /* 0x00057000010a7983 */ /* 0x0003680000300800 */
[----:B------:R-:W-:Y:S04]  /*13790*/  STL [R1+0x4dc], R6 ;  /* 0x0004dc0601007387 */ /* 0x000fe80000100800 */
[----:B------:R3:W-:Y:S02]  /*137a0*/  STL [R1+0x3d8], R7 ;  /* 0x0003d80701007387 */ /* 0x0007e40000100800 */
[----:B---3--:R-:W-:-:S02]  /*137b0*/  IMAD.MOV.U32 R7, RZ, RZ, R181 ;  /* 0x000000ffff077224 */ /* 0x008fc400078e00b5 */
[----:B------:R-:W3:Y:S01]  /*137c0*/  S2R R181, SR_TID.X ;  /* 0x0000000000b57919 */ /* 0x000ee20000002100 */
[----:B------:R-:W-:-:S04]  /*137d0*/  IMAD.MOV.U32 R6, RZ, RZ, R8 ;  /* 0x000000ffff067224 */ /* 0x000fc800078e0008 */
[----:B------:R-:W-:-:S05]  /*137e0*/  IMAD.WIDE R6, R179, 0x2, R6 ;  /* 0x00000002b3067825 */ /* 0x000fca00078e0206 */
[----:B------:R1:W-:Y:S04]  /*137f0*/  STL [R1+0x4e0], R6 ;  /* 0x0004e00601007387 */ /* 0x0003e80000100800 */
[----:B------:R0:W-:Y:S02]  /*13800*/  STL [R1+0x3dc], R7 ;  /* 0x0003dc0701007387 */ /* 0x0001e40000100800 */
[----:B0-----:R-:W-:Y:S01]  /*13810*/  IMAD.SHL.U32 R9, R9, 0x20, RZ ;  /* 0x0000002009097824 */ /* 0x001fe200078e00ff */
[----:B------:R-:W-:Y:S01]  /*13820*/  UIADD3 UR17, UR17, -0x20, URZ ;  /* 0xffffffe011117890 */ /* 0x000fe2000fffe03f */
[----:B---3--:R-:W-:-:S04]  /*13830*/  SHF.R.U32.HI R181, RZ, 0x6, R181 ;  /* 0x00000006ffb57819 */ /* 0x008fc800000116b5 */
[----:B------:R-:W-:Y:S01]  /*13840*/  SGXT.U32 R181, R181, 0x1 ;  /* 0x00000001b5b5781a */ /* 0x000fe20000000000 */
[----:B------:R-:W-:Y:S02]  /*13850*/  WARPGROUP.DEPBAR.LE gsb0, 0x0 ;  /* 0x00008000000079c5 */ /* 0x000fe40000010000 */
[----:B----4-:R-:W-:-:S05]  /*13860*/  VIADD R180, R180, 0xffffffff ;  /* 0xffffffffb4b47836 */ /* 0x010fca0000000000 */
[----:B------:R-:W-:Y:S01]  /*13870*/  ISETP.NE.U32.AND P0, PT, R180, RZ, PT ;  /* 0x000000ffb400720c */ /* 0x000fe20003f05070 */
[----:B--2---:R-:W-:-:S04]  /*13880*/  IMAD.WIDE R4, R9, 0x2, R4 ;  /* 0x0000000209047825 */ /* 0x004fc800078e0204 */
[----:B-1----:R-:W-:Y:S02]  /*13890*/  IMAD.MOV.U32 R6, RZ, RZ, R4 ;  /* 0x000000ffff067224 */ /* 0x002fe400078e0004 */
[----:B------:R-:W-:-:S06]  /*138a0*/  IMAD.MOV.U32 R4, RZ, RZ, R5 ;  /* 0x000000ffff047224 */ /* 0x000fcc00078e0005 */
[----:B------:R-:W-:Y:S05]  /*138b0*/  @P0 BRA `(.L_x_1) ;  /* 0xffffff6800140947 */ /* 0x000fea000383ffff */
[----:B------:R-:W2:Y:S04]  /*138c0*/  LDL.LU R3, [R1+0x1f0] ;  /* 0x0001f00001037983 */ /* 0x000ea80000300800 */
[----:B------:R-:W2:Y:S04]  /*138d0*/  LDL.LU R6, [R1+0x1e0] ;  /* 0x0001e00001067983 */ /* 0x000ea80000300800 */
[----:B------:R-:W3:Y:S04]  /*138e0*/  LDL.LU R4, [R1+0x1dc] ;  /* 0x0001dc0001047983 */ /* 0x000ee80000300800 */
[----:B------:R-:W4:Y:S04]  /*138f0*/  LDL.LU R246, [R1+0x1d8] ;  /* 0x0001d80001f67983 */ /* 0x000f280000300800 */
        /* <DEDUP_REMOVED lines=73> */
[----:B------:R-:W4:Y:S01]  /*13d90*/  LDL.LU R180, [R1+0x80] ;  /* 0x0000800001b47983 */ /* 0x000f220000300800 */
[----:B------:R-:W-:-:S03]  /*13da0*/  F2FP.BF16.F32.PACK_AB R147, R151, R147 ;  /* 0x000000939793723e */ /* 0x000fc600000010ff */
        /* <DEDUP_REMOVED lines=10> */
[----:B------:R-:W4:Y:S04]  /*13e50*/  LDL.LU R150, [R1+0x1f4] ;  /* 0x0001f40001967983 */ /* 0x000f280000300800 */
[----:B------:R-:W4:Y:S04]  /*13e60*/  LDL.LU R149, [R1+0x1e8] ;  /* 0x0001e80001957983 */ /* 0x000f280000300800 */
[----:B------:R-:W4:Y:S04]  /*13e70*/  LDL.LU R148, [R1+0x1f8] ;  /* 0x0001f80001947983 */ /* 0x000f280000300800 */
[----:B------:R-:W4:Y:S04]  /*13e80*/  LDL.LU R143, [R1+0x1ec] ;  /* 0x0001ec00018f7983 */ /* 0x000f280000300800 */
[----:B------:R-:W4:Y:S01]  /*13e90*/  LDL.LU R142, [R1+0x1fc] ;  /* 0x0001fc00018e7983 */ /* 0x000f220000300800 */
[----:B------:R-:W-:-:S02]  /*13ea0*/  F2FP.BF16.F32.PACK_AB R27, R31, R27 ;  /* 0x0000001b1f1b723e */ /* 0x000fc400000010ff */
[----:B------:R-:W-:Y:S02]  /*13eb0*/  F2FP.BF16.F32.PACK_AB R26, R30, R26 ;  /* 0x0000001a1e1a723e */ /* 0x000fe400000010ff */
[----:B------:R-:W-:Y:S02]  /*13ec0*/  F2FP.BF16.F32.PACK_AB R25, R29, R25 ;  /* 0x000000191d19723e */ /* 0x000fe400000010ff */
[----:B------:R-:W-:Y:S02]  /*13ed0*/  F2FP.BF16.F32.PACK_AB R24, R28, R24 ;  /* 0x000000181c18723e */ /* 0x000fe400000010ff */
[----:B------:R-:W-:Y:S02]  /*13ee0*/  F2FP.BF16.F32.PACK_AB R137, R141, R137 ;  /* 0x000000898d89723e */ /* 0x000fe400000010ff */
[----:B------:R-:W-:Y:S02]  /*13ef0*/  F2FP.BF16.F32.PACK_AB R136, R140, R136 ;  /* 0x000000888c88723e */ /* 0x000fe400000010ff */
        /* <DEDUP_REMOVED lines=36> */
[----:B--2---:R-:W-:-:S02]  /*14140*/  F2FP.BF16.F32.PACK_AB R28, R3, R6 ;  /* 0x00000006031c723e */ /* 0x004fc400000010ff */
[----:B---3--:R-:W-:Y:S02]  /*14150*/  F2FP.BF16.F32.PACK_AB R19, R4, R19 ;  /* 0x000000130413723e */ /* 0x008fe400000010ff */
        /* <DEDUP_REMOVED lines=16> */
[----:B----4-:R-:W-:-:S02]  /*14260*/  F2FP.BF16.F32.PACK_AB R18, R246, R18 ;  /* 0x00000012f612723e */ /* 0x010fc400000010ff */
        /* <DEDUP_REMOVED lines=60> */
[----:B------:R-:W-:-:S07]  /*14630*/  F2FP.BF16.F32.PACK_AB R142, R164, R163 ;  /* 0x000000a3a48e723e */ /* 0x000fce00000010ff */
.L_x_0:
[----:B------:R-:W2:Y:S01]  /*14640*/  LDL.LU R8, [R1+0x4e8] ;  /* 0x0004e80001087983 */ /* 0x000ea20000300800 */
[----:B------:R-:W-:Y:S01]  /*14650*/  ULDC.64 UR6, c[0x0][0x228] ;  /* 0x00008a0000067ab9 */ /* 0x000fe20000000a00 */
[----:B------:R-:W-:Y:S01]  /*14660*/  ULDC UR4, c[0x0][0x244] ;  /* 0x0000910000047ab9 */ /* 0x000fe20000000800 */
[----:B------:R-:W1:Y:S01]  /*14670*/  S2R R2, SR_TID.X ;  /* 0x0000000000027919 */ /* 0x000e620000002100 */
[----:B------:R-:W-:Y:S01]  /*14680*/  BAR.SYNC.DEFER_BLOCKING 0x0 ;  /* 0x0000000000007b1d */ /* 0x000fe20000010000 */
[----:B-----5:R-:W-:-:S05]  /*14690*/  LOP3.LUT R11, R10, 0x2, R181, 0xfe, !PT ;  /* 0x000000020a0b7812 */ /* 0x020fca00078efeb5 */
[----:B------:R-:W-:Y:S01]  /*146a0*/  ULDC UR9, c[0x0][0x22c] ;  /* 0x00008b0000097ab9 */ /* 0x000fe20000000800 */
[----:B------:R-:W-:Y:S01]  /*146b0*/  ULDC UR8, c[0x0][0x22c] ;  /* 0x00008b0000087ab9 */ /* 0x000fe20000000800 */
[----:B------:R-:W-:Y:S01]  /*146c0*/  ULDC UR10, c[0x0][0x22c] ;  /* 0x00008b00000a7ab9 */ /* 0x000fe20000000800 */
[----:B------:R-:W-:Y:S01]  /*146d0*/  ULDC UR11, c[0x0][0x22c] ;  /* 0x00008b00000b7ab9 */ /* 0x000fe20000000800 */
[----:B------:R-:W3:Y:S01]  /*146e0*/  LDC R236, c[0x0][0x248] ;  /* 0x00009200ffec7b82 */ /* 0x000ee20000000800 */
[C-C-:B------:R-:W-:Y:S02]  /*146f0*/  LOP3.LUT R232, R10.reuse, 0xca, R181.reuse, 0xfe, !PT ;  /* 0x000000ca0ae87812 */ /* 0x140fe400078efeb5 */
[----:B------:R-:W-:-:S05]  /*14700*/  LOP3.LUT R230, R10, 0xcc, R181, 0xfe, !PT ;  /* 0x000000cc0ae67812 */ /* 0x000fca00078efeb5 */
[----:B------:R-:W4:Y:S01]  /*14710*/  LDC R238, c[0x0][0x248] ;  /* 0x00009200ffee7b82 */ /* 0x000f220000000800 */
[C---:B-1----:R-:W-:Y:S02]  /*14720*/  IMAD.SHL.U32 R0, R2.reuse, 0x80, RZ ;  /* 0x0000008002007824 */ /* 0x042fe400078e00ff */
[C---:B------:R-:W-:Y:S02]  /*14730*/  IMAD.SHL.U32 R3, R2.reuse, 0x10, RZ ;  /* 0x0000001002037824 */ /* 0x040fe400078e00ff */
[----:B------:R-:W-:Y:S01]  /*14740*/  IMAD.SHL.U32 R2, R2, 0x8, RZ ;  /* 0x0000000802027824 */ /* 0x000fe200078e00ff */
[----:B------:R-:W-:Y:S02]  /*14750*/  LOP3.LUT R9, R0, 0x400, RZ, 0xc0, !PT ;  /* 0x0000040000097812 */ /* 0x000fe400078ec0ff */
[----:B------:R-:W-:Y:S02]  /*14760*/  LOP3.LUT R0, R3, 0x70, RZ, 0xc0, !PT ;  /* 0x0000007003007812 */ /* 0x000fe400078ec0ff */
[----:B------:R-:W-:-:S02]  /*14770*/  LOP3.LUT R2, R2, 0x380, RZ, 0xc0, !PT ;  /* 0x0000038002027812 */ /* 0x000fc400078ec0ff */
[----:B------:R-:W-:Y:S02]  /*14780*/  IADD3 R9, R9, UR16, R0 ;  /* 0x0000001009097c10 */ /* 0x000fe4000fffe000 */
[----:B------:R-:W-:Y:S02]  /*14790*/  LOP3.LUT R3, R3, 0x7f0, RZ, 0xc0, !PT ;  /* 0x000007f003037812 */ /* 0x000fe400078ec0ff */
[C---:B--2---:R-:W-:Y:S01]  /*147a0*/  ISETP.GE.AND P0, PT, R8.reuse, UR6, PT ;  /* 0x0000000608007c0c */ /* 0x044fe2000bf06270 */
[----:B------:R-:W-:Y:S01]  /*147b0*/  IMAD R0, R8, UR4, RZ ;  /* 0x0000000408007c24 */ /* 0x000fe2000f8e02ff */
[----:B------:R-:W-:Y:S01]  /*147c0*/  ULDC.64 UR4, c[0x0][0x220] ;  /* 0x0000880000047ab9 */ /* 0x000fe20000000a00 */
[----:B------:R-:W-:Y:S01]  /*147d0*/  IMAD.IADD R8, R2, 0x1, R9 ;  /* 0x0000000102087824 */ /* 0x000fe200078e0209 */
[----:B------:R-:W-:-:S04]  /*147e0*/  ULDC UR6, c[0x0][0x248] ;  /* 0x0000920000067ab9 */ /* 0x000fc80000000800 */
[----:B------:R-:W-:Y:S01]  /*147f0*/  STSM.16.M88.4 [R8], R116 ;  /* 0x0000007408007844 */ /* 0x000fe20000000200 */
[----:B------:R-:W-:Y:S06]  /*14800*/  BAR.SYNC.DEFER_BLOCKING 0x0 ;  /* 0x0000000000007b1d */ /* 0x000fec0000010000 */
[----:B0-----:R-:W0:Y:S02]  /*14810*/  LDS.128 R44, [R3+UR16] ;  /* 0x00000010032c7984 */ /* 0x001e240008000c00 */
[----:B------:R-:W-:Y:S06]  /*14820*/  BAR.SYNC.DEFER_BLOCKING 0x0 ;  /* 0x0000000000007b1d */ /* 0x000fec0000010000 */
[----:B------:R-:W-:Y:S02]  /*14830*/  STSM.16.M88.4 [R8], R140 ;  /* 0x0000008c08007844 */ /* 0x000fe40000000200 */
[----:B------:R-:W-:Y:S06]  /*14840*/  BAR.SYNC.DEFER_BLOCKING 0x0 ;  /* 0x0000000000007b1d */ /* 0x000fec0000010000 */
[----:B------:R-:W1:Y:S02]  /*14850*/  LDS.128 R52, [R3+UR16] ;  /* 0x0000001003347984 */ /* 0x000e640008000c00 */
[----:B------:R-:W-:Y:S06]  /*14860*/  BAR.SYNC.DEFER_BLOCKING 0x0 ;  /* 0x0000000000007b1d */ /* 0x000fec0000010000 */
[----:B------:R-:W-:Y:S02]  /*14870*/  STSM.16.M88.4 [R8], R148 ;  /* 0x0000009408007844 */ /* 0x000fe40000000200 */
[----:B------:R-:W-:Y:S06]  /*14880*/  BAR.SYNC.DEFER_BLOCKING 0x0 ;  /* 0x0000000000007b1d */ /* 0x000fec0000010000 */
[----:B------:R-:W2:Y:S02]  /*14890*/  LDS.128 R124, [R3+UR16] ;  /* 0x00000010037c7984 */ /* 0x000ea40008000c00 */
[----:B------:R-:W-:Y:S06]  /*148a0*/  BAR.SYNC.DEFER_BLOCKING 0x0 ;  /* 0x0000000000007b1d */ /* 0x000fec0000010000 */
[----:B------:R-:W-:Y:S02]  /*148b0*/  STSM.16.M88.4 [R8], R108 ;  /* 0x0000006c08007844 */ /* 0x000fe40000000200 */
[----:B------:R-:W-:Y:S06]  /*148c0*/  BAR.SYNC.DEFER_BLOCKING 0x0 ;  /* 0x0000000000007b1d */ /* 0x000fec0000010000 */
[----:B------:R-:W3:Y:S02]  /*148d0*/  LDS.128 R132, [R3+UR16] ;  /* 0x0000001003847984 */ /* 0x000ee40008000c00 */
[----:B------:R-:W-:Y:S06]  /*148e0*/  BAR.SYNC.DEFER_BLOCKING 0x0 ;  /* 0x0000000000007b1d */ /* 0x000fec0000010000 */
[----:B------:R-:W-:Y:S02]  /*148f0*/  STSM.16.M88.4 [R8], R100 ;  /* 0x0000006408007844 */ /* 0x000fe40000000200 */
[----:B------:R-:W-:Y:S06]  /*14900*/  BAR.SYNC.DEFER_BLOCKING 0x0 ;  /* 0x0000000000007b1d */ /* 0x000fec0000010000 */
[----:B------:R-:W4:Y:S02]  /*14910*/  LDS.128 R140, [R3+UR16] ;  /* 0x00000010038c7984 */ /* 0x000f240008000c00 */
        /* <DEDUP_REMOVED lines=29> */
[----:B------:R0:W-:Y:S02]  /*14af0*/  STSM.16.M88.4 [R8], R36 ;  /* 0x0000002408007844 */ /* 0x0001e40000000200 */
[----:B------:R-:W-:Y:S01]  /*14b00*/  BAR.SYNC.DEFER_BLOCKING 0x0 ;  /* 0x0000000000007b1d */ /* 0x000fe20000010000 */
[----:B------:R-:W-:-:S02]  /*14b10*/  LOP3.LUT R9, R10, R181, RZ, 0xfc, !PT ;  /* 0x000000b50a097212 */ /* 0x000fc400078efcff */
[----:B------:R-:W-:-:S03]  /*14b20*/  LEA R2, P2, R0, UR4, 0x1 ;  /* 0x0000000400027c11 */ /* 0x000fc6000f8408ff */
[----:B------:R-:W-:Y:S02]  /*14b30*/  ULDC UR4, c[0x0][0x248] ;  /* 0x0000920000047ab9 */ /* 0x000fe40000000800 */
[----:B0-----:R-:W0:Y:S08]  /*14b40*/  LDC R36, c[0x0][0x248] ;  /* 0x00009200ff247b82 */ /* 0x001e300000000800 */
[----:B------:R-:W0:Y:S01]  /*14b50*/  LDC R38, c[0x0][0x248] ;  /* 0x00009200ff267b82 */ /* 0x000e220000000800 */
[----:B------:R-:W0:Y:S07]  /*14b60*/  LDS.128 R76, [R3+UR16] ;  /* 0x00000010034c7984 */ /* 0x000e2e0008000c00 */
[----:B------:R-:W-:Y:S06]  /*14b70*/  BAR.SYNC.DEFER_BLOCKING 0x0 ;  /* 0x0000000000007b1d */ /* 0x000fec0000010000 */
[----:B------:R-:W-:Y:S02]  /*14b80*/  STSM.16.M88.4 [R8], R20 ;  /* 0x0000001408007844 */ /* 0x000fe40000000200 */
[----:B------:R-:W-:Y:S06]  /*14b90*/  BAR.SYNC.DEFER_BLOCKING 0x0 ;  /* 0x0000000000007b1d */ /* 0x000fec0000010000 */
[----:B------:R-:W0:Y:S02]  /*14ba0*/  LDS.128 R12, [R3+UR16] ;  /* 0x00000010030c7984 */ /* 0x000e240008000c00 */
[----:B------:R-:W-:Y:S06]  /*14bb0*/  BAR.SYNC.DEFER_BLOCKING 0x0 ;  /* 0x0000000000007b1d */ /* 0x000fec0000010000 */
[----:B------:R-:W-:Y:S02]  /*14bc0*/  STSM.16.M88.4 [R8], R16 ;  /* 0x0000001008007844 */ /* 0x000fe40000000200 */
[----:B------:R-:W-:Y:S06]  /*14bd0*/  BAR.SYNC.DEFER_BLOCKING 0x0 ;  /* 0x0000000000007b1d */ /* 0x000fec0000010000 */
[----:B------:R-:W0:Y:S02]  /*14be0*/  LDS.128 R4, [R3+UR16] ;  /* 0x0000001003047984 */ /* 0x000e240008000c00 */
[----:B------:R-:W-:Y:S06]  /*14bf0*/  BAR.SYNC.DEFER_BLOCKING 0x0 ;  /* 0x0000000000007b1d */ /* 0x000fec0000010000 */
[----:B------:R1:W-:Y:S02]  /*14c00*/  STSM.16.M88.4 [R8], R28 ;  /* 0x0000001c08007844 */ /* 0x0003e40000000200 */
[----:B------:R-:W-:Y:S06]  /*14c10*/  BAR.SYNC.DEFER_BLOCKING 0x0 ;  /* 0x0000000000007b1d */ /* 0x000fec0000010000 */
[----:B------:R-:W0:Y:S02]  /*14c20*/  LDS.128 R68, [R3+UR16] ;  /* 0x0000001003447984 */ /* 0x000e240008000c00 */
[----:B------:R-:W-:Y:S06]  /*14c30*/  BAR.SYNC.DEFER_BLOCKING 0x0 ;  /* 0x0000000000007b1d */ /* 0x000fec0000010000 */
[----:B------:R2:W-:Y:S02]  /*14c40*/  STSM.16.M88.4 [R8], R24 ;  /* 0x0000001808007844 */ /* 0x0005e40000000200 */
[----:B------:R-:W-:Y:S06]  /*14c50*/  BAR.SYNC.DEFER_BLOCKING 0x0 ;  /* 0x0000000000007b1d */ /* 0x000fec0000010000 */
[----:B------:R-:W0:Y:S02]  /*14c60*/  LDS.128 R20, [R3+UR16] ;  /* 0x0000001003147984 */ /* 0x000e240008000c00 */
        /* <DEDUP_REMOVED lines=56> */
[----:B------:R-:W-:Y:S01]  /*14ff0*/  BAR.SYNC.DEFER_BLOCKING 0x0 ;  /* 0x0000000000007b1d */ /* 0x000fe20000010000 */
[C---:B-1----:R-:W-:Y:S01]  /*15000*/  IMAD R31, R9.reuse, UR4, RZ ;  /* 0x00000004091f7c24 */ /* 0x042fe2000f8e02ff */
[----:B------:R-:W-:-:S02]  /*15010*/  ISETP.LT.AND P1, PT, R9, UR7, !P0 ;  /* 0x0000000709007c0c */ /* 0x000fc4000c721270 */
[----:B------:R-:W-:Y:S02]  /*15020*/  LEA.HI.X.SX32 R0, R0, UR5, 0x1, P2 ;  /* 0x0000000500007c11 */ /* 0x000fe400090f0eff */
[----:B------:R-:W-:Y:S01]  /*15030*/  ULDC UR7, c[0x0][0x22c] ;  /* 0x00008b0000077ab9 */ /* 0x000fe20000000800 */
[----:B------:R-:W-:Y:S01]  /*15040*/  ULDC UR5, c[0x0][0x248] ;  /* 0x0000920000057ab9 */ /* 0x000fe20000000800 */
[----:B------:R-:W-:Y:S01]  /*15050*/  ISETP.LT.AND P4, PT, R11, UR7, !P0 ;  /* 0x000000070b007c0c */ /* 0x000fe2000c781270 */
[----:B------:R1:W-:Y:S01]  /*15060*/  STSM.16.M88.4 [R8], R144 ;  /* 0x0000009008007844 */ /* 0x0003e20000000200 */
[----:B--2---:R-:W-:Y:S01]  /*15070*/  LEA R24, P2, R31, R2, 0x1 ;  /* 0x000000021f187211 */ /* 0x004fe200078408ff */
[----:B------:R-:W-:Y:S01]  /*15080*/  IMAD R11, R11, UR5, RZ ;  /* 0x000000050b0b7c24 */ /* 0x000fe2000f8e02ff */
[----:B------:R-:W-:Y:S01]  /*15090*/  LOP3.LUT R9, R10, 0x4, R181, 0xfe, !PT ;  /* 0x000000040a097812 */ /* 0x000fe200078efeb5 */
[----:B------:R-:W-:Y:S01]  /*150a0*/  ULDC UR4, c[0x0][0x22c] ;  /* 0x00008b0000047ab9 */ /* 0x000fe20000000800 */
[----:B------:R-:W-:Y:S01]  /*150b0*/  LEA.HI.X.SX32 R25, R31, R0, 0x1, P2 ;  /* 0x000000001f197211 */ /* 0x000fe200010f0eff */
[----:B------:R-:W-:Y:S01]  /*150c0*/  BAR.SYNC.DEFER_BLOCKING 0x0 ;  /* 0x0000000000007b1d */ /* 0x000fe20000010000 */
[C---:B------:R-:W-:Y:S01]  /*150d0*/  ISETP.LT.AND P5, PT, R9.reuse, UR4, !P0 ;  /* 0x0000000409007c0c */ /* 0x040fe2000c7a1270 */
[----:B------:R-:W-:Y:S01]  /*150e0*/  IMAD R9, R9, UR6, RZ ;  /* 0x0000000609097c24 */ /* 0x000fe2000f8e02ff */
[----:B------:R-:W-:-:S03]  /*150f0*/  LEA R26, P3, R11, R2, 0x1 ;  /* 0x000000020b1a7211 */ /* 0x000fc600078608ff */
[----:B------:R-:W-:Y:S01]  /*15100*/  ULDC UR4, c[0x0][0x248] ;  /* 0x0000920000047ab9 */ /* 0x000fe20000000800 */
[----:B------:R-:W-:Y:S01]  /*15110*/  LEA.HI.X.SX32 R27, R11, R0, 0x1, P3 ;  /* 0x000000000b1b7211 */ /* 0x000fe200018f0eff */
[----:B------:R-:W-:Y:S01]  /*15120*/  ULDC UR5, c[0x0][0x248] ;  /* 0x0000920000057ab9 */ /* 0x000fe20000000800 */
[C---:B------:R-:W-:Y:S01]  /*15130*/  LEA R28, P2, R9.reuse, R2, 0x1 ;  /* 0x00000002091c7211 */ /* 0x040fe200078408ff */
[----:B------:R-:W-:Y:S01]  /*15140*/  ULDC UR6, c[0x0][0x248] ;  /* 0x0000920000067ab9 */ /* 0x000fe20000000800 */
[C-C-:B------:R-:W-:Y:S01]  /*15150*/  LOP3.LUT R11, R10.reuse, 0x8, R181.reuse, 0xfe, !PT ;  /* 0x000000080a0b7812 */ /* 0x140fe200078efeb5 */
[----:B------:R-:W-:Y:S01]  /*15160*/  ULDC UR7, c[0x0][0x248] ;  /* 0x0000920000077ab9 */ /* 0x000fe20000000800 */
[C-C-:B-1----:R-:W-:Y:S02]  /*15170*/  LOP3.LUT R8, R10.reuse, 0xa, R181.reuse, 0xfe, !PT ;  /* 0x0000000a0a087812 */ /* 0x142fe400078efeb5 */
[----:B------:R-:W-:Y:S02]  /*15180*/  LEA.HI.X.SX32 R29, R9, R0, 0x1, P2 ;  /* 0x00000000091d7211 */ /* 0x000fe400010f0eff */
[C---:B------:R-:W-:Y:S01]  /*15190*/  ISETP.LT.AND P3, PT, R11.reuse, UR9, !P0 ;  /* 0x000000090b007c0c */ /* 0x040fe2000c761270 */
[----:B------:R1:W-:Y:S01]  /*151a0*/  @P1 STG.E.U16 desc[UR18][R24.64], R44 ;  /* 0x0000002c18001986 */ /* 0x0003e2000c101512 */
[----:B------:R-:W-:Y:S01]  /*151b0*/  IMAD R11, R11, UR5, RZ ;  /* 0x000000050b0b7c24 */ /* 0x000fe2000f8e02ff */
[--C-:B------:R-:W-:Y:S01]  /*151c0*/  LOP3.LUT R9, R10, 0xc, R181.reuse, 0xfe, !PT ;  /* 0x0000000c0a097812 */ /* 0x100fe200078efeb5 */
[----:B------:R-:W-:Y:S01]  /*151d0*/  ULDC UR5, c[0x0][0x248] ;  /* 0x0000920000057ab9 */ /* 0x000fe20000000800 */
[----:B------:R2:W-:Y:S01]  /*151e0*/  @P4 STG.E.U16 desc[UR18][R26.64], R45 ;  /* 0x0000002d1a004986 */ /* 0x0005e2000c101512 */
[----:B------:R-:W-:Y:S01]  /*151f0*/  ISETP.LT.AND P2, PT, R8, UR10, !P0 ;  /* 0x0000000a08007c0c */ /* 0x000fe2000c741270 */
[----:B------:R-:W-:Y:S01]  /*15200*/  ULDC UR9, c[0x0][0x22c] ;  /* 0x00008b0000097ab9 */ /* 0x000fe20000000800 */
[----:B-1----:R-:W-:-:S04]  /*15210*/  LOP3.LUT R24, R10, 0x6, R181, 0xfe, !PT ;  /* 0x000000060a187812 */ /* 0x002fc800078efeb5 */
[C---:B------:R-:W-:Y:S01]  /*15220*/  ISETP.LT.AND P1, PT, R24.reuse, UR8, !P0 ;  /* 0x0000000818007c0c */ /* 0x040fe2000c721270 */
[----:B------:R-:W-:Y:S01]  /*15230*/  IMAD R25, R24, UR4, RZ ;  /* 0x0000000418197c24 */ /* 0x000fe2000f8e02ff */
[----:B------:R1:W-:Y:S01]  /*15240*/  @P5 STG.E.U16 desc[UR18][R28.64], R46 ;  /* 0x0000002e1c005986 */ /* 0x0003e2000c101512 */
[----:B--2---:R-:W-:Y:S01]  /*15250*/  IMAD R27, R8, UR6, RZ ;  /* 0x00000006081b7c24 */ /* 0x004fe2000f8e02ff */
[-C--:B------:R-:W-:Y:S01]  /*15260*/  LEA R24, P5, R11, R2.reuse, 0x1 ;  /* 0x000000020b187211 */ /* 0x080fe200078a08ff */
[----:B------:R-:W-:Y:S01]  /*15270*/  ULDC UR4, c[0x0][0x248] ;  /* 0x0000920000047ab9 */ /* 0x000fe20000000800 */
[----:B------:R-:W-:Y:S01]  /*15280*/  LEA R8, P6, R25, R2, 0x1 ;  /* 0x0000000219087211 */ /* 0x000fe200078c08ff */
[----:B------:R-:W-:Y:S01]  /*15290*/  ULDC UR8, c[0x0][0x22c] ;  /* 0x00008b0000087ab9 */ /* 0x000fe20000000800 */
[C---:B------:R-:W-:Y:S01]  /*152a0*/  ISETP.LT.AND P4, PT, R9.reuse, UR11, !P0 ;  /* 0x0000000b09007c0c */ /* 0x040fe2000c781270 */
[----:B------:R-:W-:Y:S01]  /*152b0*/  ULDC UR6, c[0x0][0x248] ;  /* 0x0000920000067ab9 */ /* 0x000fe20000000800 */
[----:B------:R-:W-:Y:S01]  /*152c0*/  PRMT R30, R44, 0x7632, R30 ;  /* 0x000076322c1e7816 */ /* 0x000fe2000000001e */
[----:B-1----:R-:W-:Y:S01]  /*152d0*/  IMAD R29, R9, UR7, RZ ;  /* 0x00000007091d7c24 */ /* 0x002fe2000f8e02ff */
[-C--:B------:R-:W-:Y:S01]  /*152e0*/  LEA.HI.X.SX32 R9, R25, R0.reuse, 0x1, P6 ;  /* 0x0000000019097211 */ /* 0x080fe200030f0eff */
[----:B------:R-:W-:Y:S01]  /*152f0*/  ULDC UR7, c[0x0][0x22c] ;  /* 0x00008b0000077ab9 */ /* 0x000fe20000000800 */
[----:B------:R-:W-:-:S02]  /*15300*/  LEA.HI.X.SX32 R25, R11, R0, 0x1, P5 ;  /* 0x000000000b197211 */ /* 0x000fc400028f0eff */
[-C--:B------:R-:W-:Y:S02]  /*15310*/  LEA R26, P6, R27, R2.reuse, 0x1 ;  /* 0x000000021b1a7211 */ /* 0x080fe400078c08ff */
[----:B------:R-:W-:Y:S02]  /*15320*/  LOP3.LUT R11, R10, 0xe, R181, 0xfe, !PT ;  /* 0x0000000e0a0b7812 */ /* 0x000fe400078efeb5 */
[----:B------:R-:W-:Y:S01]  /*15330*/  LEA R28, P5, R29, R2, 0x1 ;  /* 0x000000021d1c7211 */ /* 0x000fe200078a08ff */
[----:B------:R1:W-:Y:S01]  /*15340*/  @P1 STG.E.U16 desc[UR18][R8.64], R47 ;  /* 0x0000002f08001986 */ /* 0x0003e2000c101512 */
[----:B------:R-:W-:Y:S02]  /*15350*/  PRMT R32, R45, 0x7632, R32 ;  /* 0x000076322d207816 */ /* 0x000fe40000000020 */
[-C--:B------:R-:W-:Y:S01]  /*15360*/  LEA.HI.X.SX32 R27, R27, R0.reuse, 0x1, P6 ;  /* 0x000000001b1b7211 */ /* 0x080fe200030f0eff */
[----:B------:R2:W-:Y:S01]  /*15370*/  @P3 STG.E.U16 desc[UR18][R24.64], R30 ;  /* 0x0000001e18003986 */ /* 0x0005e2000c101512 */
[----:B------:R-:W-:-:S02]  /*15380*/  LEA.HI.X.SX32 R29, R29, R0, 0x1, P5 ;  /* 0x000000001d1d7211 */ /* 0x000fc400028f0eff */
[C---:B------:R-:W-:Y:S01]  /*15390*/  ISETP.LT.AND P5, PT, R11.reuse, UR7, !P0 ;  /* 0x000000070b007c0c */ /* 0x040fe2000c7a1270 */
[----:B------:R3:W-:Y:S01]  /*153a0*/  @P2 STG.E.U16 desc[UR18][R26.64], R32 ;  /* 0x000000201a002986 */ /* 0x0007e2000c101512 */
[----:B------:R-:W-:Y:S01]  /*153b0*/  PRMT R46, R46, 0x7632, R46 ;  /* 0x000076322e2e7816 */ /* 0x000fe2000000002e */
[----:B------:R-:W-:Y:S01]  /*153c0*/  ULDC UR7, c[0x0][0x22c] ;  /* 0x00008b0000077ab9 */ /* 0x000fe20000000800 */
[C-C-:B-1----:R-:W-:Y:S01]  /*153d0*/  LOP3.LUT R9, R10.reuse, 0x10, R181.reuse, 0xfe, !PT ;  /* 0x000000100a097812 */ /* 0x142fe200078efeb5 */
[----:B--2---:R-:W-:Y:S01]  /*153e0*/  IMAD R25, R11, UR4, RZ ;  /* 0x000000040b197c24 */ /* 0x004fe2000f8e02ff */
[C-C-:B------:R-:W-:Y:S01]  /*153f0*/  LOP3.LUT R24, R10.reuse, 0x12, R181.reuse, 0xfe, !PT ;  /* 0x000000120a187812 */ /* 0x140fe200078efeb5 */
[----:B------:R1:W-:Y:S01]  /*15400*/  @P4 STG.E.U16 desc[UR18][R28.64], R46 ;  /* 0x0000002e1c004986 */ /* 0x0003e2000c101512 */
[--C-:B------:R-:W-:Y:S01]  /*15410*/  LOP3.LUT R11, R10, 0x14, R181.reuse, 0xfe, !PT ;  /* 0x000000140a0b7812 */ /* 0x100fe200078efeb5 */
[----:B---3--:R-:W-:Y:S01]  /*15420*/  IMAD R27, R9, UR5, RZ ;  /* 0x00000005091b7c24 */ /* 0x008fe2000f8e02ff */
[----:B------:R-:W-:Y:S01]  /*15430*/  LEA R8, P1, R25, R2, 0x1 ;  /* 0x0000000219087211 */ /* 0x000fe200078208ff */
[----:B------:R-:W-:Y:S01]  /*15440*/  ULDC UR4, c[0x0][0x248] ;  /* 0x0000920000047ab9 */ /* 0x000fe20000000800 */
[----:B------:R-:W-:Y:S01]  /*15450*/  ISETP.LT.AND P2, PT, R9, UR8, !P0 ;  /* 0x0000000809007c0c */ /* 0x000fe2000c741270 */
[----:B------:R-:W-:Y:S01]  /*15460*/  IMAD R33, R11, UR4, RZ ;  /* 0x000000040b217c24 */ /* 0x000fe2000f8e02ff */
[----:B------:R-:W-:Y:S01]  /*15470*/  PRMT R34, R47, 0x7632, R34 ;  /* 0x000076322f227816 */ /* 0x000fe20000000022 */
[----:B------:R-:W-:Y:S01]  /*15480*/  ULDC UR5, c[0x0][0x248] ;  /* 0x0000920000057ab9 */ /* 0x000fe20000000800 */
[----:B------:R-:W-:Y:S01]  /*15490*/  LEA.HI.X.SX32 R9, R25, R0, 0x1, P1 ;  /* 0x0000000019097211 */ /* 0x000fe200008f0eff */
[----:B------:R-:W-:Y:S01]  /*154a0*/  ULDC UR4, c[0x0][0x22c] ;  /* 0x00008b0000047ab9 */ /* 0x000fe20000000800 */
[C---:B------:R-:W-:Y:S01]  /*154b0*/  ISETP.LT.AND P4, PT, R24.reuse, UR9, !P0 ;  /* 0x0000000918007c0c */ /* 0x040fe2000c781270 */
[----:B-1----:R-:W-:Y:S01]  /*154c0*/  IMAD R29, R24, UR6, RZ ;  /* 0x00000006181d7c24 */ /* 0x002fe2000f8e02ff */
[-C--:B------:R-:W-:Y:S01]  /*154d0*/  LEA R24, P1, R27, R2.reuse, 0x1 ;  /* 0x000000021b187211 */ /* 0x080fe200078208ff */
[----:B------:R-:W1:Y:S01]  /*154e0*/  LDC R30, c[0x0][0x248] ;  /* 0x00009200ff1e7b82 */ /* 0x000e620000000800 */
[----:B------:R-:W-:Y:S01]  /*154f0*/  ISETP.LT.AND P3, PT, R11, UR7, !P0 ;  /* 0x000000070b007c0c */ /* 0x000fe2000c761270 */
[----:B------:R2:W-:Y:S01]  /*15500*/  @P5 STG.E.U16 desc[UR18][R8.64], R34 ;  /* 0x0000002208005986 */ /* 0x0005e2000c101512 */
[----:B------:R-:W-:Y:S01]  /*15510*/  LEA R26, P6, R29, R2, 0x1 ;  /* 0x000000021d1a7211 */ /* 0x000fe200078c08ff */
[----:B------:R-:W-:Y:S01]  /*15520*/  ULDC UR7, c[0x0][0x22c] ;  /* 0x00008b0000077ab9 */ /* 0x000fe20000000800 */
[----:B------:R-:W-:Y:S01]  /*15530*/  LEA.HI.X.SX32 R25, R27, R0, 0x1, P1 ;  /* 0x000000001b197211 */ /* 0x000fe200008f0eff */
[----:B------:R-:W-:Y:S01]  /*15540*/  ULDC UR8, c[0x0][0x22c] ;  /* 0x00008b0000087ab9 */ /* 0x000fe20000000800 */
[----:B------:R-:W-:Y:S01]  /*15550*/  LEA R28, P5, R33, R2, 0x1 ;  /* 0x00000002211c7211 */ /* 0x000fe200078a08ff */
[----:B------:R-:W-:Y:S01]  /*15560*/  ULDC UR6, c[0x0][0x248] ;  /* 0x0000920000067ab9 */ /* 0x000fe20000000800 */
[C-C-:B------:R-:W-:Y:S01]  /*15570*/  LOP3.LUT R11, R10.reuse, 0x20, R181.reuse, 0xfe, !PT ;  /* 0x000000200a0b7812 */ /* 0x140fe200078efeb5 */
[----:B------:R3:W-:Y:S01]  /*15580*/  @P2 STG.E.U16 desc[UR18][R24.64], R52 ;  /* 0x0000003418002986 */ /* 0x0007e2000c101512 */
[----:B------:R-:W-:Y:S01]  /*15590*/  LEA.HI.X.SX32 R27, R29, R0, 0x1, P6 ;  /* 0x000000001d1b7211 */ /* 0x000fe200030f0eff */
[----:B------:R-:W-:Y:S01]  /*155a0*/  ULDC UR9, c[0x0][0x22c] ;  /* 0x00008b0000097ab9 */ /* 0x000fe20000000800 */
[----:B------:R-:W4:Y:S01]  /*155b0*/  LDC R32, c[0x0][0x248] ;  /* 0x00009200ff207b82 */ /* 0x000f220000000800 */
[----:B--2---:R-:W-:-:S02]  /*155c0*/  LOP3.LUT R9, R10, 0x18, R181, 0xfe, !PT ;  /* 0x000000180a097812 */ /* 0x004fc400078efeb5 */
[----:B------:R-:W-:Y:S02]  /*155d0*/  LEA.HI.X.SX32 R29, R33, R0, 0x1, P5 ;  /* 0x00000000211d7211 */ /* 0x000fe400028f0eff */
[----:B------:R-:W-:Y:S01]  /*155e0*/  ISETP.LT.AND P1, PT, R11, UR4, !P0 ;  /* 0x000000040b007c0c */ /* 0x000fe2000c721270 */
[----:B------:R-:W-:Y:S01]  /*155f0*/  @P4 STG.E.U16 desc[UR18][R26.64], R53 ;  /* 0x000000351a004986 */ /* 0x000fe2000c101512 */
[C-C-:B------:R-:W-:Y:S01]  /*15600*/  LOP3.LUT R11, R10.reuse, 0x16, R181.reuse, 0xfe, !PT ;  /* 0x000000160a0b7812 */ /* 0x140fe200078efeb5 */
[----:B------:R-:W-:Y:S01]  /*15610*/  ULDC UR4, c[0x0][0x248] ;  /* 0x0000920000047ab9 */ /* 0x000fe20000000800 */
[----:B---3--:R-:W-:Y:S01]  /*15620*/  IMAD R25, R9, UR5, RZ ;  /* 0x0000000509197c24 */ /* 0x008fe2000f8e02ff */
[----:B------:R2:W-:Y:S01]  /*15630*/  @P3 STG.E.U16 desc[UR18][R28.64], R54 ;  /* 0x000000361c003986 */ /* 0x0005e2000c101512 */
[----:B------:R-:W-:Y:S01]  /*15640*/  LOP3.LUT R8, R10, 0x1a, R181, 0xfe, !PT ;  /* 0x0000001a0a087812 */ /* 0x000fe200078efeb5 */
[----:B------:R-:W-:Y:S01]  /*15650*/  ULDC UR5, c[0x0][0x248] ;  /* 0x0000920000057ab9 */ /* 0x000fe20000000800 */
[----:B------:R-:W-:Y:S01]  /*15660*/  ISETP.LT.AND P5, PT, R11, UR7, !P0 ;  /* 0x000000070b007c0c */ /* 0x000fe2000c7a1270 */
[----:B------:R-:W3:Y:S01]  /*15670*/  LDC R34, c[0x0][0x248] ;  /* 0x00009200ff227b82 */ /* 0x000ee20000000800 */
[----:B------:R-:W-:Y:S01]  /*15680*/  LEA R24, P4, R25, R2, 0x1 ;  /* 0x0000000219187211 */ /* 0x000fe200078808ff */
[----:B------:R-:W-:Y:S01]  /*15690*/  IMAD R11, R11, UR4, RZ ;  /* 0x000000040b0b7c24 */ /* 0x000fe2000f8e02ff */
[----:B------:R-:W-:Y:S01]  /*156a0*/  ULDC UR4, c[0x0][0x22c] ;  /* 0x00008b0000047ab9 */ /* 0x000fe20000000800 */
[----:B------:R-:W-:-:S02]  /*156b0*/  ISETP.LT.AND P3, PT, R9, UR8, !P0 ;  /* 0x0000000809007c0c */ /* 0x000fc4000c761270 */
[----:B--2---:R-:W-:Y:S02]  /*156c0*/  LOP3.LUT R28, R10, 0x22, R181, 0xfe, !PT ;  /* 0x000000220a1c7812 */ /* 0x004fe400078efeb5 */
[----:B------:R-:W-:Y:S01]  /*156d0*/  LEA.HI.X.SX32 R25, R25, R0, 0x1, P4 ;  /* 0x0000000019197211 */ /* 0x000fe200020f0eff */
[----:B------:R-:W-:Y:S01]  /*156e0*/  IMAD R27, R8, UR6, RZ ;  /* 0x00000006081b7c24 */ /* 0x000fe2000f8e02ff */
[----:B------:R-:W-:Y:S01]  /*156f0*/  ISETP.LT.AND P4, PT, R28, UR4, !P0 ;  /* 0x000000041c007c0c */ /* 0x000fe2000c781270 */
[----:B------:R-:W-:Y:S01]  /*15700*/  ULDC UR6, c[0x0][0x22c] ;  /* 0x00008b0000067ab9 */ /* 0x000fe20000000800 */
[----:B------:R-:W-:Y:S01]  /*15710*/  ISETP.LT.AND P2, PT, R8, UR9, !P0 ;  /* 0x0000000908007c0c */ /* 0x000fe2000c741270 */
[----:B------:R-:W2:Y:S01]  /*15720*/  LDC R28, c[0x0][0x248] ;  /* 0x00009200ff1c7b82 */ /* 0x000ea20000000800 */
[----:B------:R-:W-:Y:S01]  /*15730*/  LEA R8, P6, R11, R2, 0x1 ;  /* 0x000000020b087211 */ /* 0x000fe200078c08ff */
[----:B------:R-:W-:Y:S01]  /*15740*/  ULDC UR4, c[0x0][0x248] ;  /* 0x0000920000047ab9 */ /* 0x000fe20000000800 */
[----:B------:R-:W-:-:S02]  /*15750*/  PRMT R52, R52, 0x7632, R52 ;  /* 0x0000763234347816 */ /* 0x000fc40000000034 */
[----:B------:R-:W-:Y:S02]  /*15760*/  LEA.HI.X.SX32 R9, R11, R0, 0x1, P6 ;  /* 0x000000000b097211 */ /* 0x000fe400030f0eff */
[C---:B------:R-:W-:Y:S02]  /*15770*/  LOP3.LUT R11, R10.reuse, 0x1c, R181, 0xfe, !PT ;  /* 0x0000001c0a0b7812 */ /* 0x040fe400078efeb5 */
[----:B------:R-:W-:Y:S01]  /*15780*/  LEA R26, P6, R27, R2, 0x1 ;  /* 0x000000021b1a7211 */ /* 0x000fe200078c08ff */
[----:B------:R0:W-:Y:S04]  /*15790*/  @P5 STG.E.U16 desc[UR18][R8.64], R55 ;  /* 0x0000003708005986 */ /* 0x0001e8000c101512 */
[----:B------:R1:W-:Y:S01]  /*157a0*/  @P3 STG.E.U16 desc[UR18][R24.64], R52 ;  /* 0x0000003418003986 */ /* 0x0003e2000c101512 */
[C---:B------:R-:W-:Y:S01]  /*157b0*/  ISETP.LT.AND P3, PT, R11.reuse, UR6, !P0 ;  /* 0x000000060b007c0c */ /* 0x040fe2000c761270 */
[----:B------:R-:W-:Y:S01]  /*157c0*/  IMAD R11, R11, UR4, RZ ;  /* 0x000000040b0b7c24 */ /* 0x000fe2000f8e02ff */
[----:B------:R-:W-:Y:S01]  /*157d0*/  PRMT R53, R53, 0x7632, R53 ;  /* 0x0000763235357816 */ /* 0x000fe20000000035 */
[----:B------:R-:W-:Y:S01]  /*157e0*/  ULDC UR4, c[0x0][0x22c] ;  /* 0x00008b0000047ab9 */ /* 0x000fe20000000800 */
[----:B------:R-:W-:Y:S01]  /*157f0*/  LEA.HI.X.SX32 R27, R27, R0, 0x1, P6 ;  /* 0x000000001b1b7211 */ /* 0x000fe200030f0eff */
[----:B------:R-:W-:Y:S01]  /*15800*/  ULDC UR6, c[0x0][0x22c] ;  /* 0x00008b0000067ab9 */ /* 0x000fe20000000800 */
[----:B0-----:R-:W-:-:S02]  /*15810*/  LOP3.LUT R9, R10, 0x1e, R181, 0xfe, !PT ;  /* 0x0000001e0a097812 */ /* 0x001fc400078efeb5 */
[----:B------:R-:W-:Y:S01]  /*15820*/  LEA R8, P5, R11, R2, 0x1 ;  /* 0x000000020b087211 */ /* 0x000fe200078a08ff */
[----:B------:R-:W-:Y:S01]  /*15830*/  @P2 STG.E.U16 desc[UR18][R26.64], R53 ;  /* 0x000000351a002986 */ /* 0x000fe2000c101512 */
[C---:B------:R-:W-:Y:S01]  /*15840*/  ISETP.LT.AND P2, PT, R9.reuse, UR4, !P0 ;  /* 0x0000000409007c0c */ /* 0x040fe2000c741270 */
[----:B-1----:R-:W-:Y:S01]  /*15850*/  IMAD R25, R9, UR5, RZ ;  /* 0x0000000509197c24 */ /* 0x002fe2000f8e02ff */
[----:B------:R-:W-:Y:S01]  /*15860*/  PRMT R54, R54, 0x7632, R54 ;  /* 0x0000763236367816 */ /* 0x000fe20000000036 */
[----:B--2---:R-:W-:Y:S01]  /*15870*/  IMAD R31, R28, 0x20, R31 ;  /* 0x000000201c1f7824 */ /* 0x004fe200078e021f */
[----:B------:R-:W-:Y:S01]  /*15880*/  LEA.HI.X.SX32 R9, R11, R0, 0x1, P5 ;  /* 0x000000000b097211 */ /* 0x000fe200028f0eff */
[----:B------:R-:W-:Y:S01]  /*15890*/  ULDC UR4, c[0x0][0x22c] ;  /* 0x00008b0000047ab9 */ /* 0x000fe20000000800 */
[----:B------:R-:W-:Y:S01]  /*158a0*/  LOP3.LUT R24, R10, 0x24, R181, 0xfe, !PT ;  /* 0x000000240a187812 */ /* 0x000fe200078efeb5 */
[----:B------:R-:W-:Y:S02]  /*158b0*/  ULDC UR5, c[0x0][0x22c] ;  /* 0x00008b0000057ab9 */ /* 0x000fe40000000800 */
[----:B------:R0:W-:Y:S01]  /*158c0*/  @P3 STG.E.U16 desc[UR18][R8.64], R54 ;  /* 0x0000003608003986 */ /* 0x0001e2000c101512 */
[----:B------:R-:W-:-:S02]  /*158d0*/  ISETP.LT.AND P5, PT, R24, UR6, !P0 ;  /* 0x0000000618007c0c */ /* 0x000fc4000c7a1270 */
[----:B------:R-:W-:-:S04]  /*158e0*/  LEA R24, P6, R25, R2, 0x1 ;  /* 0x0000000219187211 */ /* 0x000fc800078c08ff */
[----:B------:R-:W-:Y:S01]  /*158f0*/  LEA.HI.X.SX32 R25, R25, R0, 0x1, P6 ;  /* 0x0000000019197211 */ /* 0x000fe200030f0eff */
[----:B0-----:R-:W-:Y:S02]  /*15900*/  IMAD R9, R30, 0x2, R31 ;  /* 0x000000021e097824 */ /* 0x001fe400078e021f */
[----:B------:R-:W0:Y:S01]  /*15910*/  LDC R30, c[0x0][0x248] ;  /* 0x00009200ff1e7b82 */ /* 0x000e220000000800 */
[----:B------:R-:W-:Y:S01]  /*15920*/  LEA R26, P6, R31, R2, 0x1 ;  /* 0x000000021f1a7211 */ /* 0x000fe200078c08ff */
[----:B----4-:R-:W-:Y:S01]  /*15930*/  IMAD R29, R32, 0x2, R9 ;  /* 0x00000002201d7824 */ /* 0x010fe200078e0209 */
[----:B------:R-:W-:Y:S02]  /*15940*/  LOP3.LUT R11, R10, 0x26, R181, 0xfe, !PT ;  /* 0x000000260a0b7812 */ /* 0x000fe400078efeb5 */
[----:B------:R-:W-:Y:S02]  /*15950*/  PRMT R55, R55, 0x7632, R55 ;  /* 0x0000763237377816 */ /* 0x000fe40000000037 */
[----:B------:R-:W-:Y:S01]  /*15960*/  LEA.HI.X.SX32 R27, R31, R0, 0x1, P6 ;  /* 0x000000001f1b7211 */ /* 0x000fe200030f0eff */
[----:B------:R-:W1:Y:S01]  /*15970*/  LDC R32, c[0x0][0x248] ;  /* 0x00009200ff207b82 */ /* 0x000e620000000800 */
[----:B------:R-:W-:-:S02]  /*15980*/  LEA R8, P6, R9, R2, 0x1 ;  /* 0x0000000209087211 */ /* 0x000fc400078c08ff */
[----:B------:R-:W-:Y:S01]  /*15990*/  ISETP.LT.AND P3, PT, R11, UR4, !P0 ;  /* 0x000000040b007c0c */ /* 0x000fe2000c761270 */
[----:B------:R2:W-:Y:S01]  /*159a0*/  @P2 STG.E.U16 desc[UR18][R24.64], R55 ;  /* 0x0000003718002986 */ /* 0x0005e2000c101512 */
[----:B------:R-:W-:Y:S01]  /*159b0*/  LOP3.LUT R11, R10, 0x28, R181, 0xfe, !PT ;  /* 0x000000280a0b7812 */ /* 0x000fe200078efeb5 */
[----:B------:R-:W-:Y:S01]  /*159c0*/  ULDC UR4, c[0x0][0x22c] ;  /* 0x00008b0000047ab9 */ /* 0x000fe20000000800 */
[----:B------:R-:W-:Y:S01]  /*159d0*/  LEA.HI.X.SX32 R9, R9, R0, 0x1, P6 ;  /* 0x0000000009097211 */ /* 0x000fe200030f0eff */
[----:B---3--:R-:W-:Y:S01]  /*159e0*/  IMAD R31, R34, 0x2, R29 ;  /* 0x00000002221f7824 */ /* 0x008fe200078e021d */
[----:B------:R-:W-:Y:S01]  /*159f0*/  ISETP.LT.AND P2, PT, R11, UR4, !P0 ;  /* 0x000000040b007c0c */ /* 0x000fe2000c741270 */
[----:B------:R3:W-:Y:S01]  /*15a00*/  @P1 STG.E.U16 desc[UR18][R26.64], R124 ;  /* 0x0000007c1a001986 */ /* 0x0007e2000c101512 */
[----:B------:R-:W-:Y:S01]  /*15a10*/  LOP3.LUT R11, R10, 0x2a, R181, 0xfe, !PT ;  /* 0x0000002a0a0b7812 */ /* 0x000fe200078efeb5 */
[----:B------:R-:W-:Y:S01]  /*15a20*/  ULDC UR4, c[0x0][0x22c] ;  /* 0x00008b0000047ab9 */ /* 0x000fe20000000800 */
[----:B------:R-:W4:Y:S01]  /*15a30*/  LDC R34, c[0x0][0x248] ;  /* 0x00009200ff227b82 */ /* 0x000f220000000800 */
[----:B--2---:R-:W-:-:S04]  /*15a40*/  LEA R24, P6, R29, R2, 0x1 ;  /* 0x000000021d187211 */ /* 0x004fc800078c08ff */
[----:B------:R-:W-:-:S03]  /*15a50*/  LEA.HI.X.SX32 R25, R29, R0, 0x1, P6 ;  /* 0x000000001d197211 */ /* 0x000fc600030f0eff */
[----:B---3--:R-:W2:Y:S01]  /*15a60*/  LDC R26, c[0x0][0x248] ;  /* 0x00009200ff1a7b82 */ /* 0x008ea20000000800 */
[----:B------:R-:W-:Y:S02]  /*15a70*/  LEA R28, P6, R31, R2, 0x1 ;  /* 0x000000021f1c7211 */ /* 0x000fe400078c08ff */
[----:B------:R-:W-:Y:S01]  /*15a80*/  ISETP.LT.AND P1, PT, R11, UR4, !P0 ;  /* 0x000000040b007c0c */ /* 0x000fe2000c721270 */
[----:B------:R-:W-:Y:S01]  /*15a90*/  ULDC UR4, c[0x0][0x22c] ;  /* 0x00008b0000047ab9 */ /* 0x000fe20000000800 */
[----:B------:R-:W-:Y:S02]  /*15aa0*/  LOP3.LUT R11, R10, 0x2c, R181, 0xfe, !PT ;  /* 0x0000002c0a0b7812 */ /* 0x000fe400078efeb5 */
[----:B------:R-:W-:Y:S01]  /*15ab0*/  LEA.HI.X.SX32 R29, R31, R0, 0x1, P6 ;  /* 0x000000001f1d7211 */ /* 0x000fe200030f0eff */
[----:B0-----:R-:W-:Y:S01]  /*15ac0*/  IMAD R31, R30, 0x2, R31 ;  /* 0x000000021e1f7824 */ /* 0x001fe200078e021f */
[----:B------:R0:W-:Y:S01]  /*15ad0*/  @P4 STG.E.U16 desc[UR18][R8.64], R125 ;  /* 0x0000007d08004986 */ /* 0x0001e2000c101512 */
[----:B------:R-:W3:Y:S01]  /*15ae0*/  LDC R30, c[0x0][0x248] ;  /* 0x00009200ff1e7b82 */ /* 0x000ee20000000800 */
[----:B------:R-:W-:Y:S01]  /*15af0*/  ISETP.LT.AND P4, PT, R11, UR4, !P0 ;  /* 0x000000040b007c0c */ /* 0x000fe2000c781270 */
[----:B------:R-:W-:Y:S01]  /*15b00*/  ULDC UR4, c[0x0][0x22c] ;  /* 0x00008b0000047ab9 */ /* 0x000fe20000000800 */
[C-C-:B------:R-:W-:Y:S01]  /*15b10*/  LOP3.LUT R11, R10.reuse, 0x2e, R181.reuse, 0xfe, !PT ;  /* 0x0000002e0a0b7812 */ /* 0x140fe200078efeb5 */
[----:B------:R-:W-:Y:S04]  /*15b20*/  @P5 STG.E.U16 desc[UR18][R24.64], R126 ;  /* 0x0000007e18005986 */ /* 0x000fe8000c101512 */
[----:B------:R4:W-:Y:S01]  /*15b30*/  @P3 STG.E.U16 desc[UR18][R28.64], R127 ;  /* 0x0000007f1c003986 */ /* 0x0009e2000c101512 */
[----:B------:R-:W-:Y:S01]  /*15b40*/  ISETP.LT.AND P5, PT, R11, UR4, !P0 ;  /* 0x000000040b007c0c */ /* 0x000fe2000c7a1270 */
[----:B------:R-:W-:Y:S01]  /*15b50*/  ULDC UR4, c[0x0][0x22c] ;  /* 0x00008b0000047ab9 */ /* 0x000fe20000000800 */
[----:B0-----:R-:W-:-:S02]  /*15b60*/  LOP3.LUT R9, R10, 0x30, R181, 0xfe, !PT ;  /* 0x000000300a097812 */ /* 0x001fc400078efeb5 */
[----:B------:R-:W-:Y:S01]  /*15b70*/  LEA R8, P6, R31, R2, 0x1 ;  /* 0x000000021f087211 */ /* 0x000fe200078c08ff */
[----:B-1----:R-:W-:Y:S01]  /*15b80*/  IMAD R11, R32, 0x2, R31 ;  /* 0x00000002200b7824 */ /* 0x002fe200078e021f */
[----:B------:R-:W-:Y:S01]  /*15b90*/  ISETP.LT.AND P3, PT, R9, UR4, !P0 ;  /* 0x0000000409007c0c */ /* 0x000fe2000c761270 */
[----:B------:R-:W-:Y:S01]  /*15ba0*/  ULDC UR4, c[0x0][0x22c] ;  /* 0x00008b0000047ab9 */ /* 0x000fe20000000800 */
[----:B----4-:R-:W0:Y:S01]  /*15bb0*/  LDC R28, c[0x0][0x248] ;  /* 0x00009200ff1c7b82 */ /* 0x010e220000000800 */
[----:B------:R-:W-:Y:S02]  /*15bc0*/  PRMT R124, R124, 0x7632, R124 ;  /* 0x000076327c7c7816 */ /* 0x000fe4000000007c */
[----:B------:R-:W-:Y:S02]  /*15bd0*/  LEA.HI.X.SX32 R9, R31, R0, 0x1, P6 ;  /* 0x000000001f097211 */ /* 0x000fe400030f0eff */
[----:B------:R-:W-:Y:S02]  /*15be0*/  LOP3.LUT R27, R10, 0x32, R181, 0xfe, !PT ;  /* 0x000000320a1b7812 */ /* 0x000fe400078efeb5 */
[----:B------:R-:W-:Y:S01]  /*15bf0*/  LEA R24, P6, R11, R2, 0x1 ;  /* 0x000000020b187211 */ /* 0x000fe200078c08ff */
[----:B------:R1:W-:Y:S01]  /*15c00*/  @P2 STG.E.U16 desc[UR18][R8.64], R124 ;  /* 0x0000007c08002986 */ /* 0x0003e2000c101512 */
[----:B------:R-:W4:Y:S01]  /*15c10*/  LDC R32, c[0x0][0x248] ;  /* 0x00009200ff207b82 */ /* 0x000f220000000800 */
[----:B------:R-:W-:Y:S01]  /*15c20*/  ISETP.LT.AND P2, PT, R27, UR4, !P0 ;  /* 0x000000041b007c0c */ /* 0x000fe2000c741270 */
[----:B--2---:R-:W-:Y:S01]  /*15c30*/  IMAD R27, R26, 0x2, R11 ;  /* 0x000000021a1b7824 */ /* 0x004fe200078e020b */
[----:B------:R-:W-:Y:S01]  /*15c40*/  PRMT R125, R125, 0x7632, R125 ;  /* 0x000076327d7d7816 */ /* 0x000fe2000000007d */
[----:B------:R-:W-:Y:S01]  /*15c50*/  ULDC UR4, c[0x0][0x22c] ;  /* 0x00008b0000047ab9 */ /* 0x000fe20000000800 */
[----:B------:R-:W-:-:S02]  /*15c60*/  LEA.HI.X.SX32 R25, R11, R0, 0x1, P6 ;  /* 0x000000000b197211 */ /* 0x000fc400030f0eff */
[----:B------:R-:W-:Y:S02]  /*15c70*/  LOP3.LUT R11, R10, 0x34, R181, 0xfe, !PT ;  /* 0x000000340a0b7812 */ /* 0x000fe400078efeb5 */
[----:B------:R-:W-:Y:S01]  /*15c80*/  LEA R26, P6, R27, R2, 0x1 ;  /* 0x000000021b1a7211 */ /* 0x000fe200078c08ff */
[----:B------:R0:W-:Y:S01]  /*15c90*/  @P1 STG.E.U16 desc[UR18][R24.64], R125 ;  /* 0x0000007d18001986 */ /* 0x0001e2000c101512 */
[----:B------:R-:W-:Y:S01]  /*15ca0*/  ISETP.LT.AND P1, PT, R11, UR4, !P0 ;  /* 0x000000040b007c0c */ /* 0x000fe2000c721270 */
[----:B---3--:R-:W-:Y:S01]  /*15cb0*/  IMAD R11, R30, 0x2, R27 ;  /* 0x000000021e0b7824 */ /* 0x008fe200078e021b */
[----:B------:R-:W-:Y:S01]  /*15cc0*/  LEA.HI.X.SX32 R27, R27, R0, 0x1, P6 ;  /* 0x000000001b1b7211 */ /* 0x000fe200030f0eff */
[----:B------:R-:W-:Y:S01]  /*15cd0*/  ULDC UR4, c[0x0][0x22c] ;  /* 0x00008b0000047ab9 */ /* 0x000fe20000000800 */
[----:B------:R-:W-:Y:S01]  /*15ce0*/  PRMT R126, R126, 0x7632, R126 ;  /* 0x000076327e7e7816 */ /* 0x000fe2000000007e */
[----:B------:R-:W2:Y:S01]  /*15cf0*/  LDC R30, c[0x0][0x248] ;  /* 0x00009200ff1e7b82 */ /* 0x000ea20000000800 */
[----:B-1----:R-:W-:-:S02]  /*15d00*/  LOP3.LUT R9, R10, 0x36, R181, 0xfe, !PT ;  /* 0x000000360a097812 */ /* 0x002fc400078efeb5 */
[----:B------:R-:W-:Y:S01]  /*15d10*/  LEA R8, P6, R11, R2, 0x1 ;  /* 0x000000020b087211 */ /* 0x000fe200078c08ff */
[----:B------:R4:W-:Y:S01]  /*15d20*/  @P4 STG.E.U16 desc[UR18][R26.64], R126 ;  /* 0x0000007e1a004986 */ /* 0x0009e2000c101512 */
[----:B0-----:R-:W-:-:S03]  /*15d30*/  IMAD R25, R28, 0x2, R11 ;  /* 0x000000021c197824 */ /* 0x001fc600078e020b */
[----:B------:R-:W0:Y:S01]  /*15d40*/  LDC R28, c[0x0][0x248] ;  /* 0x00009200ff1c7b82 */ /* 0x000e220000000800 */
[----:B------:R-:W-:Y:S01]  /*15d50*/  ISETP.LT.AND P4, PT, R9, UR4, !P0 ;  /* 0x0000000409007c0c */ /* 0x000fe2000c781270 */
[----:B------:R-:W-:Y:S01]  /*15d60*/  ULDC UR4, c[0x0][0x22c] ;  /* 0x00008b0000047ab9 */ /* 0x000fe20000000800 */
[----:B------:R-:W-:Y:S02]  /*15d70*/  LEA.HI.X.SX32 R9, R11, R0, 0x1, P6 ;  /* 0x000000000b097211 */ /* 0x000fe400030f0eff */
[----:B------:R-:W-:Y:S01]  /*15d80*/  PRMT R127, R127, 0x7632, R127 ;  /* 0x000076327f7f7816 */ /* 0x000fe2000000007f */
[----:B----4-:R-:W-:-:S04]  /*15d90*/  IMAD R27, R32, 0x2, R25 ;  /* 0x00000002201b7824 */ /* 0x010fc800078e0219 */
[----:B------:R1:W-:Y:S01]  /*15da0*/  @P5 STG.E.U16 desc[UR18][R8.64], R127 ;  /* 0x0000007f08005986 */ /* 0x0003e2000c101512 */
[C---:B------:R-:W-:Y:S01]  /*15db0*/  LEA R24, P5, R25.reuse, R2, 0x1 ;  /* 0x0000000219187211 */ /* 0x040fe200078a08ff */
[----:B------:R-:W-:Y:S01]  /*15dc0*/  IMAD R29, R34, 0x2, R27 ;  /* 0x00000002221d7824 */ /* 0x000fe200078e021b */
[----:B------:R-:W-:Y:S01]  /*15dd0*/  LOP3.LUT R11, R10, 0x38, R181, 0xfe, !PT ;  /* 0x000000380a0b7812 */ /* 0x000fe200078efeb5 */
[----:B------:R-:W3:Y:S01]  /*15de0*/  LDC R32, c[0x0][0x248] ;  /* 0x00009200ff207b82 */ /* 0x000ee20000000800 */
[----:B------:R-:W-:Y:S02]  /*15df0*/  LEA.HI.X.SX32 R25, R25, R0, 0x1, P5 ;  /* 0x0000000019197211 */ /* 0x000fe400028f0eff */
[----:B------:R-:W-:-:S04]  /*15e00*/  LEA R26, P5, R27, R2, 0x1 ;  /* 0x000000021b1a7211 */ /* 0x000fc800078a08ff */
[----:B------:R-:W-:Y:S01]  /*15e10*/  LEA.HI.X.SX32 R27, R27, R0, 0x1, P5 ;  /* 0x000000001b1b7211 */ /* 0x000fe200028f0eff */
[----:B------:R-:W4:Y:S01]  /*15e20*/  LDC R34, c[0x0][0x248] ;  /* 0x00009200ff227b82 */ /* 0x000f220000000800 */
[----:B-1----:R-:W-:Y:S02]  /*15e30*/  LEA R8, P5, R29, R2, 0x1 ;  /* 0x000000021d087211 */ /* 0x002fe400078a08ff */
[----:B------:R-:W-:Y:S01]  /*15e40*/  ISETP.LT.AND P6, PT, R11, UR4, !P0 ;  /* 0x000000040b007c0c */ /* 0x000fe2000c7c1270 */
[----:B------:R-:W-:Y:S01]  /*15e50*/  ULDC UR4, c[0x0][0x22c] ;  /* 0x00008b0000047ab9 */ /* 0x000fe20000000800 */
[----:B------:R-:W-:Y:S02]  /*15e60*/  LOP3.LUT R11, R10, 0x3a, R181, 0xfe, !PT ;  /* 0x0000003a0a0b7812 */ /* 0x000fe400078efeb5 */
[----:B------:R-:W-:Y:S01]  /*15e70*/  LEA.HI.X.SX32 R9, R29, R0, 0x1, P5 ;  /* 0x000000001d097211 */ /* 0x000fe200028f0eff */
[----:B0-----:R-:W-:Y:S01]  /*15e80*/  IMAD R29, R28, 0x2, R29 ;  /* 0x000000021c1d7824 */ /* 0x001fe200078e021d */
[----:B------:R0:W-:Y:S01]  /*15e90*/  @P3 STG.E.U16 desc[UR18][R24.64], R132 ;  /* 0x0000008418003986 */ /* 0x0001e2000c101512 */
[----:B------:R-:W-:Y:S01]  /*15ea0*/  ISETP.LT.AND P3, PT, R11, UR4, !P0 ;  /* 0x000000040b007c0c */ /* 0x000fe2000c761270 */
[----:B------:R-:W-:Y:S01]  /*15eb0*/  ULDC UR4, c[0x0][0x22c] ;  /* 0x00008b0000047ab9 */ /* 0x000fe20000000800 */
[C-C-:B------:R-:W-:Y:S01]  /*15ec0*/  LOP3.LUT R11, R10.reuse, 0x3c, R181.reuse, 0xfe, !PT ;  /* 0x0000003c0a0b7812 */ /* 0x140fe200078efeb5 */
[----:B------:R-:W-:Y:S01]  /*15ed0*/  @P2 STG.E.U16 desc[UR18][R26.64], R133 ;  /* 0x000000851a002986 */ /* 0x000fe2000c101512 */
[----:B------:R-:W-:-:S03]  /*15ee0*/  LOP3.LUT R28, R10, 0x3e, R181, 0xfe, !PT ;  /* 0x0000003e0a1c7812 */ /* 0x000fc600078efeb5 */
[----:B------:R1:W-:Y:S01]  /*15ef0*/  @P1 STG.E.U16 desc[UR18][R8.64], R134 ;  /* 0x0000008608001986 */ /* 0x0003e2000c101512 */
[----:B------:R-:W-:Y:S01]  /*15f00*/  ISETP.LT.AND P5, PT, R11, UR4, !P0 ;  /* 0x000000040b007c0c */ /* 0x000fe2000c7a1270 */
[----:B------:R-:W-:Y:S01]  /*15f10*/  ULDC UR4, c[0x0][0x22c] ;  /* 0x00008b0000047ab9 */ /* 0x000fe20000000800 */
[----:B0-----:R-:W-:-:S04]  /*15f20*/  LEA R24, P1, R29, R2, 0x1 ;  /* 0x000000021d187211 */ /* 0x001fc800078208ff */
[----:B------:R-:W-:Y:S02]  /*15f30*/  LEA.HI.X.SX32 R25, R29, R0, 0x1, P1 ;  /* 0x000000001d197211 */ /* 0x000fe400008f0eff */
[----:B------:R-:W-:Y:S01]  /*15f40*/  ISETP.LT.AND P1, PT, R28, UR4, !P0 ;  /* 0x000000041c007c0c */ /* 0x000fe2000c721270 */
[----:B--2---:R-:W-:Y:S01]  /*15f50*/  IMAD R29, R30, 0x2, R29 ;  /* 0x000000021e1d7824 */ /* 0x004fe200078e021d */
[----:B------:R-:W0:Y:S01]  /*15f60*/  LDC R28, c[0x0][0x248] ;  /* 0x00009200ff1c7b82 */ /* 0x000e220000000800 */
[----:B------:R2:W-:Y:S01]  /*15f70*/  @P4 STG.E.U16 desc[UR18][R24.64], R135 ;  /* 0x0000008718004986 */ /* 0x0005e2000c101512 */
[----:B------:R-:W-:Y:S01]  /*15f80*/  PRMT R132, R132, 0x7632, R132 ;  /* 0x0000763284847816 */ /* 0x000fe20000000084 */
[----:B---3--:R-:W-:Y:S01]  /*15f90*/  IMAD R31, R32, 0x2, R29 ;  /* 0x00000002201f7824 */ /* 0x008fe200078e021d */
[----:B-1----:R-:W-:Y:S01]  /*15fa0*/  LEA R8, P4, R29, R2, 0x1 ;  /* 0x000000021d087211 */ /* 0x002fe200078808ff */
[----:B------:R-:W-:-:S03]  /*15fb0*/  ULDC UR4, c[0x0][0x22c] ;  /* 0x00008b0000047ab9 */ /* 0x000fc60000000800 */
[----:B------:R-:W-:Y:S01]  /*15fc0*/  LEA.HI.X.SX32 R9, R29, R0, 0x1, P4 ;  /* 0x000000001d097211 */ /* 0x000fe200020f0eff */
[----:B------:R-:W1:Y:S01]  /*15fd0*/  LDC R30, c[0x0][0x248] ;  /* 0x00009200ff1e7b82 */ /* 0x000e620000000800 */
[----:B------:R-:W-:-:S04]  /*15fe0*/  LEA R26, P4, R31, R2, 0x1 ;  /* 0x000000021f1a7211 */ /* 0x000fc800078808ff */
[----:B------:R-:W-:Y:S01]  /*15ff0*/  LEA.HI.X.SX32 R27, R31, R0, 0x1, P4 ;  /* 0x000000001f1b7211 */ /* 0x000fe200020f0eff */
[----:B----4-:R-:W-:Y:S02]  /*16000*/  IMAD R31, R34, 0x2, R31 ;  /* 0x00000002221f7824 */ /* 0x010fe400078e021f */
[----:B------:R-:W3:Y:S01]  /*16010*/  LDC R32, c[0x0][0x248] ;  /* 0x00009200ff207b82 */ /* 0x000ee20000000800 */
[----:B------:R-:W-:Y:S01]  /*16020*/  PRMT R133, R133, 0x7632, R133 ;  /* 0x0000763285857816 */ /* 0x000fe20000000085 */
[----:B0-----:R-:W-:-:S06]  /*16030*/  IMAD R29, R28, 0x2, R31 ;  /* 0x000000021c1d7824 */ /* 0x001fcc00078e021f */
[----:B------:R-:W0:Y:S01]  /*16040*/  LDC R34, c[0x0][0x248] ;  /* 0x00009200ff227b82 */ /* 0x000e220000000800 */
[----:B------:R4:W-:Y:S07]  /*16050*/  @P6 STG.E.U16 desc[UR18][R8.64], R132 ;  /* 0x0000008408006986 */ /* 0x0009ee000c101512 */
[----:B------:R-:W0:Y:S01]  /*16060*/  LDC R28, c[0x0][0x248] ;  /* 0x00009200ff1c7b82 */ /* 0x000e220000000800 */
[----:B------:R3:W-:Y:S01]  /*16070*/  @P3 STG.E.U16 desc[UR18][R26.64], R133 ;  /* 0x000000851a003986 */ /* 0x0007e2000c101512 */
[----:B------:R-:W-:-:S02]  /*16080*/  LOP3.LUT R11, R10, 0x40, R181, 0xfe, !PT ;  /* 0x000000400a0b7812 */ /* 0x000fc400078efeb5 */
[-C--:B--2---:R-:W-:Y:S02]  /*16090*/  LEA R24, P3, R31, R2.reuse, 0x1 ;  /* 0x000000021f187211 */ /* 0x084fe400078608ff */
[----:B----4-:R-:W-:Y:S02]  /*160a0*/  LEA R8, P6, R29, R2, 0x1 ;  /* 0x000000021d087211 */ /* 0x010fe400078c08ff */
[----:B------:R-:W-:Y:S01]  /*160b0*/  ISETP.LT.AND P2, PT, R11, UR5, !P0 ;  /* 0x000000050b007c0c */ /* 0x000fe2000c741270 */
[----:B------:R-:W-:Y:S01]  /*160c0*/  ULDC UR5, c[0x0][0x22c] ;  /* 0x00008b0000057ab9 */ /* 0x000fe20000000800 */
[----:B------:R-:W-:Y:S02]  /*160d0*/  PRMT R134, R134, 0x7632, R134 ;  /* 0x0000763286867816 */ /* 0x000fe40000000086 */
[-C--:B------:R-:W-:Y:S02]  /*160e0*/  LEA.HI.X.SX32 R25, R31, R0.reuse, 0x1, P3 ;  /* 0x000000001f197211 */ /* 0x080fe400018f0eff */
[----:B------:R-:W-:Y:S01]  /*160f0*/  LEA.HI.X.SX32 R9, R29, R0, 0x1, P6 ;  /* 0x000000001d097211 */ /* 0x000fe200030f0eff */
[----:B-1----:R-:W-:Y:S01]  /*16100*/  IMAD R29, R30, 0x2, R29 ;  /* 0x000000021e1d7824 */ /* 0x002fe200078e021d */
[C-C-:B------:R-:W-:Y:S01]  /*16110*/  LOP3.LUT R11, R10.reuse, 0x42, R181.reuse, 0xfe, !PT ;  /* 0x000000420a0b7812 */ /* 0x140fe200078efeb5 */
[----:B------:R-:W1:Y:S01]  /*16120*/  LDC R30, c[0x0][0x248] ;  /* 0x00009200ff1e7b82 */ /* 0x000e620000000800 */
[----:B------:R2:W-:Y:S02]  /*16130*/  @P5 STG.E.U16 desc[UR18][R24.64], R134 ;  /* 0x0000008618005986 */ /* 0x0005e4000c101512 */
[----:B------:R-:W-:Y:S01]  /*16140*/  ISETP.LT.AND P4, PT, R11, UR4, !P0 ;  /* 0x000000040b007c0c */ /* 0x000fe2000c781270 */
[----:B------:R-:W-:Y:S01]  /*16150*/  ULDC UR4, c[0x0][0x22c] ;  /* 0x00008b0000047ab9 */ /* 0x000fe20000000800 */
[----:B------:R-:W-:-:S02]  /*16160*/  LOP3.LUT R11, R10, 0x44, R181, 0xfe, !PT ;  /* 0x000000440a0b7812 */ /* 0x000fc400078efeb5 */
[----:B---3--:R-:W-:Y:S02]  /*16170*/  LEA R26, P6, R29, R2, 0x1 ;  /* 0x000000021d1a7211 */ /* 0x008fe400078c08ff */
[----:B------:R-:W-:Y:S01]  /*16180*/  ISETP.LT.AND P3, PT, R11, UR4, !P0 ;  /* 0x000000040b007c0c */ /* 0x000fe2000c761270 */
[----:B------:R-:W-:Y:S01]  /*16190*/  ULDC UR4, c[0x0][0x22c] ;  /* 0x00008b0000047ab9 */ /* 0x000fe20000000800 */
[----:B--2---:R-:W-:Y:S01]  /*161a0*/  IMAD R25, R32, 0x2, R29 ;  /* 0x0000000220197824 */ /* 0x004fe200078e021d */
[----:B------:R-:W-:Y:S01]  /*161b0*/  PRMT R135, R135, 0x7632, R135 ;  /* 0x0000763287877816 */ /* 0x000fe20000000087 */
[----:B------:R-:W2:Y:S01]  /*161c0*/  LDC R32, c[0x0][0x248] ;  /* 0x00009200ff207b82 */ /* 0x000ea20000000800 */
[----:B------:R-:W-:Y:S01]  /*161d0*/  LEA.HI.X.SX32 R27, R29, R0, 0x1, P6 ;  /* 0x000000001d1b7211 */ /* 0x000fe200030f0eff */
[----:B0-----:R-:W-:Y:S01]  /*161e0*/  IMAD R29, R28, 0x2, R25 ;  /* 0x000000021c1d7824 */ /* 0x001fe200078e0219 */
[----:B------:R-:W-:Y:S02]  /*161f0*/  LOP3.LUT R11, R10, 0x46, R181, 0xfe, !PT ;  /* 0x000000460a0b7812 */ /* 0x000fe400078efeb5 */
[----:B------:R-:W-:Y:S01]  /*16200*/  LEA R24, P6, R25, R2, 0x1 ;  /* 0x0000000219187211 */ /* 0x000fe200078c08ff */
[----:B------:R0:W-:Y:S01]  /*16210*/  @P1 STG.E.U16 desc[UR18][R8.64], R135 ;  /* 0x0000008708001986 */ /* 0x0001e2000c101512 */
[----:B------:R-:W-:Y:S01]  /*16220*/  ISETP.LT.AND P5, PT, R11, UR4, !P0 ;  /* 0x000000040b007c0c */ /* 0x000fe2000c7a1270 */
[----:B------:R-:W-:Y:S01]  /*16230*/  IMAD R31, R34, 0x2, R29 ;  /* 0x00000002221f7824 */ /* 0x000fe200078e021d */
[----:B------:R-:W-:Y:S01]  /*16240*/  LEA.HI.X.SX32 R25, R25, R0, 0x1, P6 ;  /* 0x0000000019197211 */ /* 0x000fe200030f0eff */
[----:B------:R-:W-:Y:S01]  /*16250*/  ULDC UR4, c[0x0][0x22c] ;  /* 0x00008b0000047ab9 */ /* 0x000fe20000000800 */
[----:B------:R-:W-:Y:S01]  /*16260*/  LOP3.LUT R11, R10, 0x48, R181, 0xfe, !PT ;  /* 0x000000480a0b7812 */ /* 0x000fe200078efeb5 */
[----:B------:R3:W-:Y:S01]  /*16270*/  @P2 STG.E.U16 desc[UR18][R26.64], R140 ;  /* 0x0000008c1a002986 */ /* 0x0007e2000c101512 */
[----:B------:R-:W4:Y:S01]  /*16280*/  LDC R34, c[0x0][0x248] ;  /* 0x00009200ff227b82 */ /* 0x000f220000000800 */
[----:B0-----:R-:W-:-:S02]  /*16290*/  LEA R8, P6, R29, R2, 0x1 ;  /* 0x000000021d087211 */ /* 0x001fc400078c08ff */
[----:B------:R-:W-:Y:S01]  /*162a0*/  ISETP.LT.AND P1, PT, R11, UR4, !P0 ;  /* 0x000000040b007c0c */ /* 0x000fe2000c721270 */
[----:B------:R-:W-:Y:S01]  /*162b0*/  ULDC UR4, c[0x0][0x22c] ;  /* 0x00008b0000047ab9 */ /* 0x000fe20000000800 */
[----:B------:R-:W-:-:S03]  /*162c0*/  LEA.HI.X.SX32 R9, R29, R0, 0x1, P6 ;  /* 0x000000001d097211 */ /* 0x000fc600030f0eff */
[----:B---3--:R-:W0:Y:S01]  /*162d0*/  LDC R26, c[0x0][0x248] ;  /* 0x00009200ff1a7b82 */ /* 0x008e220000000800 */
[----:B------:R-:W-:Y:S02]  /*162e0*/  LOP3.LUT R11, R10, 0x4a, R181, 0xfe, !PT ;  /* 0x0000004a0a0b7812 */ /* 0x000fe400078efeb5 */
[----:B------:R-:W-:Y:S02]  /*162f0*/  LEA R28, P6, R31, R2, 0x1 ;  /* 0x000000021f1c7211 */ /* 0x000fe400078c08ff */
[----:B------:R-:W-:Y:S01]  /*16300*/  ISETP.LT.AND P2, PT, R11, UR4, !P0 ;  /* 0x000000040b007c0c */ /* 0x000fe2000c741270 */
[----:B------:R-:W-:Y:S01]  /*16310*/  ULDC UR4, c[0x0][0x22c] ;  /* 0x00008b0000047ab9 */ /* 0x000fe20000000800 */
[----:B------:R-:W-:Y:S01]  /*16320*/  LEA.HI.X.SX32 R29, R31, R0, 0x1, P6 ;  /* 0x000000001f1d7211 */ /* 0x000fe200030f0eff */
[----:B-1----:R-:W-:Y:S01]  /*16330*/  IMAD R31, R30, 0x2, R31 ;  /* 0x000000021e1f7824 */ /* 0x002fe200078e021f */
[C-C-:B------:R-:W-:Y:S01]  /*16340*/  LOP3.LUT R11, R10.reuse, 0x4c, R181.reuse, 0xfe, !PT ;  /* 0x0000004c0a0b7812 */ /* 0x140fe200078efeb5 */
[----:B------:R-:W1:Y:S01]  /*16350*/  LDC R30, c[0x0][0x248] ;  /* 0x00009200ff1e7b82 */ /* 0x000e620000000800 */
[----:B------:R3:W-:Y:S02]  /*16360*/  @P4 STG.E.U16 desc[UR18][R24.64], R141 ;  /* 0x0000008d18004986 */ /* 0x0007e4000c101512 */
[----:B------:R-:W-:Y:S01]  /*16370*/  ISETP.LT.AND P4, PT, R11, UR4, !P0 ;  /* 0x000000040b007c0c */ /* 0x000fe2000c781270 */
[----:B------:R-:W-:Y:S01]  /*16380*/  ULDC UR4, c[0x0][0x22c] ;  /* 0x00008b0000047ab9 */ /* 0x000fe20000000800 */
[----:B------:R-:W-:Y:S01]  /*16390*/  @P3 STG.E.U16 desc[UR18][R8.64], R142 ;  /* 0x0000008e08003986 */ /* 0x000fe2000c101512 */
[----:B------:R-:W-:-:S03]  /*163a0*/  LOP3.LUT R11, R10, 0x4e, R181, 0xfe, !PT ;  /* 0x0000004e0a0b7812 */ /* 0x000fc600078efeb5 */
[----:B------:R4:W-:Y:S01]  /*163b0*/  @P5 STG.E.U16 desc[UR18][R28.64], R143 ;  /* 0x0000008f1c005986 */ /* 0x0009e2000c101512 */
[----:B--2---:R-:W-:Y:S01]  /*163c0*/  IMAD R27, R32, 0x2, R31 ;  /* 0x00000002201b7824 */ /* 0x004fe200078e021f */
[----:B------:R-:W-:Y:S01]  /*163d0*/  ISETP.LT.AND P3, PT, R11, UR4, !P0 ;  /* 0x000000040b007c0c */ /* 0x000fe2000c761270 */
[----:B------:R-:W-:Y:S01]  /*163e0*/  ULDC UR4, c[0x0][0x22c] ;  /* 0x00008b0000047ab9 */ /* 0x000fe20000000800 */
[----:B---3--:R-:W-:Y:S01]  /*163f0*/  LEA R24, P6, R31, R2, 0x1 ;  /* 0x000000021f187211 */ /* 0x008fe200078c08ff */
[----:B------:R-:W2:Y:S01]  /*16400*/  LDC R32, c[0x0][0x248] ;  /* 0x00009200ff207b82 */ /* 0x000ea20000000800 */
[----:B------:R-:W-:-:S07]  /*16410*/  LOP3.LUT R11, R10, 0x50, R181, 0xfe, !PT ;  /* 0x000000500a0b7812 */ /* 0x000fce00078efeb5 */
[----:B----4-:R-:W3:Y:S01]  /*16420*/  LDC R28, c[0x0][0x248] ;  /* 0x00009200ff1c7b82 */ /* 0x010ee20000000800 */
[----:B------:R-:W-:Y:S02]  /*16430*/  LEA.HI.X.SX32 R25, R31, R0, 0x1, P6 ;  /* 0x000000001f197211 */ /* 0x000fe400030f0eff */
[----:B------:R-:W-:Y:S02]  /*16440*/  PRMT R140, R140, 0x7632, R140 ;  /* 0x000076328c8c7816 */ /* 0x000fe4000000008c */
[----:B------:R-:W-:Y:S02]  /*16450*/  LEA R8, P6, R27, R2, 0x1 ;  /* 0x000000021b087211 */ /* 0x000fe400078c08ff */
[----:B------:R-:W-:Y:S01]  /*16460*/  ISETP.LT.AND P5, PT, R11, UR4, !P0 ;  /* 0x000000040b007c0c */ /* 0x000fe2000c7a1270 */
[----:B------:R-:W-:Y:S01]  /*16470*/  ULDC UR4, c[0x0][0x22c] ;  /* 0x00008b0000047ab9 */ /* 0x000fe20000000800 */
[----:B------:R-:W-:Y:S01]  /*16480*/  LOP3.LUT R11, R10, 0x52, R181, 0xfe, !PT ;  /* 0x000000520a0b7812 */ /* 0x000fe200078efeb5 */
[----:B------:R3:W-:Y:S01]  /*16490*/  @P1 STG.E.U16 desc[UR18][R24.64], R140 ;  /* 0x0000008c18001986 */ /* 0x0007e2000c101512 */
[----:B------:R-:W-:Y:S01]  /*164a0*/  LEA.HI.X.SX32 R9, R27, R0, 0x1, P6 ;  /* 0x000000001b097211 */ /* 0x000fe200030f0eff */
[----:B0-----:R-:W-:Y:S01]  /*164b0*/  IMAD R27, R26, 0x2, R27 ;  /* 0x000000021a1b7824 */ /* 0x001fe200078e021b */
[----:B------:R-:W-:-:S02]  /*164c0*/  PRMT R141, R141, 0x7632, R141 ;  /* 0x000076328d8d7816 */ /* 0x000fc4000000008d */
[----:B------:R-:W-:Y:S01]  /*164d0*/  ISETP.LT.AND P1, PT, R11, UR4, !P0 ;  /* 0x000000040b007c0c */ /* 0x000fe2000c721270 */
[----:B------:R-:W-:Y:S01]  /*164e0*/  ULDC UR4, c[0x0][0x22c] ;  /* 0x00008b0000047ab9 */ /* 0x000fe20000000800 */
[----:B------:R-:W-:Y:S01]  /*164f0*/  LOP3.LUT R11, R10, 0x54, R181, 0xfe, !PT ;  /* 0x000000540a0b7812 */ /* 0x000fe200078efeb5 */
[----:B------:R0:W-:Y:S01]  /*16500*/  @P2 STG.E.U16 desc[UR18][R8.64], R141 ;  /* 0x0000008d08002986 */ /* 0x0001e2000c101512 */
[----:B------:R-:W-:Y:S02]  /*16510*/  LEA R26, P6, R27, R2, 0x1 ;  /* 0x000000021b1a7211 */ /* 0x000fe400078c08ff */
[----:B------:R-:W-:Y:S01]  /*16520*/  ISETP.LT.AND P2, PT, R11, UR4, !P0 ;  /* 0x000000040b007c0c */ /* 0x000fe2000c741270 */
[----:B-1----:R-:W-:Y:S01]  /*16530*/  IMAD R11, R30, 0x2, R27 ;  /* 0x000000021e0b7824 */ /* 0x002fe200078e021b */
[----:B------:R-:W-:Y:S01]  /*16540*/  LEA.HI.X.SX32 R27, R27, R0, 0x1, P6 ;  /* 0x000000001b1b7211 */ /* 0x000fe200030f0eff */
[----:B------:R-:W-:Y:S01]  /*16550*/  ULDC UR4, c[0x0][0x22c] ;  /* 0x00008b0000047ab9 */ /* 0x000fe20000000800 */
[----:B------:R-:W-:Y:S01]  /*16560*/  PRMT R142, R142, 0x7632, R142 ;  /* 0x000076328e8e7816 */ /* 0x000fe2000000008e */
[----:B---3--:R-:W-:Y:S01]  /*16570*/  IMAD R25, R28, 0x2, R11 ;  /* 0x000000021c197824 */ /* 0x008fe200078e020b */
[----:B------:R-:W-:Y:S01]  /*16580*/  PRMT R143, R143, 0x7632, R143 ;  /* 0x000076328f8f7816 */ /* 0x000fe2000000008f */
[----:B------:R-:W1:Y:S01]  /*16590*/  LDC R28, c[0x0][0x248] ;  /* 0x00009200ff1c7b82 */ /* 0x000e620000000800 */
[----:B0-----:R-:W-:-:S02]  /*165a0*/  LOP3.LUT R9, R10, 0x56, R181, 0xfe, !PT ;  /* 0x000000560a097812 */ /* 0x001fc400078efeb5 */
[----:B------:R-:W-:Y:S01]  /*165b0*/  LEA R8, P6, R11, R2, 0x1 ;  /* 0x000000020b087211 */ /* 0x000fe200078c08ff */
[----:B------:R2:W-:Y:S01]  /*165c0*/  @P4 STG.E.U16 desc[UR18][R26.64], R142 ;  /* 0x0000008e1a004986 */ /* 0x0005e2000c101512 */
[----:B------:R-:W-:Y:S01]  /*165d0*/  ISETP.LT.AND P4, PT, R9, UR4, !P0 ;  /* 0x0000000409007c0c */ /* 0x000fe2000c781270 */
[----:B------:R-:W-:Y:S01]  /*165e0*/  ULDC UR4, c[0x0][0x22c] ;  /* 0x00008b0000047ab9 */ /* 0x000fe20000000800 */
[----:B------:R-:W-:Y:S01]  /*165f0*/  LEA.HI.X.SX32 R9, R11, R0, 0x1, P6 ;  /* 0x000000000b097211 */ /* 0x000fe200030f0eff */
[----:B------:R-:W0:Y:S04]  /*16600*/  LDC R30, c[0x0][0x248] ;  /* 0x00009200ff1e7b82 */ /* 0x000e280000000800 */
[----:B------:R3:W-:Y:S01]  /*16610*/  @P3 STG.E.U16 desc[UR18][R8.64], R143 ;  /* 0x0000008f08003986 */ /* 0x0007e2000c101512 */
[----:B------:R-:W-:Y:S01]  /*16620*/  LEA R24, P3, R25, R2, 0x1 ;  /* 0x0000000219187211 */ /* 0x000fe200078608ff */
[----:B--2---:R-:W-:-:S03]  /*16630*/  IMAD R27, R32, 0x2, R25 ;  /* 0x00000002201b7824 */ /* 0x004fc600078e0219 */
[----:B------:R-:W-:Y:S01]  /*16640*/  LEA.HI.X.SX32 R25, R25, R0, 0x1, P3 ;  /* 0x0000000019197211 */ /* 0x000fe200018f0eff */
[----:B------:R-:W2:Y:S01]  /*16650*/  LDC R32, c[0x0][0x248] ;  /* 0x00009200ff207b82 */ /* 0x000ea20000000800 */
[----:B------:R-:W-:Y:S01]  /*16660*/  IMAD R29, R34, 0x2, R27 ;  /* 0x00000002221d7824 */ /* 0x000fe200078e021b */
[C---:B------:R-:W-:Y:S02]  /*16670*/  LEA R26, P3, R27.reuse, R2, 0x1 ;  /* 0x000000021b1a7211 */ /* 0x040fe400078608ff */
[C-C-:B------:R-:W-:Y:S02]  /*16680*/  LOP3.LUT R11, R10.reuse, 0x58, R181.reuse, 0xfe, !PT ;  /* 0x000000580a0b7812 */ /* 0x140fe400078efeb5 */
[----:B------:R-:W-:Y:S01]  /*16690*/  LEA.HI.X.SX32 R27, R27, R0, 0x1, P3 ;  /* 0x000000001b1b7211 */ /* 0x000fe200018f0eff */
[----:B------:R4:W-:Y:S01]  /*166a0*/  @P5 STG.E.U16 desc[UR18][R24.64], R148 ;  /* 0x0000009418005986 */ /* 0x0009e2000c101512 */
[----:B---3--:R-:W-:Y:S01]  /*166b0*/  LEA R8, P3, R29, R2, 0x1 ;  /* 0x000000021d087211 */ /* 0x008fe200078608ff */
[----:B------:R-:W3:Y:S01]  /*166c0*/  LDC R34, c[0x0][0x248] ;  /* 0x00009200ff227b82 */ /* 0x000ee20000000800 */
[----:B------:R-:W-:Y:S01]  /*166d0*/  ISETP.LT.AND P6, PT, R11, UR4, !P0 ;  /* 0x000000040b007c0c */ /* 0x000fe2000c7c1270 */
[----:B------:R-:W-:Y:S01]  /*166e0*/  ULDC UR4, c[0x0][0x22c] ;  /* 0x00008b0000047ab9 */ /* 0x000fe20000000800 */
[----:B------:R-:W-:-:S02]  /*166f0*/  LOP3.LUT R11, R10, 0x5a, R181, 0xfe, !PT ;  /* 0x0000005a0a0b7812 */ /* 0x000fc400078efeb5 */
[----:B------:R-:W-:Y:S01]  /*16700*/  LEA.HI.X.SX32 R9, R29, R0, 0x1, P3 ;  /* 0x000000001d097211 */ /* 0x000fe200018f0eff */
[----:B-1----:R-:W-:Y:S01]  /*16710*/  IMAD R29, R28, 0x2, R29 ;  /* 0x000000021c1d7824 */ /* 0x002fe200078e021d */
[----:B------:R-:W-:Y:S01]  /*16720*/  ISETP.LT.AND P5, PT, R11, UR4, !P0 ;  /* 0x000000040b007c0c */ /* 0x000fe2000c7a1270 */
[----:B------:R-:W-:Y:S01]  /*16730*/  @P1 STG.E.U16 desc[UR18][R26.64], R149 ;  /* 0x000000951a001986 */ /* 0x000fe2000c101512 */
[C-C-:B------:R-:W-:Y:S01]  /*16740*/  LOP3.LUT R11, R10.reuse, 0x5c, R181.reuse, 0xfe, !PT ;  /* 0x0000005c0a0b7812 */ /* 0x140fe200078efeb5 */
[----:B------:R-:W-:Y:S01]  /*16750*/  ULDC UR4, c[0x0][0x22c] ;  /* 0x00008b0000047ab9 */ /* 0x000fe20000000800 */
[----:B------:R-:W-:Y:S01]  /*16760*/  LOP3.LUT R28, R10, 0x5e, R181, 0xfe, !PT ;  /* 0x0000005e0a1c7812 */ /* 0x000fe200078efeb5 */
[----:B------:R1:W-:Y:S01]  /*16770*/  @P2 STG.E.U16 desc[UR18][R8.64], R150 ;  /* 0x0000009608002986 */ /* 0x0003e2000c101512 */
[----:B----4-:R-:W-:Y:S02]  /*16780*/  LEA R24, P2, R29, R2, 0x1 ;  /* 0x000000021d187211 */ /* 0x010fe400078408ff */
[----:B------:R-:W-:Y:S01]  /*16790*/  ISETP.LT.AND P1, PT, R11, UR4, !P0 ;  /* 0x000000040b007c0c */ /* 0x000fe2000c721270 */
[----:B------:R-:W-:Y:S01]  /*167a0*/  ULDC UR4, c[0x0][0x22c] ;  /* 0x00008b0000047ab9 */ /* 0x000fe20000000800 */
[----:B------:R-:W-:-:S02]  /*167b0*/  LEA.HI.X.SX32 R25, R29, R0, 0x1, P2 ;  /* 0x000000001d197211 */ /* 0x000fc400010f0eff */
[----:B------:R-:W-:Y:S01]  /*167c0*/  ISETP.LT.AND P2, PT, R28, UR4, !P0 ;  /* 0x000000041c007c0c */ /* 0x000fe2000c741270 */
[----:B0-----:R-:W-:Y:S01]  /*167d0*/  IMAD R29, R30, 0x2, R29 ;  /* 0x000000021e1d7824 */ /* 0x001fe200078e021d */
[----:B------:R-:W0:Y:S01]  /*167e0*/  LDC R28, c[0x0][0x248] ;  /* 0x00009200ff1c7b82 */ /* 0x000e220000000800 */
[----:B------:R4:W-:Y:S01]  /*167f0*/  @P4 STG.E.U16 desc[UR18][R24.64], R151 ;  /* 0x0000009718004986 */ /* 0x0009e2000c101512 */
[----:B------:R-:W-:Y:S01]  /*16800*/  PRMT R148, R148, 0x7632, R148 ;  /* 0x0000763294947816 */ /* 0x000fe20000000094 */
[----:B--2---:R-:W-:Y:S01]  /*16810*/  IMAD R31, R32, 0x2, R29 ;  /* 0x00000002201f7824 */ /* 0x004fe200078e021d */
[----:B-1----:R-:W-:Y:S01]  /*16820*/  LEA R8, P4, R29, R2, 0x1 ;  /* 0x000000021d087211 */ /* 0x002fe200078808ff */
[----:B------:R-:W-:-:S03]  /*16830*/  ULDC UR4, c[0x0][0x22c] ;  /* 0x00008b0000047ab9 */ /* 0x000fc60000000800 */
[----:B------:R-:W-:Y:S01]  /*16840*/  LEA.HI.X.SX32 R9, R29, R0, 0x1, P4 ;  /* 0x000000001d097211 */ /* 0x000fe200020f0eff */
[----:B------:R-:W1:Y:S01]  /*16850*/  LDC R30, c[0x0][0x248] ;  /* 0x00009200ff1e7b82 */ /* 0x000e620000000800 */
[----:B------:R-:W-:-:S04]  /*16860*/  LEA R26, P4, R31, R2, 0x1 ;  /* 0x000000021f1a7211 */ /* 0x000fc800078808ff */
[----:B------:R-:W-:Y:S01]  /*16870*/  LEA.HI.X.SX32 R27, R31, R0, 0x1, P4 ;  /* 0x000000001f1b7211 */ /* 0x000fe200020f0eff */
[----:B---3--:R-:W-:Y:S02]  /*16880*/  IMAD R31, R34, 0x2, R31 ;  /* 0x00000002221f7824 */ /* 0x008fe400078e021f */
[----:B------:R-:W2:Y:S01]  /*16890*/  LDC R32, c[0x0][0x248] ;  /* 0x00009200ff207b82 */ /* 0x000ea20000000800 */
[----:B------:R-:W-:Y:S01]  /*168a0*/  PRMT R149, R149, 0x7632, R149 ;  /* 0x0000763295957816 */ /* 0x000fe20000000095 */
[----:B0-----:R-:W-:-:S06]  /*168b0*/  IMAD R29, R28, 0x2, R31 ;  /* 0x000000021c1d7824 */ /* 0x001fcc00078e021f */
[----:B------:R-:W0:Y:S01]  /*168c0*/  LDC R34, c[0x0][0x248] ;  /* 0x00009200ff227b82 */ /* 0x000e220000000800 */
[----:B------:R3:W-:Y:S07]  /*168d0*/  @P6 STG.E.U16 desc[UR18][R8.64], R148 ;  /* 0x0000009408006986 */ /* 0x0007ee000c101512 */
[----:B------:R-:W0:Y:S01]  /*168e0*/  LDC R28, c[0x0][0x248] ;  /* 0x00009200ff1c7b82 */ /* 0x000e220000000800 */
[----:B------:R2:W-:Y:S01]  /*168f0*/  @P5 STG.E.U16 desc[UR18][R26.64], R149 ;  /* 0x000000951a005986 */ /* 0x0005e2000c101512 */
[----:B------:R-:W-:-:S02]  /*16900*/  LOP3.LUT R11, R10, 0x60, R181, 0xfe, !PT ;  /* 0x000000600a0b7812 */ /* 0x000fc400078efeb5 */
[-C--:B----4-:R-:W-:Y:S02]  /*16910*/  LEA R24, P5, R31, R2.reuse, 0x1 ;  /* 0x000000021f187211 */ /* 0x090fe400078a08ff */
[----:B---3--:R-:W-:Y:S02]  /*16920*/  LEA R8, P6, R29, R2, 0x1 ;  /* 0x000000021d087211 */ /* 0x008fe400078c08ff */
        /* <DEDUP_REMOVED lines=12> */
[----:B--2---:R-:W-:Y:S02]  /*169f0*/  LEA R26, P6, R29, R2, 0x1 ;  /* 0x000000021d1a7211 */ /* 0x004fe400078c08ff */
[----:B------:R-:W-:Y:S01]  /*16a00*/  ISETP.LT.AND P5, PT, R11, UR4, !P0 ;  /* 0x000000040b007c0c */ /* 0x000fe2000c7a1270 */
[----:B------:R-:W-:Y:S01]  /*16a10*/  ULDC UR4, c[0x0][0x22c] ;  /* 0x00008b0000047ab9 */ /* 0x000fe20000000800 */
[----:B---3--:R-:W-:Y:S01]  /*16a20*/  IMAD R25, R32, 0x2, R29 ;  /* 0x0000000220197824 */ /* 0x008fe200078e021d */
        /* <DEDUP_REMOVED lines=17> */
[----:B------:R-:W-:Y:S02]  /*16b40*/  LEA.HI.X.SX32 R9, R29, R0, 0x1, P6 ;  /* 0x000000001d097211 */ /* 0x000fe400030f0eff */
[----:B------:R-:W-:Y:S01]  /*16b50*/  LOP3.LUT R11, R10, 0x6a, R181, 0xfe, !PT ;  /* 0x0000006a0a0b7812 */ /* 0x000fe200078efeb5 */
[----:B---3--:R-:W0:Y:S01]  /*16b60*/  LDC R26, c[0x0][0x248] ;  /* 0x00009200ff1a7b82 */ /* 0x008e220000000800 */
[----:B------:R-:W-:Y:S02]  /*16b70*/  LEA R28, P6, R31, R2, 0x1 ;  /* 0x000000021f1c7211 */ /* 0x000fe400078c08ff */
[----:B------:R-:W-:Y:S01]  /*16b80*/  ISETP.LT.AND P3, PT, R11, UR4, !P0 ;  /* 0x000000040b007c0c */ /* 0x000fe2000c761270 */
[----:B------:R3:W-:Y:S01]  /*16b90*/  @P4 STG.E.U16 desc[UR18][R24.64], R153 ;  /* 0x0000009918004986 */ /* 0x0007e2000c101512 */
[----:B------:R-:W-:Y:S01]  /*16ba0*/  LEA.HI.X.SX32 R29, R31, R0, 0x1, P6 ;  /* 0x000000001f1d7211 */ /* 0x000fe200030f0eff */
[----:B-1----:R-:W-:Y:S01]  /*16bb0*/  IMAD R31, R30, 0x2, R31 ;  /* 0x000000021e1f7824 */ /* 0x002fe200078e021f */
[C-C-:B------:R-:W-:Y:S01]  /*16bc0*/  LOP3.LUT R11, R10.reuse, 0x6c, R181.reuse, 0xfe, !PT ;  /* 0x0000006c0a0b7812 */ /* 0x140fe200078efeb5 */
[----:B------:R-:W1:Y:S01]  /*16bd0*/  LDC R30, c[0x0][0x248] ;  /* 0x00009200ff1e7b82 */ /* 0x000e620000000800 */
[----:B------:R-:W-:Y:S01]  /*16be0*/  ULDC UR4, c[0x0][0x22c] ;  /* 0x00008b0000047ab9 */ /* 0x000fe20000000800 */
[----:B------:R-:W-:Y:S01]  /*16bf0*/  @P5 STG.E.U16 desc[UR18][R8.64], R154 ;  /* 0x0000009a08005986 */ /* 0x000fe2000c101512 */
[----:B------:R-:W-:Y:S01]  /*16c00*/  ISETP.LT.AND P4, PT, R11, UR4, !P0 ;  /* 0x000000040b007c0c */ /* 0x000fe2000c781270 */
[----:B------:R-:W-:Y:S01]  /*16c10*/  ULDC UR4, c[0x0][0x22c] ;  /* 0x00008b0000047ab9 */ /* 0x000fe20000000800 */
[----:B------:R-:W-:Y:S01]  /*16c20*/  LOP3.LUT R11, R10, 0x6e, R181, 0xfe, !PT ;  /* 0x0000006e0a0b7812 */ /* 0x000fe200078efeb5 */
[----:B------:R3:W-:Y:S01]  /*16c30*/  @P1 STG.E.U16 desc[UR18][R28.64], R155 ;  /* 0x0000009b1c001986 */ /* 0x0007e2000c101512 */
[----:B--2---:R-:W-:Y:S01]  /*16c40*/  IMAD R27, R32, 0x2, R31 ;  /* 0x00000002201b7824 */ /* 0x004fe200078e021f */
[----:B---3--:R-:W-:Y:S01]  /*16c50*/  LEA R24, P6, R31, R2, 0x1 ;  /* 0x000000021f187211 */ /* 0x008fe200078c08ff */
[----:B------:R-:W2:Y:S01]  /*16c60*/  LDC R32, c[0x0][0x248] ;  /* 0x00009200ff207b82 */ /* 0x000ea20000000800 */
[----:B------:R-:W-:Y:S01]  /*16c70*/  ISETP.LT.AND P5, PT, R11, UR4, !P0 ;  /* 0x000000040b007c0c */ /* 0x000fe2000c7a1270 */
[----:B------:R-:W-:Y:S01]  /*16c80*/  ULDC UR4, c[0x0][0x22c] ;  /* 0x00008b0000047ab9 */ /* 0x000fe20000000800 */
[----:B------:R-:W-:-:S05]  /*16c90*/  LOP3.LUT R11, R10, 0x70, R181, 0xfe, !PT ;  /* 0x000000700a0b7812 */ /* 0x000fca00078efeb5 */
[----:B------:R-:W3:Y:S01]  /*16ca0*/  LDC R28, c[0x0][0x248] ;  /* 0x00009200ff1c7b82 */ /* 0x000ee20000000800 */
[----:B------:R-:W-:Y:S02]  /*16cb0*/  PRMT R152, R152, 0x7632, R152 ;  /* 0x0000763298987816 */ /* 0x000fe40000000098 */
[----:B------:R-:W-:Y:S02]  /*16cc0*/  LEA.HI.X.SX32 R25, R31, R0, 0x1, P6 ;  /* 0x000000001f197211 */ /* 0x000fe400030f0eff */
[----:B------:R-:W-:Y:S01]  /*16cd0*/  ISETP.LT.AND P1, PT, R11, UR4, !P0 ;  /* 0x000000040b007c0c */ /* 0x000fe2000c721270 */
[----:B------:R-:W-:Y:S01]  /*16ce0*/  ULDC UR4, c[0x0][0x22c] ;  /* 0x00008b0000047ab9 */ /* 0x000fe20000000800 */
[----:B------:R-:W-:Y:S02]  /*16cf0*/  LEA R8, P6, R27, R2, 0x1 ;  /* 0x000000021b087211 */ /* 0x000fe400078c08ff */
[----:B------:R-:W-:Y:S01]  /*16d00*/  LOP3.LUT R11, R10, 0x72, R181, 0xfe, !PT ;  /* 0x000000720a0b7812 */ /* 0x000fe200078efeb5 */
[----:B------:R3:W-:Y:S01]  /*16d10*/  @P2 STG.E.U16 desc[UR18][R24.64], R152 ;  /* 0x0000009818002986 */ /* 0x0007e2000c101512 */
[----:B------:R-:W-:-:S02]  /*16d20*/  PRMT R153, R153, 0x7632, R153 ;  /* 0x0000763299997816 */ /* 0x000fc40000000099 */
[----:B------:R-:W-:Y:S02]  /*16d30*/  LEA.HI.X.SX32 R9, R27, R0, 0x1, P6 ;  /* 0x000000001b097211 */ /* 0x000fe400030f0eff */
[----:B------:R-:W-:Y:S01]  /*16d40*/  ISETP.LT.AND P2, PT, R11, UR4, !P0 ;  /* 0x000000040b007c0c */ /* 0x000fe2000c741270 */
[----:B0-----:R-:W-:Y:S01]  /*16d50*/  IMAD R27, R26, 0x2, R27 ;  /* 0x000000021a1b7824 */ /* 0x001fe200078e021b */
[----:B------:R-:W-:Y:S01]  /*16d60*/  LOP3.LUT R11, R10, 0x74, R181, 0xfe, !PT ;  /* 0x000000740a0b7812 */ /* 0x000fe200078efeb5 */
[----:B------:R-:W-:Y:S01]  /*16d70*/  ULDC UR4, c[0x0][0x22c] ;  /* 0x00008b0000047ab9 */ /* 0x000fe20000000800 */
[----:B------:R0:W-:Y:S02]  /*16d80*/  @P3 STG.E.U16 desc[UR18][R8.64], R153 ;  /* 0x0000009908003986 */ /* 0x0001e4000c101512 */
[----:B------:R-:W-:Y:S01]  /*16d90*/  ISETP.LT.AND P3, PT, R11, UR4, !P0 ;  /* 0x000000040b007c0c */ /* 0x000fe2000c761270 */
[----:B-1----:R-:W-:Y:S01]  /*16da0*/  IMAD R11, R30, 0x2, R27 ;  /* 0x000000021e0b7824 */ /* 0x002fe200078e021b */
[C---:B------:R-:W-:Y:S01]  /*16db0*/  LEA R26, P6, R27.reuse, R2, 0x1 ;  /* 0x000000021b1a7211 */ /* 0x040fe200078c08ff */
[----:B------:R-:W-:Y:S01]  /*16dc0*/  ULDC UR4, c[0x0][0x22c] ;  /* 0x00008b0000047ab9 */ /* 0x000fe20000000800 */
[----:B------:R-:W-:Y:S01]  /*16dd0*/  PRMT R154, R154, 0x7632, R154 ;  /* 0x000076329a9a7816 */ /* 0x000fe2000000009a */
[----:B---3--:R-:W-:Y:S01]  /*16de0*/  IMAD R25, R28, 0x2, R11 ;  /* 0x000000021c197824 */ /* 0x008fe200078e020b */
[----:B------:R-:W-:Y:S01]  /*16df0*/  LEA.HI.X.SX32 R27, R27, R0, 0x1, P6 ;  /* 0x000000001b1b7211 */ /* 0x000fe200030f0eff */
[----:B------:R-:W1:Y:S01]  /*16e00*/  LDC R28, c[0x0][0x248] ;  /* 0x00009200ff1c7b82 */ /* 0x000e620000000800 */
[----:B0-----:R-:W-:-:S02]  /*16e10*/  LOP3.LUT R9, R10, 0x76, R181, 0xfe, !PT ;  /* 0x000000760a097812 */ /* 0x001fc400078efeb5 */
[----:B------:R-:W-:Y:S01]  /*16e20*/  LEA R8, P6, R11, R2, 0x1 ;  /* 0x000000020b087211 */ /* 0x000fe200078c08ff */
[----:B------:R2:W-:Y:S01]  /*16e30*/  @P4 STG.E.U16 desc[UR18][R26.64], R154 ;  /* 0x0000009a1a004986 */ /* 0x0005e2000c101512 */
[----:B------:R-:W-:-:S03]  /*16e40*/  ISETP.LT.AND P4, PT, R9, UR4, !P0 ;  /* 0x0000000409007c0c */ /* 0x000fc6000c781270 */
[----:B------:R-:W0:Y:S01]  /*16e50*/  LDC R30, c[0x0][0x248] ;  /* 0x00009200ff1e7b82 */ /* 0x000e220000000800 */
[----:B------:R-:W-:Y:S01]  /*16e60*/  LEA.HI.X.SX32 R9, R11, R0, 0x1, P6 ;  /* 0x000000000b097211 */ /* 0x000fe200030f0eff */
[----:B------:R-:W-:Y:S01]  /*16e70*/  ULDC UR4, c[0x0][0x22c] ;  /* 0x00008b0000047ab9 */ /* 0x000fe20000000800 */
[----:B------:R-:W-:Y:S02]  /*16e80*/  LEA R24, P6, R25, R2, 0x1 ;  /* 0x0000000219187211 */ /* 0x000fe400078c08ff */
[----:B------:R-:W-:Y:S01]  /*16e90*/  PRMT R155, R155, 0x7632, R155 ;  /* 0x000076329b9b7816 */ /* 0x000fe2000000009b */
[----:B--2---:R-:W-:Y:S01]  /*16ea0*/  IMAD R27, R32, 0x2, R25 ;  /* 0x00000002201b7824 */ /* 0x004fe200078e0219 */
[----:B------:R-:W-:-:S03]  /*16eb0*/  LEA.HI.X.SX32 R25, R25, R0, 0x1, P6 ;  /* 0x0000000019197211 */ /* 0x000fc600030f0eff */
[----:B------:R2:W-:Y:S01]  /*16ec0*/  @P5 STG.E.U16 desc[UR18][R8.64], R155 ;  /* 0x0000009b08005986 */ /* 0x0005e2000c101512 */
[----:B------:R-:W-:Y:S01]  /*16ed0*/  LOP3.LUT R11, R10, 0x78, R181, 0xfe, !PT ;  /* 0x000000780a0b7812 */ /* 0x000fe200078efeb5 */
[----:B----4-:R-:W-:Y:S01]  /*16ee0*/  IMAD R29, R34, 0x2, R27 ;  /* 0x00000002221d7824 */ /* 0x010fe200078e021b */
[C---:B------:R-:W-:Y:S01]  /*16ef0*/  LEA R26, P6, R27.reuse, R2, 0x1 ;  /* 0x000000021b1a7211 */ /* 0x040fe200078c08ff */
[----:B------:R-:W3:Y:S03]  /*16f00*/  LDC R32, c[0x0][0x248] ;  /* 0x00009200ff207b82 */ /* 0x000ee60000000800 */
[----:B------:R-:W-:Y:S02]  /*16f10*/  LEA.HI.X.SX32 R27, R27, R0, 0x1, P6 ;  /* 0x000000001b1b7211 */ /* 0x000fe400030f0eff */
[----:B------:R-:W-:Y:S01]  /*16f20*/  ISETP.LT.AND P5, PT, R11, UR4, !P0 ;  /* 0x000000040b007c0c */ /* 0x000fe2000c7a1270 */
[----:B------:R-:W-:Y:S01]  /*16f30*/  ULDC UR4, c[0x0][0x22c] ;  /* 0x00008b0000047ab9 */ /* 0x000fe20000000800 */
[C---:B--2---:R-:W-:Y:S01]  /*16f40*/  LEA R8, P6, R29.reuse, R2, 0x1 ;  /* 0x000000021d087211 */ /* 0x044fe200078c08ff */
[----:B------:R2:W-:Y:S01]  /*16f50*/  @P1 STG.E.U16 desc[UR18][R24.64], R156 ;  /* 0x0000009c18001986 */ /* 0x0005e2000c101512 */
[----:B------:R-:W-:Y:S01]  /*16f60*/  LOP3.LUT R11, R10, 0x7a, R181, 0xfe, !PT ;  /* 0x0000007a0a0b7812 */ /* 0x000fe200078efeb5 */
[----:B------:R-:W4:Y:S01]  /*16f70*/  LDC R34, c[0x0][0x248] ;  /* 0x00009200ff227b82 */ /* 0x000f220000000800 */
        /* <DEDUP_REMOVED lines=8> */
[----:B--2---:R-:W-:-:S02]  /*17000*/  LEA R24, P3, R29, R2, 0x1 ;  /* 0x000000021d187211 */ /* 0x004fc400078608ff */
[----:B------:R-:W-:Y:S01]  /*17010*/  ISETP.LT.AND P2, PT, R11, UR4, !P0 ;  /* 0x000000040b007c0c */ /* 0x000fe2000c741270 */
[----:B------:R-:W-:Y:S01]  /*17020*/  ULDC UR4, c[0x0][0x22c] ;  /* 0x00008b0000047ab9 */ /* 0x000fe20000000800 */
[----:B------:R-:W-:Y:S02]  /*17030*/  LEA.HI.X.SX32 R25, R29, R0, 0x1, P3 ;  /* 0x000000001d197211 */ /* 0x000fe400018f0eff */
[----:B------:R-:W-:Y:S01]  /*17040*/  ISETP.LT.AND P3, PT, R28, UR4, !P0 ;  /* 0x000000041c007c0c */ /* 0x000fe2000c761270 */
[----:B0-----:R-:W-:Y:S01]  /*17050*/  IMAD R29, R30, 0x2, R29 ;  /* 0x000000021e1d7824 */ /* 0x001fe200078e021d */
        /* <DEDUP_REMOVED lines=14> */
[----:B------:R-:W0:Y:S08]  /*17140*/  LDC R34, c[0x0][0x248] ;  /* 0x00009200ff227b82 */ /* 0x000e300000000800 */
[----:B------:R-:W4:Y:S01]  /*17150*/  LDC R28, c[0x0][0x248] ;  /* 0x00009200ff1c7b82 */ /* 0x000f220000000800 */
[----:B------:R1:W-:Y:S01]  /*17160*/  @P5 STG.E.U16 desc[UR18][R8.64], R156 ;  /* 0x0000009c08005986 */ /* 0x0003e2000c101512 */
[----:B------:R-:W-:-:S03]  /*17170*/  LOP3.LUT R11, R10, 0x80, R181, 0xfe, !PT ;  /* 0x000000800a0b7812 */ /* 0x000fc600078efeb5 */
[----:B------:R3:W-:Y:S01]  /*17180*/  @P1 STG.E.U16 desc[UR18][R26.64], R157 ;  /* 0x0000009d1a001986 */ /* 0x0007e2000c101512 */
[-C--:B--2---:R-:W-:Y:S02]  /*17190*/  LEA R24, P1, R31, R2.reuse, 0x1 ;  /* 0x000000021f187211 */ /* 0x084fe400078208ff */
[----:B------:R-:W-:Y:S01]  /*171a0*/  ISETP.LT.AND P6, PT, R11, UR5, !P0 ;  /* 0x000000050b007c0c */ /* 0x000fe2000c7c1270 */
[----:B------:R-:W-:Y:S01]  /*171b0*/  ULDC UR5, c[0x0][0x22c] ;  /* 0x00008b0000057ab9 */ /* 0x000fe20000000800 */
[C---:B-1----:R-:W-:Y:S02]  /*171c0*/  LEA R8, P5, R29.reuse, R2, 0x1 ;  /* 0x000000021d087211 */ /* 0x042fe400078a08ff */
[----:B------:R-:W-:Y:S02]  /*171d0*/  LOP3.LUT R11, R10, 0x82, R181, 0xfe, !PT ;  /* 0x000000820a0b7812 */ /* 0x000fe400078efeb5 */
[-C--:B------:R-:W-:Y:S01]  /*171e0*/  LEA.HI.X.SX32 R9, R29, R0.reuse, 0x1, P5 ;  /* 0x000000001d097211 */ /* 0x080fe200028f0eff */
[----:B------:R-:W-:Y:S01]  /*171f0*/  IMAD R29, R30, 0x2, R29 ;  /* 0x000000021e1d7824 */ /* 0x000fe200078e021d */
[----:B------:R-:W-:Y:S01]  /*17200*/  PRMT R158, R158, 0x7632, R158 ;  /* 0x000076329e9e7816 */ /* 0x000fe2000000009e */
[----:B------:R-:W1:Y:S01]  /*17210*/  LDC R30, c[0x0][0x248] ;  /* 0x00009200ff1e7b82 */ /* 0x000e620000000800 */
[----:B------:R-:W-:-:S02]  /*17220*/  LEA.HI.X.SX32 R25, R31, R0, 0x1, P1 ;  /* 0x000000001f197211 */ /* 0x000fc400008f0eff */
[----:B------:R-:W-:Y:S01]  /*17230*/  ISETP.LT.AND P4, PT, R11, UR4, !P0 ;  /* 0x000000040b007c0c */ /* 0x000fe2000c781270 */
[----:B------:R-:W-:Y:S01]  /*17240*/  ULDC UR4, c[0x0][0x22c] ;  /* 0x00008b0000047ab9 */ /* 0x000fe20000000800 */
[----:B------:R-:W-:Y:S01]  /*17250*/  LOP3.LUT R11, R10, 0x84, R181, 0xfe, !PT ;  /* 0x000000840a0b7812 */ /* 0x000fe200078efeb5 */
[----:B------:R2:W-:Y:S01]  /*17260*/  @P2 STG.E.U16 desc[UR18][R24.64], R158 ;  /* 0x0000009e18002986 */ /* 0x0005e2000c101512 */
[----:B---3--:R-:W-:Y:S02]  /*17270*/  LEA R26, P5, R29, R2, 0x1 ;  /* 0x000000021d1a7211 */ /* 0x008fe400078a08ff */
[----:B------:R-:W-:Y:S02]  /*17280*/  PRMT R159, R159, 0x7632, R159 ;  /* 0x000076329f9f7816 */ /* 0x000fe4000000009f */
[----:B------:R-:W-:Y:S01]  /*17290*/  ISETP.LT.AND P1, PT, R11, UR4, !P0 ;  /* 0x000000040b007c0c */ /* 0x000fe2000c721270 */
[----:B------:R-:W-:Y:S01]  /*172a0*/  ULDC UR4, c[0x0][0x22c] ;  /* 0x00008b0000047ab9 */ /* 0x000fe20000000800 */
[----:B------:R-:W-:Y:S01]  /*172b0*/  LEA.HI.X.SX32 R27, R29, R0, 0x1, P5 ;  /* 0x000000001d1b7211 */ /* 0x000fe200028f0eff */
[----:B--2---:R-:W-:Y:S01]  /*172c0*/  IMAD R25, R32, 0x2, R29 ;  /* 0x0000000220197824 */ /* 0x004fe200078e021d */
[----:B------:R-:W-:Y:S01]  /*172d0*/  LOP3.LUT R11, R10, 0x86, R181, 0xfe, !PT ;  /* 0x000000860a0b7812 */ /* 0x000fe200078efeb5 */
[----:B------:R-:W2:Y:S02]  /*172e0*/  LDC R32, c[0x0][0x248] ;  /* 0x00009200ff207b82 */ /* 0x000ea40000000800 */
[----:B----4-:R-:W-:Y:S01]  /*172f0*/  IMAD R29, R28, 0x2, R25 ;  /* 0x000000021c1d7824 */ /* 0x010fe200078e0219 */
[----:B------:R3:W-:Y:S01]  /*17300*/  @P3 STG.E.U16 desc[UR18][R8.64], R159 ;  /* 0x0000009f08003986 */ /* 0x0007e2000c101512 */
[----:B------:R-:W-:Y:S01]  /*17310*/  ISETP.LT.AND P2, PT, R11, UR4, !P0 ;  /* 0x000000040b007c0c */ /* 0x000fe2000c741270 */
[----:B------:R-:W-:Y:S01]  /*17320*/  ULDC UR4, c[0x0][0x22c] ;  /* 0x00008b0000047ab9 */ /* 0x000fe20000000800 */
[----:B------:R-:W-:Y:S01]  /*17330*/  LOP3.LUT R11, R10, 0x88, R181, 0xfe, !PT ;  /* 0x000000880a0b7812 */ /* 0x000fe200078efeb5 */
[----:B------:R4:W-:Y:S01]  /*17340*/  @P6 STG.E.U16 desc[UR18][R26.64], R160 ;  /* 0x000000a01a006986 */ /* 0x0009e2000c101512 */
[----:B0-----:R-:W-:Y:S01]  /*17350*/  IMAD R31, R34, 0x2, R29 ;  /* 0x00000002221f7824 */ /* 0x001fe200078e021d */
[-C--:B------:R-:W-:Y:S01]  /*17360*/  LEA R24, P5, R25, R2.reuse, 0x1 ;  /* 0x0000000219187211 */ /* 0x080fe200078a08ff */
[----:B------:R-:W0:Y:S01]  /*17370*/  LDC R34, c[0x0][0x248] ;  /* 0x00009200ff227b82 */ /* 0x000e220000000800 */
[----:B------:R-:W-:Y:S01]  /*17380*/  ISETP.LT.AND P3, PT, R11, UR4, !P0 ;  /* 0x000000040b007c0c */ /* 0x000fe2000c761270 */
[----:B------:R-:W-:Y:S01]  /*17390*/  ULDC UR4, c[0x0][0x22c] ;  /* 0x00008b0000047ab9 */ /* 0x000fe20000000800 */
[----:B---3--:R-:W-:-:S02]  /*173a0*/  LEA R8, P6, R29, R2, 0x1 ;  /* 0x000000021d087211 */ /* 0x008fc400078c08ff */
[----:B------:R-:W-:Y:S02]  /*173b0*/  LOP3.LUT R11, R10, 0x8a, R181, 0xfe, !PT ;  /* 0x0000008a0a0b7812 */ /* 0x000fe400078efeb5 */
[----:B------:R-:W-:Y:S01]  /*173c0*/  LEA.HI.X.SX32 R9, R29, R0, 0x1, P6 ;  /* 0x000000001d097211 */ /* 0x000fe200030f0eff */
[----:B----4-:R-:W3:Y:S01]  /*173d0*/  LDC R26, c[0x0][0x248] ;  /* 0x00009200ff1a7b82 */ /* 0x010ee20000000800 */
[----:B------:R-:W-:Y:S02]  /*173e0*/  LEA R28, P6, R31, R2, 0x1 ;  /* 0x000000021f1c7211 */ /* 0x000fe400078c08ff */
[-C--:B------:R-:W-:Y:S02]  /*173f0*/  LEA.HI.X.SX32 R25, R25, R0.reuse, 0x1, P5 ;  /* 0x0000000019197211 */ /* 0x080fe400028f0eff */
        /* <DEDUP_REMOVED lines=12> */
[----:B------:R-:W-:Y:S01]  /*174c0*/  ISETP.LT.AND P1, PT, R11, UR4, !P0 ;  /* 0x000000040b007c0c */ /* 0x000fe2000c721270 */
[----:B--2---:R-:W-:Y:S01]  /*174d0*/  IMAD R27, R32, 0x2, R31 ;  /* 0x00000002201b7824 */ /* 0x004fe200078e021f */
[----:B------:R-:W-:Y:S01]  /*174e0*/  LOP3.LUT R11, R10, 0x90, R181, 0xfe, !PT ;  /* 0x000000900a0b7812 */ /* 0x000fe200078efeb5 */
[----:B------:R-:W-:Y:S01]  /*174f0*/  ULDC UR4, c[0x0][0x22c] ;  /* 0x00008b0000047ab9 */ /* 0x000fe20000000800 */
[----:B----4-:R-:W-:Y:S01]  /*17500*/  LEA R24, P6, R31, R2, 0x1 ;  /* 0x000000021f187211 */ /* 0x010fe200078c08ff */
[----:B------:R-:W2:Y:S08]  /*17510*/  LDC R32, c[0x0][0x248] ;  /* 0x00009200ff207b82 */ /* 0x000eb00000000800 */
[----:B0-----:R-:W0:Y:S01]  /*17520*/  LDC R28, c[0x0][0x248] ;  /* 0x00009200ff1c7b82 */ /* 0x001e220000000800 */
[----:B------:R-:W-:-:S02]  /*17530*/  PRMT R160, R160, 0x7632, R160 ;  /* 0x00007632a0a07816 */ /* 0x000fc400000000a0 */
[----:B------:R-:W-:Y:S02]  /*17540*/  LEA.HI.X.SX32 R25, R31, R0, 0x1, P6 ;  /* 0x000000001f197211 */ /* 0x000fe400030f0eff */
[----:B------:R-:W-:Y:S01]  /*17550*/  ISETP.LT.AND P2, PT, R11, UR4, !P0 ;  /* 0x000000040b007c0c */ /* 0x000fe2000c741270 */
[----:B------:R-:W-:Y:S01]  /*17560*/  ULDC UR4, c[0x0][0x22c] ;  /* 0x00008b0000047ab9 */ /* 0x000fe20000000800 */
[----:B------:R-:W-:Y:S02]  /*17570*/  LEA R8, P6, R27, R2, 0x1 ;  /* 0x000000021b087211 */ /* 0x000fe400078c08ff */
[----:B------:R-:W-:Y:S01]  /*17580*/  LOP3.LUT R11, R10, 0x92, R181, 0xfe, !PT ;  /* 0x000000920a0b7812 */ /* 0x000fe200078efeb5 */
[----:B------:R0:W-:Y:S01]  /*17590*/  @P3 STG.E.U16 desc[UR18][R24.64], R160 ;  /* 0x000000a018003986 */ /* 0x0001e2000c101512 */
[----:B------:R-:W-:Y:S02]  /*175a0*/  PRMT R161, R161, 0x7632, R161 ;  /* 0x00007632a1a17816 */ /* 0x000fe400000000a1 */
[----:B------:R-:W-:-:S02]  /*175b0*/  LEA.HI.X.SX32 R9, R27, R0, 0x1, P6 ;  /* 0x000000001b097211 */ /* 0x000fc400030f0eff */
[----:B------:R-:W-:Y:S01]  /*175c0*/  ISETP.LT.AND P3, PT, R11, UR4, !P0 ;  /* 0x000000040b007c0c */ /* 0x000fe2000c761270 */
[----:B---3--:R-:W-:Y:S01]  /*175d0*/  IMAD R27, R26, 0x2, R27 ;  /* 0x000000021a1b7824 */ /* 0x008fe200078e021b */
[----:B------:R-:W-:Y:S01]  /*175e0*/  LOP3.LUT R11, R10, 0x94, R181, 0xfe, !PT ;  /* 0x000000940a0b7812 */ /* 0x000fe200078efeb5 */
[----:B------:R-:W-:Y:S01]  /*175f0*/  ULDC UR4, c[0x0][0x22c] ;  /* 0x00008b0000047ab9 */ /* 0x000fe20000000800 */
[----:B------:R3:W-:Y:S02]  /*17600*/  @P5 STG.E.U16 desc[UR18][R8.64], R161 ;  /* 0x000000a108005986 */ /* 0x0007e4000c101512 */
[----:B------:R-:W-:Y:S01]  /*17610*/  ISETP.LT.AND P5, PT, R11, UR4, !P0 ;  /* 0x000000040b007c0c */ /* 0x000fe2000c7a1270 */
[----:B-1----:R-:W-:Y:S01]  /*17620*/  IMAD R11, R30, 0x2, R27 ;  /* 0x000000021e0b7824 */ /* 0x002fe200078e021b */
[C---:B------:R-:W-:Y:S01]  /*17630*/  LEA R26, P6, R27.reuse, R2, 0x1 ;  /* 0x000000021b1a7211 */ /* 0x040fe200078c08ff */
[----:B------:R-:W1:Y:S01]  /*17640*/  LDC R30, c[0x0][0x248] ;  /* 0x00009200ff1e7b82 */ /* 0x000e620000000800 */
[----:B------:R-:W-:Y:S01]  /*17650*/  PRMT R162, R162, 0x7632, R162 ;  /* 0x00007632a2a27816 */ /* 0x000fe200000000a2 */
[----:B0-----:R-:W-:Y:S01]  /*17660*/  IMAD R25, R28, 0x2, R11 ;  /* 0x000000021c197824 */ /* 0x001fe200078e020b */
[----:B------:R-:W-:Y:S01]  /*17670*/  LEA.HI.X.SX32 R27, R27, R0, 0x1, P6 ;  /* 0x000000001b1b7211 */ /* 0x000fe200030f0eff */
[----:B------:R-:W-:-:S04]  /*17680*/  ULDC UR4, c[0x0][0x22c] ;  /* 0x00008b0000047ab9 */ /* 0x000fc80000000800 */
[----:B------:R-:W0:Y:S01]  /*17690*/  LDC R28, c[0x0][0x248] ;  /* 0x00009200ff1c7b82 */ /* 0x000e220000000800 */
[----:B---3--:R-:W-:Y:S02]  /*176a0*/  LOP3.LUT R9, R10, 0x96, R181, 0xfe, !PT ;  /* 0x000000960a097812 */ /* 0x008fe400078efeb5 */
[----:B------:R-:W-:Y:S01]  /*176b0*/  LEA R8, P6, R11, R2, 0x1 ;  /* 0x000000020b087211 */ /* 0x000fe200078c08ff */
[----:B------:R2:W-:Y:S01]  /*176c0*/  @P4 STG.E.U16 desc[UR18][R26.64], R162 ;  /* 0x000000a21a004986 */ /* 0x0005e2000c101512 */
[----:B------:R-:W-:Y:S01]  /*176d0*/  ISETP.LT.AND P4, PT, R9, UR4, !P0 ;  /* 0x0000000409007c0c */ /* 0x000fe2000c781270 */
[----:B------:R-:W-:Y:S01]  /*176e0*/  ULDC UR4, c[0x0][0x22c] ;  /* 0x00008b0000047ab9 */ /* 0x000fe20000000800 */
[----:B------:R-:W-:Y:S02]  /*176f0*/  LEA.HI.X.SX32 R9, R11, R0, 0x1, P6 ;  /* 0x000000000b097211 */ /* 0x000fe400030f0eff */
[----:B------:R-:W-:Y:S02]  /*17700*/  LEA R24, P6, R25, R2, 0x1 ;  /* 0x0000000219187211 */ /* 0x000fe400078c08ff */
[----:B------:R-:W-:Y:S01]  /*17710*/  PRMT R163, R163, 0x7632, R163 ;  /* 0x00007632a3a37816 */ /* 0x000fe200000000a3 */
[----:B--2---:R-:W-:Y:S01]  /*17720*/  IMAD R27, R32, 0x2, R25 ;  /* 0x00000002201b7824 */ /* 0x004fe200078e0219 */
[----:B------:R-:W-:Y:S01]  /*17730*/  LEA.HI.X.SX32 R25, R25, R0, 0x1, P6 ;  /* 0x0000000019197211 */ /* 0x000fe200030f0eff */
[----:B------:R-:W2:Y:S02]  /*17740*/  LDC R32, c[0x0][0x248] ;  /* 0x00009200ff207b82 */ /* 0x000ea40000000800 */
[----:B------:R-:W-:Y:S01]  /*17750*/  IMAD R29, R34, 0x2, R27 ;  /* 0x00000002221d7824 */ /* 0x000fe200078e021b */
[C---:B------:R-:W-:Y:S01]  /*17760*/  LEA R26, P6, R27.reuse, R2, 0x1 ;  /* 0x000000021b1a7211 */ /* 0x040fe200078c08ff */
[----:B------:R3:W-:Y:S03]  /*17770*/  @P1 STG.E.U16 desc[UR18][R8.64], R163 ;  /* 0x000000a308001986 */ /* 0x0007e6000c101512 */
[----:B------:R-:W-:Y:S01]  /*17780*/  LEA.HI.X.SX32 R27, R27, R0, 0x1, P6 ;  /* 0x000000001b1b7211 */ /* 0x000fe200030f0eff */
[----:B------:R-:W4:Y:S01]  /*17790*/  LDC R34, c[0x0][0x248] ;  /* 0x00009200ff227b82 */ /* 0x000f220000000800 */
[----:B------:R-:W-:-:S02]  /*177a0*/  LOP3.LUT R11, R10, 0x98, R181, 0xfe, !PT ;  /* 0x000000980a0b7812 */ /* 0x000fc400078efeb5 */
[----:B---3--:R-:W-:Y:S02]  /*177b0*/  LEA R8, P6, R29, R2, 0x1 ;  /* 0x000000021d087211 */ /* 0x008fe400078c08ff */
[----:B------:R-:W-:Y:S01]  /*177c0*/  ISETP.LT.AND P1, PT, R11, UR4, !P0 ;  /* 0x000000040b007c0c */ /* 0x000fe2000c721270 */
[----:B------:R-:W-:Y:S01]  /*177d0*/  ULDC UR4, c[0x0][0x22c] ;  /* 0x00008b0000047ab9 */ /* 0x000fe20000000800 */
[----:B------:R-:W-:Y:S01]  /*177e0*/  LEA.HI.X.SX32 R9, R29, R0, 0x1, P6 ;  /* 0x000000001d097211 */ /* 0x000fe200030f0eff */
[----:B0-----:R-:W-:Y:S01]  /*177f0*/  IMAD R29, R28, 0x2, R29 ;  /* 0x000000021c1d7824 */ /* 0x001fe200078e021d */
[----:B------:R-:W-:Y:S01]  /*17800*/  LOP3.LUT R11, R10, 0x9a, R181, 0xfe, !PT ;  /* 0x0000009a0a0b7812 */ /* 0x000fe200078efeb5 */
[----:B------:R-:W0:Y:S01]  /*17810*/  LDC R28, c[0x0][0x248] ;  /* 0x00009200ff1c7b82 */ /* 0x000e220000000800 */
[----:B------:R3:W-:Y:S01]  /*17820*/  @P2 STG.E.U16 desc[UR18][R24.64], R164 ;  /* 0x000000a418002986 */ /* 0x0007e2000c101512 */
[----:B-1----:R-:W-:Y:S01]  /*17830*/  IMAD R31, R30, 0x2, R29 ;  /* 0x000000021e1f7824 */ /* 0x002fe200078e021d */
[----:B------:R-:W-:Y:S01]  /*17840*/  ISETP.LT.AND P2, PT, R11, UR4, !P0 ;  /* 0x000000040b007c0c */ /* 0x000fe2000c741270 */
[----:B------:R-:W-:Y:S01]  /*17850*/  ULDC UR4, c[0x0][0x22c] ;  /* 0x00008b0000047ab9 */ /* 0x000fe20000000800 */
[----:B------:R-:W-:-:S03]  /*17860*/  LOP3.LUT R11, R10, 0x9c, R181, 0xfe, !PT ;  /* 0x0000009c0a0b7812 */ /* 0x000fc600078efeb5 */
[----:B------:R-:W1:Y:S01]  /*17870*/  LDC R30, c[0x0][0x248] ;  /* 0x00009200ff1e7b82 */ /* 0x000e620000000800 */
[----:B------:R2:W-:Y:S01]  /*17880*/  @P3 STG.E.U16 desc[UR18][R26.64], R165 ;  /* 0x000000a51a003986 */ /* 0x0005e2000c101512 */
[----:B---3--:R-:W-:Y:S02]  /*17890*/  LEA R24, P6, R29, R2, 0x1 ;  /* 0x000000021d187211 */ /* 0x008fe400078c08ff */
[----:B------:R-:W-:Y:S01]  /*178a0*/  ISETP.LT.AND P3, PT, R11, UR4, !P0 ;  /* 0x000000040b007c0c */ /* 0x000fe2000c761270 */
[----:B------:R3:W-:Y:S01]  /*178b0*/  @P5 STG.E.U16 desc[UR18][R8.64], R166 ;  /* 0x000000a608005986 */ /* 0x0007e2000c101512 */
[----:B------:R-:W-:Y:S01]  /*178c0*/  LEA.HI.X.SX32 R25, R29, R0, 0x1, P6 ;  /* 0x000000001d197211 */ /* 0x000fe200030f0eff */
[----:B------:R-:W-:Y:S01]  /*178d0*/  ULDC UR4, c[0x0][0x22c] ;  /* 0x00008b0000047ab9 */ /* 0x000fe20000000800 */
[----:B------:R-:W-:Y:S02]  /*178e0*/  LOP3.LUT R11, R10, 0x9e, R181, 0xfe, !PT ;  /* 0x0000009e0a0b7812 */ /* 0x000fe400078efeb5 */
[----:B--2---:R-:W-:-:S02]  /*178f0*/  LEA R26, P6, R31, R2, 0x1 ;  /* 0x000000021f1a7211 */ /* 0x004fc400078c08ff */
[----:B------:R-:W-:Y:S01]  /*17900*/  ISETP.LT.AND P5, PT, R11, UR4, !P0 ;  /* 0x000000040b007c0c */ /* 0x000fe2000c7a1270 */
[----:B------:R-:W-:Y:S01]  /*17910*/  ULDC UR4, c[0x0][0x22c] ;  /* 0x00008b0000047ab9 */ /* 0x000fe20000000800 */
[----:B------:R-:W-:Y:S01]  /*17920*/  LEA.HI.X.SX32 R27, R31, R0, 0x1, P6 ;  /* 0x000000001f1b7211 */ /* 0x000fe200030f0eff */
[----:B------:R-:W-:Y:S01]  /*17930*/  IMAD R31, R32, 0x2, R31 ;  /* 0x00000002201f7824 */ /* 0x000fe200078e021f */
[--C-:B---3--:R-:W-:Y:S01]  /*17940*/  LOP3.LUT R8, R10, 0xa0, R181.reuse, 0xfe, !PT ;  /* 0x000000a00a087812 */ /* 0x108fe200078efeb5 */
[----:B------:R-:W2:Y:S01]  /*17950*/  LDC R32, c[0x0][0x248] ;  /* 0x00009200ff207b82 */ /* 0x000ea20000000800 */
[----:B------:R-:W-:Y:S01]  /*17960*/  PRMT R164, R164, 0x7632, R164 ;  /* 0x00007632a4a47816 */ /* 0x000fe200000000a4 */
[----:B------:R3:W-:Y:S01]  /*17970*/  @P4 STG.E.U16 desc[UR18][R24.64], R167 ;  /* 0x000000a718004986 */ /* 0x0007e2000c101512 */
[----:B------:R-:W-:Y:S01]  /*17980*/  ISETP.LT.AND P4, PT, R8, UR4, !P0 ;  /* 0x0000000408007c0c */ /* 0x000fe2000c781270 */
[----:B------:R-:W-:Y:S01]  /*17990*/  ULDC UR4, c[0x0][0x22c] ;  /* 0x00008b0000047ab9 */ /* 0x000fe20000000800 */
[----:B------:R-:W-:-:S02]  /*179a0*/  LOP3.LUT R9, R10, 0xa2, R181, 0xfe, !PT ;  /* 0x000000a20a097812 */ /* 0x000fc400078efeb5 */
[----:B------:R-:W-:Y:S01]  /*179b0*/  LEA R8, P6, R31, R2, 0x1 ;  /* 0x000000021f087211 */ /* 0x000fe200078c08ff */
[----:B------:R4:W-:Y:S01]  /*179c0*/  @P1 STG.E.U16 desc[UR18][R26.64], R164 ;  /* 0x000000a41a001986 */ /* 0x0009e2000c101512 */
[----:B------:R-:W-:Y:S01]  /*179d0*/  ISETP.LT.AND P1, PT, R9, UR4, !P0 ;  /* 0x0000000409007c0c */ /* 0x000fe2000c721270 */
[----:B------:R-:W-:Y:S01]  /*179e0*/  ULDC UR4, c[0x0][0x22c] ;  /* 0x00008b0000047ab9 */ /* 0x000fe20000000800 */
[----:B------:R-:W-:Y:S02]  /*179f0*/  PRMT R165, R165, 0x7632, R165 ;  /* 0x00007632a5a57816 */ /* 0x000fe400000000a5 */
[----:B------:R-:W-:Y:S01]  /*17a00*/  LEA.HI.X.SX32 R9, R31, R0, 0x1, P6 ;  /* 0x000000001f097211 */ /* 0x000fe200030f0eff */
[----:B0-----:R-:W-:-:S04]  /*17a10*/  IMAD R31, R28, 0x2, R31 ;  /* 0x000000021c1f7824 */ /* 0x001fc800078e021f */
[----:B------:R0:W-:Y:S01]  /*17a20*/  @P2 STG.E.U16 desc[UR18][R8.64], R165 ;  /* 0x000000a508002986 */ /* 0x0001e2000c101512 */
[----:B-1----:R-:W-:Y:S01]  /*17a30*/  IMAD R29, R30, 0x2, R31 ;  /* 0x000000021e1d7824 */ /* 0x002fe200078e021f */
[C---:B---3--:R-:W-:Y:S01]  /*17a40*/  LEA R24, P2, R31.reuse, R2, 0x1 ;  /* 0x000000021f187211 */ /* 0x048fe200078408ff */
[----:B------:R-:W1:Y:S03]  /*17a50*/  LDC R30, c[0x0][0x248] ;  /* 0x00009200ff1e7b82 */ /* 0x000e660000000800 */
[----:B------:R-:W-:Y:S02]  /*17a60*/  LEA.HI.X.SX32 R25, R31, R0, 0x1, P2 ;  /* 0x000000001f197211 */ /* 0x000fe400010f0eff */
[----:B----4-:R-:W-:-:S04]  /*17a70*/  LEA R26, P2, R29, R2, 0x1 ;  /* 0x000000021d1a7211 */ /* 0x010fc800078408ff */
[----:B------:R-:W-:Y:S01]  /*17a80*/  LEA.HI.X.SX32 R27, R29, R0, 0x1, P2 ;  /* 0x000000001d1b7211 */ /* 0x000fe200010f0eff */
[----:B--2---:R-:W-:Y:S01]  /*17a90*/  IMAD R29, R32, 0x2, R29 ;  /* 0x00000002201d7824 */ /* 0x004fe200078e021d */
[----:B------:R-:W-:Y:S01]  /*17aa0*/  PRMT R166, R166, 0x7632, R166 ;  /* 0x00007632a6a67816 */ /* 0x000fe200000000a6 */
[----:B------:R-:W2:Y:S01]  /*17ab0*/  LDC R32, c[0x0][0x248] ;  /* 0x00009200ff207b82 */ /* 0x000ea20000000800 */
[----:B------:R-:W-:Y:S01]  /*17ac0*/  PRMT R167, R167, 0x7632, R167 ;  /* 0x00007632a7a77816 */ /* 0x000fe200000000a7 */
[----:B------:R-:W-:Y:S02]  /*17ad0*/  IMAD R31, R34, 0x2, R29 ;  /* 0x00000002221f7824 */ /* 0x000fe400078e021d */
[----:B------:R3:W-:Y:S01]  /*17ae0*/  @P3 STG.E.U16 desc[UR18][R24.64], R166 ;  /* 0x000000a618003986 */ /* 0x0007e2000c101512 */
[----:B0-----:R-:W-:-:S03]  /*17af0*/  LEA R8, P3, R29, R2, 0x1 ;  /* 0x000000021d087211 */ /* 0x001fc600078608ff */
[----:B------:R-:W0:Y:S01]  /*17b00*/  LDC R34, c[0x0][0x248] ;  /* 0x00009200ff227b82 */ /* 0x000e220000000800 */
[----:B------:R2:W-:Y:S01]  /*17b10*/  @P5 STG.E.U16 desc[UR18][R26.64], R167 ;  /* 0x000000a71a005986 */ /* 0x0005e2000c101512 */
[----:B------:R-:W-:Y:S02]  /*17b20*/  LEA R28, P5, R31, R2, 0x1 ;  /* 0x000000021f1c7211 */ /* 0x000fe400078a08ff */
[-C--:B------:R-:W-:Y:S02]  /*17b30*/  LEA.HI.X.SX32 R9, R29, R0.reuse, 0x1, P3 ;  /* 0x000000001d097211 */ /* 0x080fe400018f0eff */
[----:B------:R-:W-:Y:S01]  /*17b40*/  LEA.HI.X.SX32 R29, R31, R0, 0x1, P5 ;  /* 0x000000001f1d7211 */ /* 0x000fe200028f0eff */
[----:B-1----:R-:W-:Y:S01]  /*17b50*/  IMAD R31, R30, 0x2, R31 ;  /* 0x000000021e1f7824 */ /* 0x002fe200078e021f */
[C-C-:B------:R-:W-:Y:S01]  /*17b60*/  LOP3.LUT R11, R10.reuse, 0xa4, R181.reuse, 0xfe, !PT ;  /* 0x000000a40a0b7812 */ /* 0x140fe200078efeb5 */
[----:B------:R-:W1:Y:S03]  /*17b70*/  LDC R30, c[0x0][0x248] ;  /* 0x00009200ff1e7b82 */ /* 0x000e660000000800 */
[----:B------:R-:W-:Y:S01]  /*17b80*/  ISETP.LT.AND P6, PT, R11, UR4, !P0 ;  /* 0x000000040b007c0c */ /* 0x000fe2000c7c1270 */
[----:B------:R-:W-:Y:S01]  /*17b90*/  ULDC UR4, c[0x0][0x22c] ;  /* 0x00008b0000047ab9 */ /* 0x000fe20000000800 */
[----:B------:R-:W-:Y:S01]  /*17ba0*/  LOP3.LUT R11, R10, 0xa6, R181, 0xfe, !PT ;  /* 0x000000a60a0b7812 */ /* 0x000fe200078efeb5 */
[----:B------:R-:W-:Y:S01]  /*17bb0*/  @P4 STG.E.U16 desc[UR18][R8.64], R168 ;  /* 0x000000a808004986 */ /* 0x000fe2000c101512 */
[----:B---3--:R-:W-:Y:S01]  /*17bc0*/  LEA R24, P5, R31, R2, 0x1 ;  /* 0x000000021f187211 */ /* 0x008fe200078a08ff */
[----:B--2---:R-:W-:Y:S01]  /*17bd0*/  IMAD R27, R32, 0x2, R31 ;  /* 0x00000002201b7824 */ /* 0x004fe200078e021f */
[----:B------:R-:W-:Y:S01]  /*17be0*/  ISETP.LT.AND P2, PT, R11, UR4, !P0 ;  /* 0x000000040b007c0c */ /* 0x000fe2000c741270 */
[----:B------:R2:W-:Y:S01]  /*17bf0*/  @P1 STG.E.U16 desc[UR18][R28.64], R169 ;  /* 0x000000a91c001986 */ /* 0x0005e2000c101512 */
[----:B------:R-:W-:Y:S01]  /*17c00*/  LOP3.LUT R11, R10, 0xa8, R181, 0xfe, !PT ;  /* 0x000000a80a0b7812 */ /* 0x000fe200078efeb5 */
[----:B------:R-:W-:Y:S01]  /*17c10*/  ULDC UR4, c[0x0][0x22c] ;  /* 0x00008b0000047ab9 */ /* 0x000fe20000000800 */
[----:B------:R-:W-:Y:S01]  /*17c20*/  LEA.HI.X.SX32 R25, R31, R0, 0x1, P5 ;  /* 0x000000001f197211 */ /* 0x000fe200028f0eff */
[----:B------:R-:W3:Y:S01]  /*17c30*/  LDC R32, c[0x0][0x248] ;  /* 0x00009200ff207b82 */ /* 0x000ee20000000800 */
[----:B------:R-:W-:Y:S01]  /*17c40*/  ISETP.LT.AND P3, PT, R11, UR4, !P0 ;  /* 0x000000040b007c0c */ /* 0x000fe2000c761270 */
[----:B------:R-:W-:-:S06]  /*17c50*/  ULDC UR4, c[0x0][0x22c] ;  /* 0x00008b0000047ab9 */ /* 0x000fcc0000000800 */
[----:B--2---:R-:W2:Y:S01]  /*17c60*/  LDC R28, c[0x0][0x248] ;  /* 0x00009200ff1c7b82 */ /* 0x004ea20000000800 */
[----:B0-----:R-:W-:Y:S01]  /*17c70*/  IMAD R29, R34, 0x2, R27 ;  /* 0x00000002221d7824 */ /* 0x001fe200078e021b */
[C-C-:B------:R-:W-:Y:S01]  /*17c80*/  LOP3.LUT R11, R10.reuse, 0xaa, R181.reuse, 0xfe, !PT ;  /* 0x000000aa0a0b7812 */ /* 0x140fe200078efeb5 */
[----:B------:R0:W-:Y:S01]  /*17c90*/  @P6 STG.E.U16 desc[UR18][R24.64], R170 ;  /* 0x000000aa18006986 */ /* 0x0001e2000c101512 */
[-C--:B------:R-:W-:Y:S02]  /*17ca0*/  LEA R8, P5, R27, R2.reuse, 0x1 ;  /* 0x000000021b087211 */ /* 0x080fe400078a08ff */
[----:B------:R-:W-:Y:S02]  /*17cb0*/  LEA R26, P6, R29, R2, 0x1 ;  /* 0x000000021d1a7211 */ /* 0x000fe400078c08ff */
[----:B------:R-:W-:Y:S01]  /*17cc0*/  ISETP.LT.AND P4, PT, R11, UR4, !P0 ;  /* 0x000000040b007c0c */ /* 0x000fe2000c781270 */
[----:B------:R-:W-:Y:S01]  /*17cd0*/  ULDC UR4, c[0x0][0x22c] ;  /* 0x00008b0000047ab9 */ /* 0x000fe20000000800 */
[----:B------:R-:W-:Y:S01]  /*17ce0*/  LOP3.LUT R11, R10, 0xac, R181, 0xfe, !PT ;  /* 0x000000ac0a0b7812 */ /* 0x000fe200078efeb5 */
[----:B------:R-:W4:Y:S01]  /*17cf0*/  LDC R34, c[0x0][0x248] ;  /* 0x00009200ff227b82 */ /* 0x000f220000000800 */
[----:B------:R-:W-:-:S02]  /*17d00*/  LEA.HI.X.SX32 R9, R27, R0, 0x1, P5 ;  /* 0x000000001b097211 */ /* 0x000fc400028f0eff */
[----:B------:R-:W-:Y:S01]  /*17d10*/  LEA.HI.X.SX32 R27, R29, R0, 0x1, P6 ;  /* 0x000000001d1b7211 */ /* 0x000fe200030f0eff */
[----:B-1----:R-:W-:Y:S01]  /*17d20*/  IMAD R29, R30, 0x2, R29 ;  /* 0x000000021e1d7824 */ /* 0x002fe200078e021d */
[----:B------:R-:W-:Y:S01]  /*17d30*/  ISETP.LT.AND P1, PT, R11, UR4, !P0 ;  /* 0x000000040b007c0c */ /* 0x000fe2000c721270 */
[----:B------:R-:W-:Y:S01]  /*17d40*/  ULDC UR4, c[0x0][0x22c] ;  /* 0x00008b0000047ab9 */ /* 0x000fe20000000800 */
[C-C-:B------:R-:W-:Y:S01]  /*17d50*/  LOP3.LUT R11, R10.reuse, 0xae, R181.reuse, 0xfe, !PT ;  /* 0x000000ae0a0b7812 */ /* 0x140fe200078efeb5 */
[----:B------:R-:W1:Y:S01]  /*17d60*/  LDC R30, c[0x0][0x248] ;  /* 0x00009200ff1e7b82 */ /* 0x000e620000000800 */
[----:B0-----:R-:W-:Y:S02]  /*17d70*/  LEA R24, P6, R29, R2, 0x1 ;  /* 0x000000021d187211 */ /* 0x001fe400078c08ff */
[----:B------:R-:W-:Y:S01]  /*17d80*/  ISETP.LT.AND P5, PT, R11, UR4, !P0 ;  /* 0x000000040b007c0c */ /* 0x000fe2000c7a1270 */
[----:B------:R-:W-:Y:S01]  /*17d90*/  ULDC UR4, c[0x0][0x22c] ;  /* 0x00008b0000047ab9 */ /* 0x000fe20000000800 */
[----:B------:R-:W-:Y:S01]  /*17da0*/  LOP3.LUT R11, R10, 0xb0, R181, 0xfe, !PT ;  /* 0x000000b00a0b7812 */ /* 0x000fe200078efeb5 */
[----:B------:R0:W-:Y:S01]  /*17db0*/  @P2 STG.E.U16 desc[UR18][R8.64], R171 ;  /* 0x000000ab08002986 */ /* 0x0001e2000c101512 */
[----:B------:R-:W-:Y:S01]  /*17dc0*/  LEA.HI.X.SX32 R25, R29, R0, 0x1, P6 ;  /* 0x000000001d197211 */ /* 0x000fe200030f0eff */
[----:B--2---:R-:W-:Y:S01]  /*17dd0*/  IMAD R29, R28, 0x2, R29 ;  /* 0x000000021c1d7824 */ /* 0x004fe200078e021d */
[----:B------:R-:W-:Y:S01]  /*17de0*/  PRMT R168, R168, 0x7632, R168 ;  /* 0x00007632a8a87816 */ /* 0x000fe200000000a8 */
[----:B------:R-:W2:Y:S01]  /*17df0*/  LDC R28, c[0x0][0x248] ;  /* 0x00009200ff1c7b82 */ /* 0x000ea20000000800 */
[----:B------:R-:W-:Y:S01]  /*17e00*/  ISETP.LT.AND P2, PT, R11, UR4, !P0 ;  /* 0x000000040b007c0c */ /* 0x000fe2000c741270 */
[----:B------:R-:W-:Y:S01]  /*17e10*/  ULDC UR4, c[0x0][0x22c] ;  /* 0x00008b0000047ab9 */ /* 0x000fe20000000800 */
[----:B------:R-:W-:-:S02]  /*17e20*/  LOP3.LUT R11, R10, 0xb2, R181, 0xfe, !PT ;  /* 0x000000b20a0b7812 */ /* 0x000fc400078efeb5 */
[----:B------:R-:W-:Y:S01]  /*17e30*/  PRMT R169, R169, 0x7632, R169 ;  /* 0x00007632a9a97816 */ /* 0x000fe200000000a9 */
[----:B------:R1:W-:Y:S01]  /*17e40*/  @P3 STG.E.U16 desc[UR18][R26.64], R168 ;  /* 0x000000a81a003986 */ /* 0x0003e2000c101512 */
[----:B------:R-:W-:Y:S01]  /*17e50*/  ISETP.LT.AND P3, PT, R11, UR4, !P0 ;  /* 0x000000040b007c0c */ /* 0x000fe2000c761270 */
[----:B------:R-:W-:Y:S01]  /*17e60*/  ULDC UR4, c[0x0][0x22c] ;  /* 0x00008b0000047ab9 */ /* 0x000fe20000000800 */
[----:B0-----:R-:W-:Y:S02]  /*17e70*/  LOP3.LUT R9, R10, 0xb4, R181, 0xfe, !PT ;  /* 0x000000b40a097812 */ /* 0x001fe400078efeb5 */
[----:B------:R-:W-:Y:S01]  /*17e80*/  LEA R8, P6, R29, R2, 0x1 ;  /* 0x000000021d087211 */ /* 0x000fe200078c08ff */
[----:B------:R0:W-:Y:S01]  /*17e90*/  @P4 STG.E.U16 desc[UR18][R24.64], R169 ;  /* 0x000000a918004986 */ /* 0x0001e2000c101512 */
[----:B------:R-:W-:Y:S01]  /*17ea0*/  ISETP.LT.AND P4, PT, R9, UR4, !P0 ;  /* 0x0000000409007c0c */ /* 0x000fe2000c781270 */
[----:B------:R-:W-:Y:S01]  /*17eb0*/  ULDC UR4, c[0x0][0x22c] ;  /* 0x00008b0000047ab9 */ /* 0x000fe20000000800 */
[----:B------:R-:W-:Y:S01]  /*17ec0*/  LEA.HI.X.SX32 R9, R29, R0, 0x1, P6 ;  /* 0x000000001d097211 */ /* 0x000fe200030f0eff */
[----:B---3--:R-:W-:-:S02]  /*17ed0*/  IMAD R29, R32, 0x2, R29 ;  /* 0x00000002201d7824 */ /* 0x008fc400078e021d */
[----:B------:R-:W3:Y:S01]  /*17ee0*/  LDC R32, c[0x0][0x248] ;  /* 0x00009200ff207b82 */ /* 0x000ee20000000800 */
[----:B------:R-:W-:Y:S01]  /*17ef0*/  PRMT R170, R170, 0x7632, R170 ;  /* 0x00007632aaaa7816 */ /* 0x000fe200000000aa */
[----:B-1----:R-:W-:-:S04]  /*17f00*/  IMAD R27, R30, 0x2, R29 ;  /* 0x000000021e1b7824 */ /* 0x002fc800078e021d */
[----:B------:R1:W-:Y:S01]  /*17f10*/  @P1 STG.E.U16 desc[UR18][R8.64], R170 ;  /* 0x000000aa08001986 */ /* 0x0003e2000c101512 */
[C---:B0-----:R-:W-:Y:S01]  /*17f20*/  LEA R24, P1, R29.reuse, R2, 0x1 ;  /* 0x000000021d187211 */ /* 0x041fe200078208ff */
[----:B------:R-:W0:Y:S03]  /*17f30*/  LDC R30, c[0x0][0x248] ;  /* 0x00009200ff1e7b82 */ /* 0x000e260000000800 */
[----:B------:R-:W-:Y:S01]  /*17f40*/  LEA.HI.X.SX32 R25, R29, R0, 0x1, P1 ;  /* 0x000000001d197211 */ /* 0x000fe200008f0eff */
[----:B--2---:R-:W-:Y:S01]  /*17f50*/  IMAD R29, R28, 0x2, R27 ;  /* 0x000000021c1d7824 */ /* 0x004fe200078e021b */
[----:B------:R-:W-:Y:S02]  /*17f60*/  LEA R26, P1, R27, R2, 0x1 ;  /* 0x000000021b1a7211 */ /* 0x000fe400078208ff */
[----:B------:R-:W-:Y:S01]  /*17f70*/  LOP3.LUT R11, R10, 0xb6, R181, 0xfe, !PT ;  /* 0x000000b60a0b7812 */ /* 0x000fe200078efeb5 */
[----:B------:R-:W2:Y:S01]  /*17f80*/  LDC R28, c[0x0][0x248] ;  /* 0x00009200ff1c7b82 */ /* 0x000ea20000000800 */
[----:B------:R-:W-:-:S02]  /*17f90*/  PRMT R171, R171, 0x7632, R171 ;  /* 0x00007632abab7816 */ /* 0x000fc400000000ab */
[----:B------:R-:W-:Y:S02]  /*17fa0*/  LEA.HI.X.SX32 R27, R27, R0, 0x1, P1 ;  /* 0x000000001b1b7211 */ /* 0x000fe400008f0eff */
[----:B------:R-:W-:Y:S01]  /*17fb0*/  ISETP.LT.AND P6, PT, R11, UR4, !P0 ;  /* 0x000000040b007c0c */ /* 0x000fe2000c7c1270 */
[----:B------:R-:W-:Y:S01]  /*17fc0*/  ULDC UR4, c[0x0][0x22c] ;  /* 0x00008b0000047ab9 */ /* 0x000fe20000000800 */
[C---:B-1----:R-:W-:Y:S02]  /*17fd0*/  LEA R8, P1, R29.reuse, R2, 0x1 ;  /* 0x000000021d087211 */ /* 0x042fe400078208ff */
[----:B------:R-:W-:Y:S01]  /*17fe0*/  LOP3.LUT R11, R10, 0xb8, R181, 0xfe, !PT ;  /* 0x000000b80a0b7812 */ /* 0x000fe200078efeb5 */
[----:B------:R1:W-:Y:S01]  /*17ff0*/  @P5 STG.E.U16 desc[UR18][R24.64], R171 ;  /* 0x000000ab18005986 */ /* 0x0003e2000c101512 */
[----:B------:R-:W-:Y:S01]  /*18000*/  LEA.HI.X.SX32 R9, R29, R0, 0x1, P1 ;  /* 0x000000001d097211 */ /* 0x000fe200008f0eff */
[----:B---3--:R-:W-:Y:S01]  /*18010*/  IMAD R29, R32, 0x2, R29 ;  /* 0x00000002201d7824 */ /* 0x008fe200078e021d */
[----:B------:R-:W-:Y:S01]  /*18020*/  ISETP.LT.AND P5, PT, R11, UR4, !P0 ;  /* 0x000000040b007c0c */ /* 0x000fe2000c7a1270 */
[----:B------:R-:W-:Y:S01]  /*18030*/  ULDC UR4, c[0x0][0x22c] ;  /* 0x00008b0000047ab9 */ /* 0x000fe20000000800 */
[----:B------:R-:W-:Y:S01]  /*18040*/  LOP3.LUT R11, R10, 0xba, R181, 0xfe, !PT ;  /* 0x000000ba0a0b7812 */ /* 0x000fe200078efeb5 */
[----:B------:R3:W-:Y:S01]  /*18050*/  @P2 STG.E.U16 desc[UR18][R26.64], R172 ;  /* 0x000000ac1a002986 */ /* 0x0007e2000c101512 */
[----:B----4-:R-:W-:Y:S01]  /*18060*/  IMAD R31, R34, 0x2, R29 ;  /* 0x00000002221f7824 */ /* 0x010fe200078e021d */
[----:B------:R-:W4:Y:S01]  /*18070*/  LDC R32, c[0x0][0x248] ;  /* 0x00009200ff207b82 */ /* 0x000f220000000800 */
[----:B------:R-:W-:-:S02]  /*18080*/  ISETP.LT.AND P1, PT, R11, UR4, !P0 ;  /* 0x000000040b007c0c */ /* 0x000fc4000c721270 */
[C---:B-1----:R-:W-:Y:S01]  /*18090*/  LEA R24, P2, R29.reuse, R2, 0x1 ;  /* 0x000000021d187211 */ /* 0x042fe200078408ff */
[----:B------:R1:W-:Y:S01]  /*180a0*/  @P3 STG.E.U16 desc[UR18][R8.64], R173 ;  /* 0x000000ad08003986 */ /* 0x0003e2000c101512 */
[C-C-:B------:R-:W-:Y:S01]  /*180b0*/  LOP3.LUT R11, R10.reuse, 0xbc, R181.reuse, 0xfe, !PT ;  /* 0x000000bc0a0b7812 */ /* 0x140fe200078efeb5 */
[----:B------:R-:W-:Y:S01]  /*180c0*/  ULDC UR4, c[0x0][0x22c] ;  /* 0x00008b0000047ab9 */ /* 0x000fe20000000800 */
[----:B------:R-:W-:Y:S01]  /*180d0*/  LEA.HI.X.SX32 R25, R29, R0, 0x1, P2 ;  /* 0x000000001d197211 */ /* 0x000fe200010f0eff */
[----:B------:R-:W4:Y:S01]  /*180e0*/  LDC R34, c[0x0][0x248] ;  /* 0x00009200ff227b82 */ /* 0x000f220000000800 */
[----:B---3--:R-:W-:Y:S02]  /*180f0*/  LEA R26, P3, R31, R2, 0x1 ;  /* 0x000000021f1a7211 */ /* 0x008fe400078608ff */
[----:B------:R-:W-:Y:S01]  /*18100*/  ISETP.LT.AND P2, PT, R11, UR4, !P0 ;  /* 0x000000040b007c0c */ /* 0x000fe2000c741270 */
[----:B------:R-:W-:Y:S01]  /*18110*/  ULDC UR4, c[0x0][0x22c] ;  /* 0x00008b0000047ab9 */ /* 0x000fe20000000800 */
[----:B------:R-:W-:Y:S01]  /*18120*/  LOP3.LUT R11, R10, 0xbe, R181, 0xfe, !PT ;  /* 0x000000be0a0b7812 */ /* 0x000fe200078efeb5 */
[----:B------:R3:W-:Y:S01]  /*18130*/  @P4 STG.E.U16 desc[UR18][R24.64], R174 ;  /* 0x000000ae18004986 */ /* 0x0007e2000c101512 */
[----:B------:R-:W-:Y:S01]  /*18140*/  LEA.HI.X.SX32 R27, R31, R0, 0x1, P3 ;  /* 0x000000001f1b7211 */ /* 0x000fe200018f0eff */
[----:B--2---:R-:W-:Y:S01]  /*18150*/  IMAD R31, R28, 0x2, R31 ;  /* 0x000000021c1f7824 */ /* 0x004fe200078e021f */
[----:B-1----:R-:W-:Y:S01]  /*18160*/  LOP3.LUT R8, R10, 0xc0, R181, 0xfe, !PT ;  /* 0x000000c00a087812 */ /* 0x002fe200078efeb5 */
[----:B------:R-:W1:Y:S01]  /*18170*/  LDC R28, c[0x0][0x248] ;  /* 0x00009200ff1c7b82 */ /* 0x000e620000000800 */
[----:B------:R-:W-:Y:S01]  /*18180*/  ISETP.LT.AND P4, PT, R11, UR4, !P0 ;  /* 0x000000040b007c0c */ /* 0x000fe2000c781270 */
[----:B------:R-:W-:Y:S01]  /*18190*/  ULDC UR4, c[0x0][0x22c] ;  /* 0x00008b0000047ab9 */ /* 0x000fe20000000800 */
[----:B------:R1:W-:Y:S01]  /*181a0*/  @P6 STG.E.U16 desc[UR18][R26.64], R175 ;  /* 0x000000af1a006986 */ /* 0x0003e2000c101512 */
[----:B------:R-:W-:Y:S01]  /*181b0*/  ISETP.LT.AND P3, PT, R8, UR4, !P0 ;  /* 0x0000000408007c0c */ /* 0x000fe2000c761270 */
[----:B------:R-:W-:Y:S01]  /*181c0*/  ULDC UR4, c[0x0][0x22c] ;  /* 0x00008b0000047ab9 */ /* 0x000fe20000000800 */
[----:B------:R-:W-:-:S02]  /*181d0*/  LEA R8, P6, R31, R2, 0x1 ;  /* 0x000000021f087211 */ /* 0x000fc400078c08ff */
[----:B------:R-:W-:Y:S02]  /*181e0*/  PRMT R172, R172, 0x7632, R172 ;  /* 0x00007632acac7816 */ /* 0x000fe400000000ac */
[----:B------:R-:W-:Y:S01]  /*181f0*/  LEA.HI.X.SX32 R9, R31, R0, 0x1, P6 ;  /* 0x000000001f097211 */ /* 0x000fe200030f0eff */
[----:B0-----:R-:W-:Y:S02]  /*18200*/  IMAD R31, R30, 0x2, R31 ;  /* 0x000000021e1f7824 */ /* 0x001fe400078e021f */
[----:B------:R-:W0:Y:S02]  /*18210*/  LDC R30, c[0x0][0x248] ;  /* 0x00009200ff1e7b82 */ /* 0x000e240000000800 */
[----:B------:R2:W-:Y:S01]  /*18220*/  @P5 STG.E.U16 desc[UR18][R8.64], R172 ;  /* 0x000000ac08005986 */ /* 0x0005e2000c101512 */
[----:B---3--:R-:W-:Y:S02]  /*18230*/  LEA R24, P5, R31, R2, 0x1 ;  /* 0x000000021f187211 */ /* 0x008fe400078a08ff */
[----:B------:R-:W-:-:S02]  /*18240*/  PRMT R173, R173, 0x7632, R173 ;  /* 0x00007632adad7816 */ /* 0x000fc400000000ad */
[----:B------:R-:W-:Y:S01]  /*18250*/  LEA.HI.X.SX32 R25, R31, R0, 0x1, P5 ;  /* 0x000000001f197211 */ /* 0x000fe200028f0eff */
[----:B----4-:R-:W-:Y:S02]  /*18260*/  IMAD R31, R32, 0x2, R31 ;  /* 0x00000002201f7824 */ /* 0x010fe400078e021f */
[----:B------:R-:W3:Y:S02]  /*18270*/  LDC R32, c[0x0][0x248] ;  /* 0x00009200ff207b82 */ /* 0x000ee40000000800 */
[----:B------:R4:W-:Y:S01]  /*18280*/  @P1 STG.E.U16 desc[UR18][R24.64], R173 ;  /* 0x000000ad18001986 */ /* 0x0009e2000c101512 */
[----:B-1----:R-:W-:Y:S01]  /*18290*/  IMAD R27, R28, 0x2, R31 ;  /* 0x000000021c1b7824 */ /* 0x002fe200078e021f */
[C---:B--2---:R-:W-:Y:S02]  /*182a0*/  LEA R8, P1, R31.reuse, R2, 0x1 ;  /* 0x000000021f087211 */ /* 0x044fe400078208ff */
[----:B------:R-:W-:Y:S01]  /*182b0*/  PRMT R174, R174, 0x7632, R174 ;  /* 0x00007632aeae7816 */ /* 0x000fe200000000ae */
[----:B------:R-:W-:Y:S01]  /*182c0*/  IMAD R29, R34, 0x2, R27 ;  /* 0x00000002221d7824 */ /* 0x000fe200078e021b */
[----:B------:R-:W-:-:S02]  /*182d0*/  LEA.HI.X.SX32 R9, R31, R0, 0x1, P1 ;  /* 0x000000001f097211 */ /* 0x000fc400008f0eff */
[----:B------:R-:W-:-:S03]  /*182e0*/  LOP3.LUT R11, R10, 0xc2, R181, 0xfe, !PT ;  /* 0x000000c20a0b7812 */ /* 0x000fc600078efeb5 */
[----:B------:R1:W-:Y:S01]  /*182f0*/  @P2 STG.E.U16 desc[UR18][R8.64], R174 ;  /* 0x000000ae08002986 */ /* 0x0003e2000c101512 */
[-C--:B----4-:R-:W-:Y:S02]  /*18300*/  LEA R24, P2, R29, R2.reuse, 0x1 ;  /* 0x000000021d187211 */ /* 0x090fe400078408ff */
[----:B------:R-:W-:Y:S02]  /*18310*/  LEA R26, P1, R27, R2, 0x1 ;  /* 0x000000021b1a7211 */ /* 0x000fe400078208ff */
[----:B------:R-:W-:Y:S01]  /*18320*/  LEA.HI.X.SX32 R25, R29, R0, 0x1, P2 ;  /* 0x000000001d197211 */ /* 0x000fe200010f0eff */
[----:B0-----:R-:W-:Y:S01]  /*18330*/  IMAD R29, R30, 0x2, R29 ;  /* 0x000000021e1d7824 */ /* 0x001fe200078e021d */
[----:B------:R-:W-:Y:S01]  /*18340*/  ISETP.LT.AND P6, PT, R11, UR4, !P0 ;  /* 0x000000040b007c0c */ /* 0x000fe2000c7c1270 */
[----:B------:R-:W-:Y:S01]  /*18350*/  ULDC UR4, c[0x0][0x22c] ;  /* 0x00008b0000047ab9 */ /* 0x000fe20000000800 */
[----:B------:R-:W-:Y:S02]  /*18360*/  LOP3.LUT R11, R10, 0xc4, R181, 0xfe, !PT ;  /* 0x000000c40a0b7812 */ /* 0x000fe400078efeb5 */
[----:B------:R-:W-:-:S02]  /*18370*/  PRMT R175, R175, 0x7632, R175 ;  /* 0x00007632afaf7816 */ /* 0x000fc400000000af */
[----:B------:R-:W-:Y:S01]  /*18380*/  LEA.HI.X.SX32 R27, R27, R0, 0x1, P1 ;  /* 0x000000001b1b7211 */ /* 0x000fe200008f0eff */
[----:B---3--:R-:W-:Y:S01]  /*18390*/  IMAD R31, R32, 0x2, R29 ;  /* 0x00000002201f7824 */ /* 0x008fe200078e021d */
[----:B------:R-:W-:Y:S01]  /*183a0*/  ISETP.LT.AND P5, PT, R11, UR4, !P0 ;  /* 0x000000040b007c0c */ /* 0x000fe2000c7a1270 */
[----:B------:R-:W-:Y:S01]  /*183b0*/  ULDC UR4, c[0x0][0x22c] ;  /* 0x00008b0000047ab9 */ /* 0x000fe20000000800 */
[----:B------:R-:W-:Y:S01]  /*183c0*/  LOP3.LUT R11, R10, 0xc6, R181, 0xfe, !PT ;  /* 0x000000c60a0b7812 */ /* 0x000fe200078efeb5 */
[----:B------:R0:W-:Y:S01]  /*183d0*/  @P4 STG.E.U16 desc[UR18][R26.64], R175 ;  /* 0x000000af1a004986 */ /* 0x0001e2000c101512 */
[-C--:B-1----:R-:W-:Y:S01]  /*183e0*/  LEA R8, P2, R29, R2.reuse, 0x1 ;  /* 0x000000021d087211 */ /* 0x082fe200078408ff */
[----:B------:R-:W-:Y:S02]  /*183f0*/  IMAD R33, R36, 0x2, R31 ;  /* 0x0000000224217824 */ /* 0x000fe400078e021f */
[----:B------:R1:W-:Y:S01]  /*18400*/  @P3 STG.E.U16 desc[UR18][R24.64], R76 ;  /* 0x0000004c18003986 */ /* 0x0003e2000c101512 */
[----:B------:R-:W-:-:S02]  /*18410*/  LEA R28, P3, R31, R2, 0x1 ;  /* 0x000000021f1c7211 */ /* 0x000fc400078608ff */
[----:B------:R-:W-:Y:S02]  /*18420*/  ISETP.LT.AND P1, PT, R11, UR4, !P0 ;  /* 0x000000040b007c0c */ /* 0x000fe4000c721270 */
[-C--:B------:R-:W-:Y:S01]  /*18430*/  LEA.HI.X.SX32 R9, R29, R0.reuse, 0x1, P2 ;  /* 0x000000001d097211 */ /* 0x080fe200010f0eff */
[----:B------:R-:W-:Y:S01]  /*18440*/  IMAD R235, R38, 0x2, R33 ;  /* 0x0000000226eb7824 */ /* 0x000fe200078e0221 */
[----:B------:R-:W-:Y:S01]  /*18450*/  LEA.HI.X.SX32 R29, R31, R0, 0x1, P3 ;  /* 0x000000001f1d7211 */ /* 0x000fe200018f0eff */
[----:B------:R-:W-:Y:S01]  /*18460*/  ULDC UR4, c[0x0][0x22c] ;  /* 0x00008b0000047ab9 */ /* 0x000fe20000000800 */
[C---:B0-----:R-:W-:Y:S02]  /*18470*/  LEA R26, P3, R33.reuse, R2, 0x1 ;  /* 0x00000002211a7211 */ /* 0x041fe400078608ff */
[C-C-:B------:R-:W-:Y:S02]  /*18480*/  LOP3.LUT R11, R10.reuse, 0xc8, R181.reuse, 0xfe, !PT ;  /* 0x000000c80a0b7812 */ /* 0x140fe400078efeb5 */
[----:B------:R-:W-:Y:S01]  /*18490*/  LEA.HI.X.SX32 R27, R33, R0, 0x1, P3 ;  /* 0x00000000211b7211 */ /* 0x000fe200018f0eff */
[----:B------:R-:W-:Y:S01]  /*184a0*/  @P6 STG.E.U16 desc[UR18][R8.64], R77 ;  /* 0x0000004d08006986 */ /* 0x000fe2000c101512 */
[----:B------:R-:W-:-:S02]  /*184b0*/  LOP3.LUT R164, R10, 0x1fe, R181, 0xfe, !PT ;  /* 0x000001fe0aa47812 */ /* 0x000fc400078efeb5 */
[----:B------:R-:W-:Y:S01]  /*184c0*/  ISETP.LT.AND P2, PT, R11, UR4, !P0 ;  /* 0x000000040b007c0c */ /* 0x000fe2000c741270 */
[----:B------:R-:W-:Y:S01]  /*184d0*/  @P5 STG.E.U16 desc[UR18][R28.64], R78 ;  /* 0x0000004e1c005986 */ /* 0x000fe2000c101512 */
[C---:B-1----:R-:W-:Y:S01]  /*184e0*/  LEA R24, P3, R235.reuse, R2, 0x1 ;  /* 0x00000002eb187211 */ /* 0x042fe200078608ff */
[----:B------:R-:W-:Y:S02]  /*184f0*/  ULDC UR4, c[0x0][0x22c] ;  /* 0x00008b0000047ab9 */ /* 0x000fe40000000800 */
[----:B------:R0:W-:Y:S01]  /*18500*/  @P1 STG.E.U16 desc[UR18][R26.64], R79 ;  /* 0x0000004f1a001986 */ /* 0x0001e2000c101512 */
[----:B------:R-:W-:Y:S01]  /*18510*/  ISETP.LT.AND P1, PT, R164, UR4, !P0 ;  /* 0x00000004a4007c0c */ /* 0x000fe2000c721270 */
[----:B------:R-:W-:Y:S01]  /*18520*/  ULDC UR4, c[0x0][0x22c] ;  /* 0x00008b0000047ab9 */ /* 0x000fe20000000800 */
[----:B------:R-:W-:Y:S02]  /*18530*/  LEA.HI.X.SX32 R25, R235, R0, 0x1, P3 ;  /* 0x00000000eb197211 */ /* 0x000fe400018f0eff */
[----:B------:R-:W-:Y:S01]  /*18540*/  ISETP.LT.AND P3, PT, R232, UR4, !P0 ;  /* 0x00000004e8007c0c */ /* 0x000fe2000c761270 */
[----:B------:R-:W-:Y:S01]  /*18550*/  ULDC UR4, c[0x0][0x22c] ;  /* 0x00008b0000047ab9 */ /* 0x000fe20000000800 */
[----:B------:R-:W-:Y:S01]  /*18560*/  PRMT R76, R76, 0x7632, R76 ;  /* 0x000076324c4c7816 */ /* 0x000fe2000000004c */
[----:B------:R-:W1:Y:S01]  /*18570*/  LDC R232, c[0x0][0x248] ;  /* 0x00009200ffe87b82 */ /* 0x000e620000000800 */
[----:B------:R-:W-:Y:S01]  /*18580*/  ISETP.LT.AND P6, PT, R230, UR4, !P0 ;  /* 0x00000004e6007c0c */ /* 0x000fe2000c7c1270 */
[----:B------:R-:W-:Y:S01]  /*18590*/  IMAD R235, R236, 0x2, R235 ;  /* 0x00000002eceb7824 */ /* 0x000fe200078e02eb */
[----:B------:R-:W-:Y:S01]  /*185a0*/  LOP3.LUT R228, R10, 0xce, R181, 0xfe, !PT ;  /* 0x000000ce0ae47812 */ /* 0x000fe200078efeb5 */
[----:B------:R-:W-:-:S04]  /*185b0*/  ULDC UR4, c[0x0][0x22c] ;  /* 0x00008b0000047ab9 */ /* 0x000fc80000000800 */
[----:B------:R-:W2:Y:S01]  /*185c0*/  LDC R230, c[0x0][0x248] ;  /* 0x00009200ffe67b82 */ /* 0x000ea20000000800 */
[----:B------:R-:W-:Y:S01]  /*185d0*/  @P2 STG.E.U16 desc[UR18][R24.64], R76 ;  /* 0x0000004c18002986 */ /* 0x000fe2000c101512 */
[----:B------:R-:W-:Y:S02]  /*185e0*/  LOP3.LUT R165, R10, 0xd0, R181, 0xfe, !PT ;  /* 0x000000d00aa57812 */ /* 0x000fe400078efeb5 */
[----:B------:R-:W-:Y:S01]  /*185f0*/  ISETP.LT.AND P2, PT, R228, UR4, !P0 ;  /* 0x00000004e4007c0c */ /* 0x000fe2000c741270 */
[----:B------:R-:W-:Y:S01]  /*18600*/  ULDC UR4, c[0x0][0x22c] ;  /* 0x00008b0000047ab9 */ /* 0x000fe20000000800 */
[----:B------:R-:W-:Y:S02]  /*18610*/  LEA R164, P4, R235, R2, 0x1 ;  /* 0x00000002eba47211 */ /* 0x000fe400078808ff */
[----:B------:R-:W-:Y:S01]  /*18620*/  ISETP.LT.AND P5, PT, R165, UR4, !P0 ;  /* 0x00000004a5007c0c */ /* 0x000fe2000c7a1270 */
[----:B------:R-:W3:Y:S01]  /*18630*/  LDC R228, c[0x0][0x248] ;  /* 0x00009200ffe47b82 */ /* 0x000ee20000000800 */
[----:B------:R-:W-:Y:S01]  /*18640*/  LEA.HI.X.SX32 R165, R235, R0, 0x1, P4 ;  /* 0x00000000eba57211 */ /* 0x000fe200020f0eff */
[----:B------:R-:W-:Y:S01]  /*18650*/  IMAD R235, R238, 0x2, R235 ;  /* 0x00000002eeeb7824 */ /* 0x000fe200078e02eb */
[----:B0-----:R-:W-:Y:S01]  /*18660*/  PRMT R79, R77, 0x7632, R79 ;  /* 0x000076324d4f7816 */ /* 0x001fe2000000004f */
[----:B------:R-:W-:Y:S01]  /*18670*/  ULDC UR4, c[0x0][0x22c] ;  /* 0x00008b0000047ab9 */ /* 0x000fe20000000800 */
[----:B------:R-:W-:-:S03]  /*18680*/  LOP3.LUT R227, R10, 0xd2, R181, 0xfe, !PT ;  /* 0x000000d20ae37812 */ /* 0x000fc600078efeb5 */
[----:B------:R0:W-:Y:S01]  /*18690*/  @P3 STG.E.U16 desc[UR18][R164.64], R79 ;  /* 0x0000004fa4003986 */ /* 0x0001e2000c101512 */
[----:B------:R-:W4:Y:S01]  /*186a0*/  LDC R236, c[0x0][0x248] ;  /* 0x00009200ffec7b82 */ /* 0x000f220000000800 */
[----:B------:R-:W-:Y:S01]  /*186b0*/  ISETP.LT.AND P4, PT, R227, UR4, !P0 ;  /* 0x00000004e3007c0c */ /* 0x000fe2000c781270 */
[----:B------:R-:W-:Y:S01]  /*186c0*/  ULDC UR4, c[0x0][0x22c] ;  /* 0x00008b0000047ab9 */ /* 0x000fe20000000800 */
[----:B--2---:R-:W-:Y:S01]  /*186d0*/  IMAD R77, R230, 0x2, R235 ;  /* 0x00000002e64d7824 */ /* 0x004fe200078e02eb */
[----:B------:R-:W-:-:S04]  /*186e0*/  PRMT R227, R78, 0x7632, R227 ;  /* 0x000076324ee37816 */ /* 0x000fc800000000e3 */
[----:B------:R-:W2:Y:S01]  /*186f0*/  LDC R230, c[0x0][0x248] ;  /* 0x00009200ffe67b82 */ /* 0x000ea20000000800 */
[C---:B0-----:R-:W-:Y:S02]  /*18700*/  LEA R164, P3, R235.reuse, R2, 0x1 ;  /* 0x00000002eba47211 */ /* 0x041fe400078608ff */
[C-C-:B------:R-:W-:Y:S02]  /*18710*/  LOP3.LUT R220, R10.reuse, 0xd4, R181.reuse, 0xfe, !PT ;  /* 0x000000d40adc7812 */ /* 0x140fe400078efeb5 */
[----:B------:R-:W-:Y:S02]  /*18720*/  LEA.HI.X.SX32 R165, R235, R0, 0x1, P3 ;  /* 0x00000000eba57211 */ /* 0x000fe400018f0eff */
[----:B------:R-:W-:Y:S02]  /*18730*/  LEA R78, P3, R77, R2, 0x1 ;  /* 0x000000024d4e7211 */ /* 0x000fe400078608ff */
[C-C-:B------:R-:W-:Y:S02]  /*18740*/  LOP3.LUT R222, R10.reuse, 0xd6, R181.reuse, 0xfe, !PT ;  /* 0x000000d60ade7812 */ /* 0x140fe400078efeb5 */
[----:B------:R-:W-:-:S02]  /*18750*/  LOP3.LUT R218, R10, 0xd8, R181, 0xfe, !PT ;  /* 0x000000d80ada7812 */ /* 0x000fc400078efeb5 */
[C-C-:B------:R-:W-:Y:S02]  /*18760*/  LOP3.LUT R217, R10.reuse, 0xda, R181.reuse, 0xfe, !PT ;  /* 0x000000da0ad97812 */ /* 0x140fe400078efeb5 */
[C-C-:B------:R-:W-:Y:S02]  /*18770*/  LOP3.LUT R216, R10.reuse, 0xdc, R181.reuse, 0xfe, !PT ;  /* 0x000000dc0ad87812 */ /* 0x140fe400078efeb5 */
[C-C-:B------:R-:W-:Y:S02]  /*18780*/  LOP3.LUT R234, R10.reuse, 0xde, R181.reuse, 0xfe, !PT ;  /* 0x000000de0aea7812 */ /* 0x140fe400078efeb5 */
[C-C-:B------:R-:W-:Y:S02]  /*18790*/  LOP3.LUT R233, R10.reuse, 0xe0, R181.reuse, 0xfe, !PT ;  /* 0x000000e00ae97812 */ /* 0x140fe400078efeb5 */
        /* <DEDUP_REMOVED lines=141> */
[----:B------:R-:W-:Y:S01]  /*19070*/  LOP3.LUT R10, R10, 0x1fc, R181, 0xfe, !PT ;  /* 0x000001fc0a0a7812 */ /* 0x000fe200078efeb5 */
[----:B-1----:R-:W-:Y:S01]  /*19080*/  IMAD R181, R232, 0x2, R77 ;  /* 0x00000002e8b57824 */ /* 0x002fe200078e024d */
[----:B------:R-:W-:Y:S02]  /*19090*/  PRMT R235, R79, 0x7632, R235 ;  /* 0x000076324feb7816 */ /* 0x000fe400000000eb */
[----:B------:R-:W-:Y:S01]  /*190a0*/  LEA.HI.X.SX32 R79, R77, R0, 0x1, P3 ;  /* 0x000000004d4f7211 */ /* 0x000fe200018f0eff */
[----:B------:R0:W-:Y:S01]  /*190b0*/  @P6 STG.E.U16 desc[UR18][R164.64], R227 ;  /* 0x000000e3a4006986 */ /* 0x0001e2000c101512 */
[----:B------:R-:W-:Y:S01]  /*190c0*/  ISETP.LT.AND P3, PT, R220, UR4, !P0 ;  /* 0x00000004dc007c0c */ /* 0x000fe2000c761270 */
[----:B------:R-:W-:Y:S01]  /*190d0*/  ULDC UR4, c[0x0][0x22c] ;  /* 0x00008b0000047ab9 */ /* 0x000fe20000000800 */
[----:B------:R-:W1:Y:S01]  /*190e0*/  LDC R220, c[0x0][0x248] ;  /* 0x00009200ffdc7b82 */ /* 0x000e620000000800 */
[----:B------:R-:W-:Y:S01]  /*190f0*/  @P2 STG.E.U16 desc[UR18][R78.64], R235 ;  /* 0x000000eb4e002986 */ /* 0x000fe2000c101512 */
[----:B------:R-:W-:Y:S01]  /*19100*/  ISETP.LT.AND P2, PT, R222, UR4, !P0 ;  /* 0x00000004de007c0c */ /* 0x000fe2000c741270 */
[----:B------:R-:W-:-:S05]  /*19110*/  ULDC UR4, c[0x0][0x22c] ;  /* 0x00008b0000047ab9 */ /* 0x000fca0000000800 */
[----:B------:R-:W1:Y:S01]  /*19120*/  LDC R222, c[0x0][0x248] ;  /* 0x00009200ffde7b82 */ /* 0x000e620000000800 */
[----:B0-----:R-:W-:-:S04]  /*19130*/  LEA R164, P6, R181, R2, 0x1 ;  /* 0x00000002b5a47211 */ /* 0x001fc800078c08ff */
[----:B------:R-:W-:Y:S01]  /*19140*/  LEA.HI.X.SX32 R165, R181, R0, 0x1, P6 ;  /* 0x00000000b5a57211 */ /* 0x000fe200030f0eff */
[----:B---3--:R-:W-:Y:S01]  /*19150*/  IMAD R181, R228, 0x2, R181 ;  /* 0x00000002e4b57824 */ /* 0x008fe200078e02b5 */
[----:B------:R-:W-:Y:S01]  /*19160*/  ISETP.LT.AND P6, PT, R218, UR4, !P0 ;  /* 0x00000004da007c0c */ /* 0x000fe2000c7c1270 */
[----:B------:R-:W-:Y:S01]  /*19170*/  ULDC UR4, c[0x0][0x22c] ;  /* 0x00008b0000047ab9 */ /* 0x000fe20000000800 */
[----:B------:R-:W0:Y:S01]  /*19180*/  LDC R218, c[0x0][0x248] ;  /* 0x00009200ffda7b82 */ /* 0x000e220000000800 */
[----:B------:R3:W-:Y:S01]  /*19190*/  @P5 STG.E.U16 desc[UR18][R164.64], R12 ;  /* 0x0000000ca4005986 */ /* 0x0007e2000c101512 */
[----:B----4-:R-:W-:Y:S01]  /*191a0*/  IMAD R77, R236, 0x2, R181 ;  /* 0x00000002ec4d7824 */ /* 0x010fe200078e02b5 */
[----:B---3--:R-:W-:-:S04]  /*191b0*/  LEA R164, P5, R181, R2, 0x1 ;  /* 0x00000002b5a47211 */ /* 0x008fc800078a08ff */
[----:B------:R-:W-:Y:S01]  /*191c0*/  LEA.HI.X.SX32 R165, R181, R0, 0x1, P5 ;  /* 0x00000000b5a57211 */ /* 0x000fe200028f0eff */
[----:B--2---:R-:W-:Y:S01]  /*191d0*/  IMAD R181, R230, 0x2, R77 ;  /* 0x00000002e6b57824 */ /* 0x004fe200078e024d */
[----:B------:R-:W-:-:S03]  /*191e0*/  LEA R78, P5, R77, R2, 0x1 ;  /* 0x000000024d4e7211 */ /* 0x000fc600078a08ff */
[----:B------:R2:W-:Y:S01]  /*191f0*/  @P4 STG.E.U16 desc[UR18][R164.64], R13 ;  /* 0x0000000da4004986 */ /* 0x0005e2000c101512 */
[----:B------:R-:W-:Y:S02]  /*19200*/  LEA.HI.X.SX32 R79, R77, R0, 0x1, P5 ;  /* 0x000000004d4f7211 */ /* 0x000fe400028f0eff */
[----:B------:R-:W-:Y:S01]  /*19210*/  ISETP.LT.AND P5, PT, R217, UR4, !P0 ;  /* 0x00000004d9007c0c */ /* 0x000fe2000c7a1270 */
[----:B------:R-:W-:Y:S02]  /*19220*/  ULDC UR4, c[0x0][0x22c] ;  /* 0x00008b0000047ab9 */ /* 0x000fe40000000800 */
[----:B------:R3:W-:Y:S01]  /*19230*/  @P3 STG.E.U16 desc[UR18][R78.64], R14 ;  /* 0x0000000e4e003986 */ /* 0x0007e2000c101512 */
[----:B------:R-:W-:Y:S01]  /*19240*/  ISETP.LT.AND P3, PT, R216, UR4, !P0 ;  /* 0x00000004d8007c0c */ /* 0x000fe2000c761270 */
[----:B------:R-:W-:Y:S01]  /*19250*/  ULDC UR4, c[0x0][0x22c] ;  /* 0x00008b0000047ab9 */ /* 0x000fe20000000800 */
[----:B------:R-:W4:Y:S01]  /*19260*/  LDC R216, c[0x0][0x248] ;  /* 0x00009200ffd87b82 */ /* 0x000f220000000800 */
[----:B--2---:R-:W-:-:S04]  /*19270*/  LEA R164, P4, R181, R2, 0x1 ;  /* 0x00000002b5a47211 */ /* 0x004fc800078808ff */
[----:B------:R-:W-:Y:S01]  /*19280*/  LEA.HI.X.SX32 R165, R181, R0, 0x1, P4 ;  /* 0x00000000b5a57211 */ /* 0x000fe200020f0eff */
[----:B-1----:R-:W-:Y:S02]  /*19290*/  IMAD R181, R220, 0x2, R181 ;  /* 0x00000002dcb57824 */ /* 0x002fe400078e02b5 */
[----:B------:R-:W1:Y:S02]  /*192a0*/  LDC R220, c[0x0][0x248] ;  /* 0x00009200ffdc7b82 */ /* 0x000e640000000800 */
[----:B0-----:R-:W-:Y:S01]  /*192b0*/  IMAD R77, R218, 0x2, R181 ;  /* 0x00000002da4d7824 */ /* 0x001fe200078e02b5 */
[----:B------:R0:W-:Y:S05]  /*192c0*/  @P2 STG.E.U16 desc[UR18][R164.64], R15 ;  /* 0x0000000fa4002986 */ /* 0x0001ea000c101512 */
[----:B------:R-:W2:Y:S01]  /*192d0*/  LDC R218, c[0x0][0x248] ;  /* 0x00009200ffda7b82 */ /* 0x000ea20000000800 */
[----:B---3--:R-:W-:-:S02]  /*192e0*/  PRMT R14, R13, 0x7632, R14 ;  /* 0x000076320d0e7816 */ /* 0x008fc4000000000e */
[----:B0-----:R-:W-:-:S05]  /*192f0*/  PRMT R165, R12, 0x7632, R165 ;  /* 0x000076320ca57816 */ /* 0x001fca00000000a5 */
[----:B------:R-:W0:Y:S01]  /*19300*/  LDC R164, c[0x0][0x248] ;  /* 0x00009200ffa47b82 */ /* 0x000e220000000800 */
[----:B------:R-:W-:-:S04]  /*19310*/  LEA R12, P2, R181, R2, 0x1 ;  /* 0x00000002b50c7211 */ /* 0x000fc800078408ff */
[----:B------:R-:W-:Y:S01]  /*19320*/  LEA.HI.X.SX32 R13, R181, R0, 0x1, P2 ;  /* 0x00000000b50d7211 */ /* 0x000fe200010f0eff */
[----:B------:R-:W-:Y:S01]  /*19330*/  IMAD R181, R222, 0x2, R77 ;  /* 0x00000002deb57824 */ /* 0x000fe200078e024d */
[----:B------:R-:W-:-:S03]  /*19340*/  LEA R78, P2, R77, R2, 0x1 ;  /* 0x000000024d4e7211 */ /* 0x000fc600078408ff */
[----:B------:R3:W-:Y:S01]  /*19350*/  @P6 STG.E.U16 desc[UR18][R12.64], R165 ;  /* 0x000000a50c006986 */ /* 0x0007e2000c101512 */
[----:B------:R-:W-:Y:S02]  /*19360*/  LEA.HI.X.SX32 R79, R77, R0, 0x1, P2 ;  /* 0x000000004d4f7211 */ /* 0x000fe400010f0eff */
[----:B------:R-:W-:-:S03]  /*19370*/  PRMT R15, R14, 0x7632, R15 ;  /* 0x000076320e0f7816 */ /* 0x000fc6000000000f */
[----:B------:R1:W-:Y:S01]  /*19380*/  @P5 STG.E.U16 desc[UR18][R78.64], R14 ;  /* 0x0000000e4e005986 */ /* 0x0003e2000c101512 */
[C---:B---3--:R-:W-:Y:S02]  /*19390*/  LEA R12, P6, R181.reuse, R2, 0x1 ;  /* 0x00000002b50c7211 */ /* 0x048fe400078c08ff */
[----:B------:R-:W-:Y:S01]  /*193a0*/  ISETP.LT.AND P4, PT, R234, UR5, !P0 ;  /* 0x00000005ea007c0c */ /* 0x000fe2000c781270 */
[----:B------:R-:W-:Y:S01]  /*193b0*/  ULDC UR5, c[0x0][0x22c] ;  /* 0x00008b0000057ab9 */ /* 0x000fe20000000800 */
[----:B------:R-:W-:Y:S01]  /*193c0*/  LEA.HI.X.SX32 R13, R181, R0, 0x1, P6 ;  /* 0x00000000b50d7211 */ /* 0x000fe200030f0eff */
[----:B----4-:R-:W-:Y:S01]  /*193d0*/  IMAD R181, R216, 0x2, R181 ;  /* 0x00000002d8b57824 */ /* 0x010fe200078e02b5 */
[----:B-1----:R-:W1:Y:S03]  /*193e0*/  LDC R78, c[0x0][0x248] ;  /* 0x00009200ff4e7b82 */ /* 0x002e660000000800 */
[----:B------:R3:W-:Y:S01]  /*193f0*/  @P3 STG.E.U16 desc[UR18][R12.64], R15 ;  /* 0x0000000f0c003986 */ /* 0x0007e2000c101512 */
[----:B--2---:R-:W-:Y:S01]  /*19400*/  IMAD R77, R218, 0x2, R181 ;  /* 0x00000002da4d7824 */ /* 0x004fe200078e02b5 */
[----:B------:R-:W-:-:S03]  /*19410*/  PRMT R165, R15, 0x7632, R165 ;  /* 0x000076320fa57816 */ /* 0x000fc600000000a5 */
[----:B------:R-:W2:Y:S01]  /*19420*/  LDC R216, c[0x0][0x248] ;  /* 0x00009200ffd87b82 */ /* 0x000ea20000000800 */
[----:B------:R-:W-:Y:S01]  /*19430*/  IMAD R79, R220, 0x2, R77 ;  /* 0x00000002dc4f7824 */ /* 0x000fe200078e024d */
[----:B---3--:R-:W-:-:S06]  /*19440*/  LEA R12, P6, R181, R2, 0x1 ;  /* 0x00000002b50c7211 */ /* 0x008fcc00078c08ff */
[----:B------:R-:W3:Y:S01]  /*19450*/  LDC R218, c[0x0][0x248] ;  /* 0x00009200ffda7b82 */ /* 0x000ee20000000800 */
[----:B------:R-:W-:Y:S02]  /*19460*/  LEA.HI.X.SX32 R13, R181, R0, 0x1, P6 ;  /* 0x00000000b50d7211 */ /* 0x000fe400030f0eff */
[----:B------:R-:W-:Y:S02]  /*19470*/  LEA R14, P6, R77, R2, 0x1 ;  /* 0x000000024d0e7211 */ /* 0x000fe400078c08ff */
[----:B------:R-:W-:Y:S01]  /*19480*/  ISETP.LT.AND P2, PT, R233, UR4, !P0 ;  /* 0x00000004e9007c0c */ /* 0x000fe2000c741270 */
[----:B------:R4:W-:Y:S01]  /*19490*/  @P4 STG.E.U16 desc[UR18][R12.64], R165 ;  /* 0x000000a50c004986 */ /* 0x0009e2000c101512 */
[----:B------:R-:W-:Y:S01]  /*194a0*/  LEA.HI.X.SX32 R15, R77, R0, 0x1, P6 ;  /* 0x000000004d0f7211 */ /* 0x000fe200030f0eff */
[----:B------:R-:W-:Y:S02]  /*194b0*/  ULDC UR4, c[0x0][0x22c] ;  /* 0x00008b0000047ab9 */ /* 0x000fe40000000800 */
[----:B------:R-:W-:Y:S01]  /*194c0*/  ISETP.LT.AND P5, PT, R231, UR4, !P0 ;  /* 0x00000004e7007c0c */ /* 0x000fe2000c7a1270 */
[----:B------:R-:W-:Y:S01]  /*194d0*/  ULDC UR4, c[0x0][0x22c] ;  /* 0x00008b0000047ab9 */ /* 0x000fe20000000800 */
[----:B----4-:R-:W-:-:S04]  /*194e0*/  LEA R12, P6, R79, R2, 0x1 ;  /* 0x000000024f0c7211 */ /* 0x010fc800078c08ff */
[----:B------:R-:W-:Y:S01]  /*194f0*/  LEA.HI.X.SX32 R13, R79, R0, 0x1, P6 ;  /* 0x000000004f0d7211 */ /* 0x000fe200030f0eff */
[----:B0-----:R-:W-:Y:S01]  /*19500*/  IMAD R79, R164, 0x2, R79 ;  /* 0x00000002a44f7824 */ /* 0x001fe200078e024f */
[----:B------:R-:W-:Y:S01]  /*19510*/  ISETP.LT.AND P3, PT, R229, UR4, !P0 ;  /* 0x00000004e5007c0c */ /* 0x000fe2000c761270 */
[----:B------:R-:W-:Y:S01]  /*19520*/  ULDC UR4, c[0x0][0x22c] ;  /* 0x00008b0000047ab9 */ /* 0x000fe20000000800 */
[----:B------:R0:W-:Y:S01]  /*19530*/  @P2 STG.E.U16 desc[UR18][R14.64], R4 ;  /* 0x000000040e002986 */ /* 0x0001e2000c101512 */
[----:B-1----:R-:W-:Y:S01]  /*19540*/  IMAD R77, R78, 0x2, R79 ;  /* 0x000000024e4d7824 */ /* 0x002fe200078e024f */
[----:B------:R-:W1:Y:S01]  /*19550*/  LDC R164, c[0x0][0x248] ;  /* 0x00009200ffa47b82 */ /* 0x000e620000000800 */
[----:B------:R-:W-:Y:S01]  /*19560*/  ISETP.LT.AND P4, PT, R225, UR4, !P0 ;  /* 0x00000004e1007c0c */ /* 0x000fe2000c781270 */
[----:B------:R4:W-:Y:S01]  /*19570*/  @P5 STG.E.U16 desc[UR18][R12.64], R5 ;  /* 0x000000050c005986 */ /* 0x0009e2000c101512 */
[----:B------:R-:W-:-:S05]  /*19580*/  ULDC UR4, c[0x0][0x22c] ;  /* 0x00008b0000047ab9 */ /* 0x000fca0000000800 */
[----:B------:R-:W1:Y:S01]  /*19590*/  LDC R78, c[0x0][0x248] ;  /* 0x00009200ff4e7b82 */ /* 0x000e620000000800 */
[----:B0-----:R-:W-:-:S04]  /*195a0*/  LEA R14, P6, R79, R2, 0x1 ;  /* 0x000000024f0e7211 */ /* 0x001fc800078c08ff */
[----:B------:R-:W-:Y:S01]  /*195b0*/  LEA.HI.X.SX32 R15, R79, R0, 0x1, P6 ;  /* 0x000000004f0f7211 */ /* 0x000fe200030f0eff */
[----:B--2---:R-:W-:Y:S01]  /*195c0*/  IMAD R79, R216, 0x2, R77 ;  /* 0x00000002d84f7824 */ /* 0x004fe200078e024d */
[C---:B----4-:R-:W-:Y:S01]  /*195d0*/  LEA R12, P6, R77.reuse, R2, 0x1 ;  /* 0x000000024d0c7211 */ /* 0x050fe200078c08ff */
[----:B------:R-:W0:Y:S01]  /*195e0*/  LDC R216, c[0x0][0x248] ;  /* 0x00009200ffd87b82 */ /* 0x000e220000000800 */
[----:B------:R-:W-:Y:S01]  /*195f0*/  ISETP.LT.AND P2, PT, R226, UR4, !P0 ;  /* 0x00000004e2007c0c */ /* 0x000fe2000c741270 */
[----:B------:R2:W-:Y:S01]  /*19600*/  @P3 STG.E.U16 desc[UR18][R14.64], R6 ;  /* 0x000000060e003986 */ /* 0x0005e2000c101512 */
[----:B------:R-:W-:Y:S01]  /*19610*/  LEA.HI.X.SX32 R13, R77, R0, 0x1, P6 ;  /* 0x000000004d0d7211 */ /* 0x000fe200030f0eff */
[----:B---3--:R-:W-:Y:S01]  /*19620*/  IMAD R77, R218, 0x2, R79 ;  /* 0x00000002da4d7824 */ /* 0x008fe200078e024f */
[----:B------:R-:W-:Y:S02]  /*19630*/  ULDC UR4, c[0x0][0x22c] ;  /* 0x00008b0000047ab9 */ /* 0x000fe40000000800 */
[----:B------:R-:W-:Y:S01]  /*19640*/  ISETP.LT.AND P5, PT, R224, UR4, !P0 ;  /* 0x00000004e0007c0c */ /* 0x000fe2000c7a1270 */
[----:B------:R3:W-:Y:S01]  /*19650*/  @P4 STG.E.U16 desc[UR18][R12.64], R7 ;  /* 0x000000070c004986 */ /* 0x0007e2000c101512 */
[----:B------:R-:W4:Y:S01]  /*19660*/  LDC R218, c[0x0][0x248] ;  /* 0x00009200ffda7b82 */ /* 0x000f220000000800 */
[----:B------:R-:W-:Y:S01]  /*19670*/  PRMT R5, R4, 0x7632, R5 ;  /* 0x0000763204057816 */ /* 0x000fe20000000005 */
[----:B------:R-:W-:Y:S01]  /*19680*/  ULDC UR4, c[0x0][0x22c] ;  /* 0x00008b0000047ab9 */ /* 0x000fe20000000800 */
[----:B--2---:R-:W-:-:S04]  /*19690*/  LEA R14, P6, R79, R2, 0x1 ;  /* 0x000000024f0e7211 */ /* 0x004fc800078c08ff */
[----:B------:R-:W-:Y:S02]  /*196a0*/  LEA.HI.X.SX32 R15, R79, R0, 0x1, P6 ;  /* 0x000000004f0f7211 */ /* 0x000fe400030f0eff */
[----:B---3--:R-:W-:-:S04]  /*196b0*/  LEA R12, P6, R77, R2, 0x1 ;  /* 0x000000024d0c7211 */ /* 0x008fc800078c08ff */
[----:B------:R-:W-:Y:S01]  /*196c0*/  LEA.HI.X.SX32 R13, R77, R0, 0x1, P6 ;  /* 0x000000004d0d7211 */ /* 0x000fe200030f0eff */
[----:B-1----:R-:W-:Y:S01]  /*196d0*/  IMAD R77, R78, 0x2, R77 ;  /* 0x000000024e4d7824 */ /* 0x002fe200078e024d */
[----:B------:R1:W-:Y:S01]  /*196e0*/  @P2 STG.E.U16 desc[UR18][R14.64], R5 ;  /* 0x000000050e002986 */ /* 0x0003e2000c101512 */
[----:B------:R-:W-:Y:S01]  /*196f0*/  PRMT R6, R5, 0x7632, R6 ;  /* 0x0000763205067816 */ /* 0x000fe20000000006 */
[----:B------:R-:W2:Y:S01]  /*19700*/  LDC R78, c[0x0][0x248] ;  /* 0x00009200ff4e7b82 */ /* 0x000ea20000000800 */
[----:B------:R-:W-:Y:S01]  /*19710*/  IMAD R79, R164, 0x2, R77 ;  /* 0x00000002a44f7824 */ /* 0x000fe200078e024d */
[----:B------:R-:W-:Y:S01]  /*19720*/  ISETP.LT.AND P3, PT, R223, UR4, !P0 ;  /* 0x00000004df007c0c */ /* 0x000fe2000c761270 */
[----:B------:R-:W-:Y:S01]  /*19730*/  ULDC UR4, c[0x0][0x22c] ;  /* 0x00008b0000047ab9 */ /* 0x000fe20000000800 */
[----:B------:R3:W-:Y:S01]  /*19740*/  @P5 STG.E.U16 desc[UR18][R12.64], R6 ;  /* 0x000000060c005986 */ /* 0x0007e2000c101512 */
[----:B------:R-:W-:Y:S01]  /*19750*/  ISETP.LT.AND P4, PT, R221, UR4, !P0 ;  /* 0x00000004dd007c0c */ /* 0x000fe2000c781270 */
[----:B------:R-:W-:-:S02]  /*19760*/  ULDC UR4, c[0x0][0x22c] ;  /* 0x00008b0000047ab9 */ /* 0x000fc40000000800 */
[----:B-1----:R-:W1:Y:S01]  /*19770*/  LDC R14, c[0x0][0x248] ;  /* 0x00009200ff0e7b82 */ /* 0x002e620000000800 */
[-C--:B------:R-:W-:Y:S02]  /*19780*/  LEA R4, P5, R77, R2.reuse, 0x1 ;  /* 0x000000024d047211 */ /* 0x080fe400078a08ff */
[----:B---3--:R-:W-:Y:S02]  /*19790*/  LEA R12, P6, R79, R2, 0x1 ;  /* 0x000000024f0c7211 */ /* 0x008fe400078c08ff */
[----:B------:R-:W-:-:S03]  /*197a0*/  PRMT R7, R6, 0x7632, R7 ;  /* 0x0000763206077816 */ /* 0x000fc60000000007 */
[----:B------:R-:W3:Y:S01]  /*197b0*/  LDC R164, c[0x0][0x248] ;  /* 0x00009200ffa47b82 */ /* 0x000ee20000000800 */
[-C--:B------:R-:W-:Y:S01]  /*197c0*/  LEA.HI.X.SX32 R13, R79, R0.reuse, 0x1, P6 ;  /* 0x000000004f0d7211 */ /* 0x080fe200030f0eff */
[----:B0-----:R-:W-:Y:S01]  /*197d0*/  IMAD R79, R216, 0x2, R79 ;  /* 0x00000002d84f7824 */ /* 0x001fe200078e024f */
[----:B------:R-:W-:Y:S02]  /*197e0*/  LEA.HI.X.SX32 R5, R77, R0, 0x1, P5 ;  /* 0x000000004d057211 */ /* 0x000fe400028f0eff */
[----:B------:R-:W-:Y:S01]  /*197f0*/  PRMT R77, R7, 0x7632, R77 ;  /* 0x00007632074d7816 */ /* 0x000fe2000000004d */
[----:B----4-:R-:W-:Y:S01]  /*19800*/  IMAD R15, R218, 0x2, R79 ;  /* 0x00000002da0f7824 */ /* 0x010fe200078e024f */
[----:B------:R-:W-:Y:S01]  /*19810*/  ISETP.LT.AND P2, PT, R219, UR4, !P0 ;  /* 0x00000004db007c0c */ /* 0x000fe2000c741270 */
[----:B------:R-:W-:Y:S01]  /*19820*/  ULDC UR4, c[0x0][0x22c] ;  /* 0x00008b0000047ab9 */ /* 0x000fe20000000800 */
[----:B------:R0:W-:Y:S01]  /*19830*/  @P3 STG.E.U16 desc[UR18][R4.64], R7 ;  /* 0x0000000704003986 */ /* 0x0001e2000c101512 */
[----:B------:R-:W-:Y:S01]  /*19840*/  ISETP.LT.AND P5, PT, R215, UR4, !P0 ;  /* 0x00000004d7007c0c */ /* 0x000fe2000c7a1270 */
[----:B------:R-:W-:Y:S01]  /*19850*/  ULDC UR4, c[0x0][0x22c] ;  /* 0x00008b0000047ab9 */ /* 0x000fe20000000800 */
[-C--:B------:R-:W-:Y:S01]  /*19860*/  LEA R6, P6, R15, R2.reuse, 0x1 ;  /* 0x000000020f067211 */ /* 0x080fe200078c08ff */
[----:B------:R4:W-:Y:S01]  /*19870*/  @P4 STG.E.U16 desc[UR18][R12.64], R77 ;  /* 0x0000004d0c004986 */ /* 0x0009e2000c101512 */
[----:B0-----:R-:W-:Y:S01]  /*19880*/  LEA R4, P3, R79, R2, 0x1 ;  /* 0x000000024f047211 */ /* 0x001fe200078608ff */
[----:B----4-:R-:W0:Y:S01]  /*19890*/  LDC R12, c[0x0][0x248] ;  /* 0x00009200ff0c7b82 */ /* 0x010e220000000800 */
[-C--:B------:R-:W-:Y:S01]  /*198a0*/  LEA.HI.X.SX32 R7, R15, R0.reuse, 0x1, P6 ;  /* 0x000000000f077211 */ /* 0x080fe200030f0eff */
[----:B-1----:R-:W-:Y:S01]  /*198b0*/  IMAD R15, R14, 0x2, R15 ;  /* 0x000000020e0f7824 */ /* 0x002fe200078e020f */
[----:B------:R-:W-:-:S03]  /*198c0*/  LEA.HI.X.SX32 R5, R79, R0, 0x1, P3 ;  /* 0x000000004f057211 */ /* 0x000fc600018f0eff */
[----:B--2---:R-:W-:Y:S02]  /*198d0*/  IMAD R13, R78, 0x2, R15 ;  /* 0x000000024e0d7824 */ /* 0x004fe400078e020f */
[----:B------:R-:W1:Y:S01]  /*198e0*/  LDC R14, c[0x0][0x248] ;  /* 0x00009200ff0e7b82 */ /* 0x000e620000000800 */
[----:B------:R2:W-:Y:S01]  /*198f0*/  @P2 STG.E.U16 desc[UR18][R4.64], R68 ;  /* 0x0000004404002986 */ /* 0x0005e2000c101512 */
[----:B------:R-:W-:Y:S01]  /*19900*/  ISETP.LT.AND P4, PT, R211, UR4, !P0 ;  /* 0x00000004d3007c0c */ /* 0x000fe2000c781270 */
[----:B------:R-:W-:Y:S01]  /*19910*/  ULDC UR4, c[0x0][0x22c] ;  /* 0x00008b0000047ab9 */ /* 0x000fe20000000800 */
[----:B------:R-:W-:Y:S01]  /*19920*/  ISETP.LT.AND P3, PT, R210, UR5, !P0 ;  /* 0x00000005d2007c0c */ /* 0x000fe2000c761270 */
[----:B------:R4:W-:Y:S01]  /*19930*/  @P5 STG.E.U16 desc[UR18][R6.64], R69 ;  /* 0x0000004506005986 */ /* 0x0009e2000c101512 */
[----:B------:R-:W-:Y:S02]  /*19940*/  ULDC UR5, c[0x0][0x22c] ;  /* 0x00008b0000057ab9 */ /* 0x000fe40000000800 */
[----:B------:R-:W1:Y:S01]  /*19950*/  LDC R78, c[0x0][0x248] ;  /* 0x00009200ff4e7b82 */ /* 0x000e620000000800 */
[----:B--2---:R-:W-:-:S02]  /*19960*/  LEA R4, P2, R15, R2, 0x1 ;  /* 0x000000020f047211 */ /* 0x004fc400078408ff */
[----:B----4-:R-:W-:-:S04]  /*19970*/  LEA R6, P6, R13, R2, 0x1 ;  /* 0x000000020d067211 */ /* 0x010fc800078c08ff */
[-C--:B------:R-:W-:Y:S01]  /*19980*/  LEA.HI.X.SX32 R7, R13, R0.reuse, 0x1, P6 ;  /* 0x000000000d077211 */ /* 0x080fe200030f0eff */
[----:B---3--:R-:W-:Y:S01]  /*19990*/  IMAD R13, R164, 0x2, R13 ;  /* 0x00000002a40d7824 */ /* 0x008fe200078e020d */
[----:B------:R-:W-:Y:S01]  /*199a0*/  LEA.HI.X.SX32 R5, R15, R0, 0x1, P2 ;  /* 0x000000000f057211 */ /* 0x000fe200010f0eff */
[----:B------:R-:W2:Y:S01]  /*199b0*/  LDC R164, c[0x0][0x248] ;  /* 0x00009200ffa47b82 */ /* 0x000ea20000000800 */
[----:B------:R-:W-:Y:S01]  /*199c0*/  ISETP.LT.AND P5, PT, R205, UR4, !P0 ;  /* 0x00000004cd007c0c */ /* 0x000fe2000c7a1270 */
[----:B0-----:R-:W-:Y:S01]  /*199d0*/  IMAD R15, R12, 0x2, R13 ;  /* 0x000000020c0f7824 */ /* 0x001fe200078e020d */
[----:B------:R-:W-:Y:S01]  /*199e0*/  ISETP.LT.AND P2, PT, R206, UR5, !P0 ;  /* 0x00000005ce007c0c */ /* 0x000fe2000c741270 */
[----:B------:R0:W-:Y:S01]  /*199f0*/  @P4 STG.E.U16 desc[UR18][R4.64], R70 ;  /* 0x0000004604004986 */ /* 0x0001e2000c101512 */
[----:B------:R-:W-:Y:S01]  /*19a00*/  PRMT R68, R68, 0x7632, R68 ;  /* 0x0000763244447816 */ /* 0x000fe20000000044 */
[----:B------:R-:W-:Y:S01]  /*19a10*/  ULDC UR4, c[0x0][0x22c] ;  /* 0x00008b0000047ab9 */ /* 0x000fe20000000800 */
[----:B------:R-:W-:Y:S01]  /*19a20*/  PRMT R69, R69, 0x7632, R69 ;  /* 0x0000763245457816 */ /* 0x000fe20000000045 */
[----:B------:R3:W-:Y:S01]  /*19a30*/  @P3 STG.E.U16 desc[UR18][R6.64], R71 ;  /* 0x0000004706003986 */ /* 0x0007e2000c101512 */
[----:B------:R-:W4:Y:S01]  /*19a40*/  LDC R12, c[0x0][0x248] ;  /* 0x00009200ff0c7b82 */ /* 0x000f220000000800 */
[----:B------:R-:W-:Y:S01]  /*19a50*/  ULDC UR5, c[0x0][0x22c] ;  /* 0x00008b0000057ab9 */ /* 0x000fe20000000800 */
[----:B0-----:R-:W-:-:S02]  /*19a60*/  LEA R4, P3, R13, R2, 0x1 ;  /* 0x000000020d047211 */ /* 0x001fc400078608ff */
[----:B---3--:R-:W-:Y:S02]  /*19a70*/  LEA R6, P4, R15, R2, 0x1 ;  /* 0x000000020f067211 */ /* 0x008fe400078808ff */
[-C--:B------:R-:W-:Y:S01]  /*19a80*/  LEA.HI.X.SX32 R5, R13, R0.reuse, 0x1, P3 ;  /* 0x000000000d057211 */ /* 0x080fe200018f0eff */
[----:B-1----:R-:W-:Y:S01]  /*19a90*/  IMAD R13, R14, 0x2, R15 ;  /* 0x000000020e0d7824 */ /* 0x002fe200078e020f */
[----:B------:R-:W-:Y:S01]  /*19aa0*/  LEA.HI.X.SX32 R7, R15, R0, 0x1, P4 ;  /* 0x000000000f077211 */ /* 0x000fe200020f0eff */
[----:B------:R-:W0:Y:S01]  /*19ab0*/  LDC R14, c[0x0][0x248] ;  /* 0x00009200ff0e7b82 */ /* 0x000e220000000800 */
[----:B------:R-:W-:Y:S01]  /*19ac0*/  ISETP.LT.AND P6, PT, R207, UR4, !P0 ;  /* 0x00000004cf007c0c */ /* 0x000fe2000c7c1270 */
[----:B------:R1:W-:Y:S01]  /*19ad0*/  @P5 STG.E.U16 desc[UR18][R4.64], R68 ;  /* 0x0000004404005986 */ /* 0x0003e2000c101512 */
[----:B------:R-:W-:Y:S01]  /*19ae0*/  IMAD R15, R78, 0x2, R13 ;  /* 0x000000024e0f7824 */ /* 0x000fe200078e020d */
[----:B------:R-:W-:Y:S01]  /*19af0*/  PRMT R70, R70, 0x7632, R70 ;  /* 0x0000763246467816 */ /* 0x000fe20000000046 */
[----:B------:R-:W-:Y:S01]  /*19b00*/  ULDC UR4, c[0x0][0x22c] ;  /* 0x00008b0000047ab9 */ /* 0x000fe20000000800 */
[----:B------:R3:W-:Y:S01]  /*19b10*/  @P2 STG.E.U16 desc[UR18][R6.64], R69 ;  /* 0x0000004506002986 */ /* 0x0007e2000c101512 */
[C---:B-1----:R-:W-:Y:S01]  /*19b20*/  LEA R4, P2, R13.reuse, R2, 0x1 ;  /* 0x000000020d047211 */ /* 0x042fe200078408ff */
[----:B------:R-:W1:Y:S03]  /*19b30*/  LDC R68, c[0x0][0x248] ;  /* 0x00009200ff447b82 */ /* 0x000e660000000800 */
[----:B------:R-:W-:Y:S01]  /*19b40*/  LEA.HI.X.SX32 R5, R13, R0, 0x1, P2 ;  /* 0x000000000d057211 */ /* 0x000fe200010f0eff */
[----:B--2---:R-:W-:Y:S01]  /*19b50*/  IMAD R13, R164, 0x2, R15 ;  /* 0x00000002a40d7824 */ /* 0x004fe200078e020f */
[----:B------:R-:W-:Y:S01]  /*19b60*/  ISETP.LT.AND P3, PT, R204, UR4, !P0 ;  /* 0x00000004cc007c0c */ /* 0x000fe2000c761270 */
[----:B------:R-:W-:-:S02]  /*19b70*/  ULDC UR4, c[0x0][0x22c] ;  /* 0x00008b0000047ab9 */ /* 0x000fc40000000800 */
[----:B------:R2:W-:Y:S01]  /*19b80*/  @P6 STG.E.U16 desc[UR18][R4.64], R70 ;  /* 0x0000004604006986 */ /* 0x0005e2000c101512 */
[----:B------:R-:W-:Y:S01]  /*19b90*/  ISETP.LT.AND P5, PT, R202, UR4, !P0 ;  /* 0x00000004ca007c0c */ /* 0x000fe2000c7a1270 */
[----:B------:R-:W-:Y:S01]  /*19ba0*/  ULDC UR4, c[0x0][0x22c] ;  /* 0x00008b0000047ab9 */ /* 0x000fe20000000800 */
[-C--:B---3--:R-:W-:Y:S02]  /*19bb0*/  LEA R6, P2, R15, R2.reuse, 0x1 ;  /* 0x000000020f067211 */ /* 0x088fe400078408ff */
[C---:B--2---:R-:W-:Y:S01]  /*19bc0*/  LEA R4, P6, R13.reuse, R2, 0x1 ;  /* 0x000000020d047211 */ /* 0x044fe200078c08ff */
[----:B------:R-:W2:Y:S03]  /*19bd0*/  LDC R70, c[0x0][0x248] ;  /* 0x00009200ff467b82 */ /* 0x000ea60000000800 */
[----:B------:R-:W-:Y:S01]  /*19be0*/  LEA.HI.X.SX32 R5, R13, R0, 0x1, P6 ;  /* 0x000000000d057211 */ /* 0x000fe200030f0eff */
[----:B----4-:R-:W-:Y:S01]  /*19bf0*/  IMAD R13, R12, 0x2, R13 ;  /* 0x000000020c0d7824 */ /* 0x010fe200078e020d */
[----:B------:R-:W-:-:S03]  /*19c00*/  PRMT R71, R71, 0x7632, R71 ;  /* 0x0000763247477816 */ /* 0x000fc60000000047 */
[----:B------:R-:W3:Y:S01]  /*19c10*/  LDC R12, c[0x0][0x248] ;  /* 0x00009200ff0c7b82 */ /* 0x000ee20000000800 */
[----:B------:R-:W-:Y:S02]  /*19c20*/  LEA.HI.X.SX32 R7, R15, R0, 0x1, P2 ;  /* 0x000000000f077211 */ /* 0x000fe400010f0eff */
[----:B------:R-:W-:Y:S01]  /*19c30*/  ISETP.LT.AND P4, PT, R203, UR4, !P0 ;  /* 0x00000004cb007c0c */ /* 0x000fe2000c781270 */
[----:B0-----:R-:W-:Y:S01]  /*19c40*/  IMAD R15, R14, 0x2, R13 ;  /* 0x000000020e0f7824 */ /* 0x001fe200078e020d */
[----:B------:R-:W-:Y:S01]  /*19c50*/  ULDC UR4, c[0x0][0x22c] ;  /* 0x00008b0000047ab9 */ /* 0x000fe20000000800 */
[----:B------:R0:W-:Y:S02]  /*19c60*/  @P3 STG.E.U16 desc[UR18][R6.64], R71 ;  /* 0x0000004706003986 */ /* 0x0001e4000c101512 */
[----:B------:R-:W4:Y:S02]  /*19c70*/  LDC R14, c[0x0][0x248] ;  /* 0x00009200ff0e7b82 */ /* 0x000f240000000800 */
[----:B------:R1:W-:Y:S01]  /*19c80*/  @P5 STG.E.U16 desc[UR18][R4.64], R20 ;  /* 0x0000001404005986 */ /* 0x0003e2000c101512 */
[----:B0-----:R-:W-:-:S04]  /*19c90*/  LEA R6, P5, R13, R2, 0x1 ;  /* 0x000000020d067211 */ /* 0x001fc800078a08ff */
[----:B------:R-:W-:Y:S01]  /*19ca0*/  LEA.HI.X.SX32 R7, R13, R0, 0x1, P5 ;  /* 0x000000000d077211 */ /* 0x000fe200028f0eff */
[----:B-1----:R-:W-:Y:S01]  /*19cb0*/  IMAD R13, R68, 0x2, R15 ;  /* 0x00000002440d7824 */ /* 0x002fe200078e020f */
[----:B------:R-:W-:Y:S01]  /*19cc0*/  ISETP.LT.AND P2, PT, R196, UR4, !P0 ;  /* 0x00000004c4007c0c */ /* 0x000fe2000c741270 */
[----:B------:R-:W-:Y:S02]  /*19cd0*/  ULDC UR4, c[0x0][0x22c] ;  /* 0x00008b0000047ab9 */ /* 0x000fe40000000800 */
[----:B------:R0:W-:Y:S01]  /*19ce0*/  @P4 STG.E.U16 desc[UR18][R6.64], R21 ;  /* 0x0000001506004986 */ /* 0x0001e2000c101512 */
[----:B------:R-:W-:Y:S01]  /*19cf0*/  ISETP.LT.AND P3, PT, R197, UR4, !P0 ;  /* 0x00000004c5007c0c */ /* 0x000fe2000c761270 */
[----:B------:R-:W-:Y:S01]  /*19d00*/  ULDC UR4, c[0x0][0x22c] ;  /* 0x00008b0000047ab9 */ /* 0x000fe20000000800 */
[-C--:B------:R-:W-:Y:S02]  /*19d10*/  LEA R4, P5, R15, R2.reuse, 0x1 ;  /* 0x000000020f047211 */ /* 0x080fe400078a08ff */
[----:B0-----:R-:W-:-:S04]  /*19d20*/  LEA R6, P4, R13, R2, 0x1 ;  /* 0x000000020d067211 */ /* 0x001fc800078808ff */
[-C--:B------:R-:W-:Y:S01]  /*19d30*/  LEA.HI.X.SX32 R7, R13, R0.reuse, 0x1, P4 ;  /* 0x000000000d077211 */ /* 0x080fe200020f0eff */
[----:B---3--:R-:W-:Y:S02]  /*19d40*/  IMAD R13, R12, 0x2, R13 ;  /* 0x000000020c0d7824 */ /* 0x008fe400078e020d */
[----:B------:R-:W0:Y:S01]  /*19d50*/  LDC R12, c[0x0][0x248] ;  /* 0x00009200ff0c7b82 */ /* 0x000e220000000800 */
[----:B------:R-:W-:Y:S02]  /*19d60*/  LEA.HI.X.SX32 R5, R15, R0, 0x1, P5 ;  /* 0x000000000f057211 */ /* 0x000fe400028f0eff */
[----:B------:R-:W-:Y:S01]  /*19d70*/  ISETP.LT.AND P6, PT, R195, UR4, !P0 ;  /* 0x00000004c3007c0c */ /* 0x000fe2000c7c1270 */
[----:B----4-:R-:W-:Y:S01]  /*19d80*/  IMAD R15, R14, 0x2, R13 ;  /* 0x000000020e0f7824 */ /* 0x010fe200078e020d */
[----:B------:R-:W-:Y:S01]  /*19d90*/  PRMT R21, R20, 0x7632, R21 ;  /* 0x0000763214157816 */ /* 0x000fe20000000015 */
[----:B------:R1:W-:Y:S01]  /*19da0*/  @P2 STG.E.U16 desc[UR18][R4.64], R22 ;  /* 0x0000001604002986 */ /* 0x0003e2000c101512 */
[----:B------:R-:W-:Y:S01]  /*19db0*/  ULDC UR4, c[0x0][0x22c] ;  /* 0x00008b0000047ab9 */ /* 0x000fe20000000800 */
[----:B------:R-:W3:Y:S02]  /*19dc0*/  LDC R14, c[0x0][0x248] ;  /* 0x00009200ff0e7b82 */ /* 0x000ee40000000800 */
[----:B------:R4:W-:Y:S01]  /*19dd0*/  @P3 STG.E.U16 desc[UR18][R6.64], R23 ;  /* 0x0000001706003986 */ /* 0x0009e2000c101512 */
[----:B------:R-:W-:Y:S01]  /*19de0*/  ISETP.LT.AND P5, PT, R193, UR4, !P0 ;  /* 0x00000004c1007c0c */ /* 0x000fe2000c7a1270 */
[----:B------:R-:W-:-:S04]  /*19df0*/  ULDC UR4, c[0x0][0x22c] ;  /* 0x00008b0000047ab9 */ /* 0x000fc80000000800 */
[----:B------:R-:W3:Y:S01]  /*19e00*/  LDC R20, c[0x0][0x248] ;  /* 0x00009200ff147b82 */ /* 0x000ee20000000800 */
[----:B-1----:R-:W-:-:S04]  /*19e10*/  LEA R4, P3, R13, R2, 0x1 ;  /* 0x000000020d047211 */ /* 0x002fc800078608ff */
[----:B------:R-:W-:Y:S01]  /*19e20*/  LEA.HI.X.SX32 R5, R13, R0, 0x1, P3 ;  /* 0x000000000d057211 */ /* 0x000fe200018f0eff */
[----:B--2---:R-:W-:Y:S01]  /*19e30*/  IMAD R13, R70, 0x2, R15 ;  /* 0x00000002460d7824 */ /* 0x004fe200078e020f */
[----:B------:R-:W-:Y:S01]  /*19e40*/  ISETP.LT.AND P2, PT, R191, UR4, !P0 ;  /* 0x00000004bf007c0c */ /* 0x000fe2000c741270 */
[----:B------:R-:W-:Y:S02]  /*19e50*/  ULDC UR4, c[0x0][0x22c] ;  /* 0x00008b0000047ab9 */ /* 0x000fe40000000800 */
[----:B------:R1:W-:Y:S01]  /*19e60*/  @P6 STG.E.U16 desc[UR18][R4.64], R21 ;  /* 0x0000001504006986 */ /* 0x0003e2000c101512 */
[----:B----4-:R-:W-:Y:S02]  /*19e70*/  LEA R6, P3, R15, R2, 0x1 ;  /* 0x000000020f067211 */ /* 0x010fe400078608ff */
[----:B------:R-:W-:Y:S02]  /*19e80*/  PRMT R22, R21, 0x7632, R22 ;  /* 0x0000763215167816 */ /* 0x000fe40000000016 */
[----:B------:R-:W-:-:S02]  /*19e90*/  LEA.HI.X.SX32 R7, R15, R0, 0x1, P3 ;  /* 0x000000000f077211 */ /* 0x000fc400018f0eff */
[----:B-1----:R-:W-:-:S04]  /*19ea0*/  LEA R4, P6, R13, R2, 0x1 ;  /* 0x000000020d047211 */ /* 0x002fc800078c08ff */
[----:B------:R-:W-:Y:S01]  /*19eb0*/  LEA.HI.X.SX32 R5, R13, R0, 0x1, P6 ;  /* 0x000000000d057211 */ /* 0x000fe200030f0eff */
[----:B0-----:R-:W-:Y:S02]  /*19ec0*/  IMAD R13, R12, 0x2, R13 ;  /* 0x000000020c0d7824 */ /* 0x001fe400078e020d */
[----:B------:R-:W0:Y:S01]  /*19ed0*/  LDC R12, c[0x0][0x248] ;  /* 0x00009200ff0c7b82 */ /* 0x000e220000000800 */
[----:B------:R-:W-:Y:S01]  /*19ee0*/  PRMT R15, R22, 0x7632, R15 ;  /* 0x00007632160f7816 */ /* 0x000fe2000000000f */
[----:B------:R1:W-:Y:S01]  /*19ef0*/  @P5 STG.E.U16 desc[UR18][R6.64], R22 ;  /* 0x0000001606005986 */ /* 0x0003e2000c101512 */
[----:B------:R-:W-:Y:S01]  /*19f00*/  ISETP.LT.AND P4, PT, R190, UR5, !P0 ;  /* 0x00000005be007c0c */ /* 0x000fe2000c781270 */
[----:B------:R-:W-:Y:S02]  /*19f10*/  ULDC UR5, c[0x0][0x22c] ;  /* 0x00008b0000057ab9 */ /* 0x000fe40000000800 */
[----:B------:R2:W-:Y:S02]  /*19f20*/  @P2 STG.E.U16 desc[UR18][R4.64], R15 ;  /* 0x0000000f04002986 */ /* 0x0005e4000c101512 */
[----:B-1----:R-:W1:Y:S01]  /*19f30*/  LDC R22, c[0x0][0x248] ;  /* 0x00009200ff167b82 */ /* 0x002e620000000800 */
[----:B---3--:R-:W-:Y:S01]  /*19f40*/  IMAD R7, R14, 0x2, R13 ;  /* 0x000000020e077824 */ /* 0x008fe200078e020d */
[----:B--2---:R-:W-:-:S02]  /*19f50*/  LEA R4, P6, R13, R2, 0x1 ;  /* 0x000000020d047211 */ /* 0x004fc400078c08ff */
[----:B------:R-:W-:-:S04]  /*19f60*/  PRMT R23, R23, 0x7632, R23 ;  /* 0x0000763217177816 */ /* 0x000fc80000000017 */
[----:B------:R-:W2:Y:S01]  /*19f70*/  LDC R14, c[0x0][0x248] ;  /* 0x00009200ff0e7b82 */ /* 0x000ea20000000800 */
[----:B------:R-:W-:Y:S01]  /*19f80*/  LEA.HI.X.SX32 R5, R13, R0, 0x1, P6 ;  /* 0x000000000d057211 */ /* 0x000fe200030f0eff */
[----:B------:R-:W-:Y:S01]  /*19f90*/  IMAD R13, R20, 0x2, R7 ;  /* 0x00000002140d7824 */ /* 0x000fe200078e0207 */
[----:B------:R-:W-:Y:S02]  /*19fa0*/  LEA R6, P6, R7, R2, 0x1 ;  /* 0x0000000207067211 */ /* 0x000fe400078c08ff */
[----:B------:R-:W-:Y:S01]  /*19fb0*/  ISETP.LT.AND P3, PT, R187, UR4, !P0 ;  /* 0x00000004bb007c0c */ /* 0x000fe2000c761270 */
[----:B------:R-:W-:Y:S01]  /*19fc0*/  ULDC UR4, c[0x0][0x22c] ;  /* 0x00008b0000047ab9 */ /* 0x000fe20000000800 */
[----:B------:R3:W-:Y:S01]  /*19fd0*/  @P4 STG.E.U16 desc[UR18][R4.64], R23 ;  /* 0x0000001704004986 */ /* 0x0007e2000c101512 */
[----:B------:R-:W4:Y:S01]  /*19fe0*/  LDC R20, c[0x0][0x248] ;  /* 0x00009200ff147b82 */ /* 0x000f220000000800 */
[----:B------:R-:W-:Y:S02]  /*19ff0*/  LEA.HI.X.SX32 R7, R7, R0, 0x1, P6 ;  /* 0x0000000007077211 */ /* 0x000fe400030f0eff */
[----:B------:R-:W-:Y:S01]  /*1a000*/  ISETP.LT.AND P5, PT, R185, UR4, !P0 ;  /* 0x00000004b9007c0c */ /* 0x000fe2000c7a1270 */
[----:B------:R-:W-:Y:S01]  /*1a010*/  ULDC UR4, c[0x0][0x22c] ;  /* 0x00008b0000047ab9 */ /* 0x000fe20000000800 */
[----:B---3--:R-:W-:-:S04]  /*1a020*/  LEA R4, P6, R13, R2, 0x1 ;  /* 0x000000020d047211 */ /* 0x008fc800078c08ff */
[----:B------:R-:W-:Y:S01]  /*1a030*/  LEA.HI.X.SX32 R5, R13, R0, 0x1, P6 ;  /* 0x000000000d057211 */ /* 0x000fe200030f0eff */
[----:B0-----:R-:W-:Y:S01]  /*1a040*/  IMAD R13, R12, 0x2, R13 ;  /* 0x000000020c0d7824 */ /* 0x001fe200078e020d */
[----:B------:R-:W-:Y:S01]  /*1a050*/  ISETP.LT.AND P2, PT, R183, UR4, !P0 ;  /* 0x00000004b7007c0c */ /* 0x000fe2000c741270 */
[----:B------:R-:W0:Y:S01]  /*1a060*/  LDC R12, c[0x0][0x248] ;  /* 0x00009200ff0c7b82 */ /* 0x000e220000000800 */
[----:B------:R-:W-:Y:S01]  /*1a070*/  ULDC UR4, c[0x0][0x22c] ;  /* 0x00008b0000047ab9 */ /* 0x000fe20000000800 */
[----:B------:R3:W-:Y:S01]  /*1a080*/  @P3 STG.E.U16 desc[UR18][R6.64], R16 ;  /* 0x0000001006003986 */ /* 0x0007e2000c101512 */
[----:B-1----:R-:W-:Y:S01]  /*1a090*/  IMAD R15, R22, 0x2, R13 ;  /* 0x00000002160f7824 */ /* 0x002fe200078e020d */
[----:B------:R-:W-:Y:S01]  /*1a0a0*/  ISETP.LT.AND P4, PT, R177, UR4, !P0 ;  /* 0x00000004b1007c0c */ /* 0x000fe2000c781270 */
[----:B------:R-:W-:Y:S01]  /*1a0b0*/  ULDC UR4, c[0x0][0x22c] ;  /* 0x00008b0000047ab9 */ /* 0x000fe20000000800 */
[----:B------:R1:W-:Y:S02]  /*1a0c0*/  @P5 STG.E.U16 desc[UR18][R4.64], R17 ;  /* 0x0000001104005986 */ /* 0x0003e4000c101512 */
[----:B------:R-:W0:Y:S01]  /*1a0d0*/  LDC R22, c[0x0][0x248] ;  /* 0x00009200ff167b82 */ /* 0x000e220000000800 */
[----:B---3--:R-:W-:-:S04]  /*1a0e0*/  LEA R6, P6, R13, R2, 0x1 ;  /* 0x000000020d067211 */ /* 0x008fc800078c08ff */
[----:B------:R-:W-:Y:S01]  /*1a0f0*/  LEA.HI.X.SX32 R7, R13, R0, 0x1, P6 ;  /* 0x000000000d077211 */ /* 0x000fe200030f0eff */
[----:B--2---:R-:W-:Y:S01]  /*1a100*/  IMAD R13, R14, 0x2, R15 ;  /* 0x000000020e0d7824 */ /* 0x004fe200078e020f */
[C---:B-1----:R-:W-:Y:S01]  /*1a110*/  LEA R4, P6, R15.reuse, R2, 0x1 ;  /* 0x000000020f047211 */ /* 0x042fe200078c08ff */
[----:B------:R-:W1:Y:S01]  /*1a120*/  LDC R14, c[0x0][0x248] ;  /* 0x00009200ff0e7b82 */ /* 0x000e620000000800 */
[----:B------:R-:W-:Y:S01]  /*1a130*/  ISETP.LT.AND P3, PT, R178, UR4, !P0 ;  /* 0x00000004b2007c0c */ /* 0x000fe2000c761270 */
[----:B------:R2:W-:Y:S01]  /*1a140*/  @P2 STG.E.U16 desc[UR18][R6.64], R18 ;  /* 0x0000001206002986 */ /* 0x0005e2000c101512 */
[----:B------:R-:W-:Y:S01]  /*1a150*/  LEA.HI.X.SX32 R5, R15, R0, 0x1, P6 ;  /* 0x000000000f057211 */ /* 0x000fe200030f0eff */
[----:B----4-:R-:W-:Y:S01]  /*1a160*/  IMAD R15, R20, 0x2, R13 ;  /* 0x00000002140f7824 */ /* 0x010fe200078e020d */
[----:B------:R-:W-:-:S03]  /*1a170*/  ULDC UR4, c[0x0][0x22c] ;  /* 0x00008b0000047ab9 */ /* 0x000fc60000000800 */
[----:B------:R3:W-:Y:S01]  /*1a180*/  @P4 STG.E.U16 desc[UR18][R4.64], R19 ;  /* 0x0000001304004986 */ /* 0x0007e2000c101512 */
[----:B--2---:R-:W-:-:S04]  /*1a190*/  LEA R6, P6, R13, R2, 0x1 ;  /* 0x000000020d067211 */ /* 0x004fc800078c08ff */
[----:B------:R-:W-:Y:S02]  /*1a1a0*/  LEA.HI.X.SX32 R7, R13, R0, 0x1, P6 ;  /* 0x000000000d077211 */ /* 0x000fe400030f0eff */
[----:B---3--:R-:W-:Y:S02]  /*1a1b0*/  PRMT R5, R16, 0x7632, R5 ;  /* 0x0000763210057816 */ /* 0x008fe40000000005 */
[----:B------:R-:W2:Y:S01]  /*1a1c0*/  LDC R16, c[0x0][0x248] ;  /* 0x00009200ff107b82 */ /* 0x000ea20000000800 */
[----:B------:R-:W-:Y:S02]  /*1a1d0*/  LEA R4, P6, R15, R2, 0x1 ;  /* 0x000000020f047211 */ /* 0x000fe400078c08ff */
[----:B------:R-:W-:Y:S01]  /*1a1e0*/  ISETP.LT.AND P5, PT, R176, UR4, !P0 ;  /* 0x00000004b0007c0c */ /* 0x000fe2000c7a1270 */
[----:B------:R3:W-:Y:S01]  /*1a1f0*/  @P3 STG.E.U16 desc[UR18][R6.64], R5 ;  /* 0x0000000506003986 */ /* 0x0007e2000c101512 */
[----:B------:R-:W-:Y:S01]  /*1a200*/  ULDC UR4, c[0x0][0x22c] ;  /* 0x00008b0000047ab9 */ /* 0x000fe20000000800 */
[----:B------:R-:W-:-:S02]  /*1a210*/  PRMT R17, R17, 0x7632, R17 ;  /* 0x0000763211117816 */ /* 0x000fc40000000011 */
[----:B------:R-:W-:Y:S01]  /*1a220*/  ISETP.LT.AND P2, PT, R174, UR4, !P0 ;  /* 0x00000004ae007c0c */ /* 0x000fe2000c741270 */
[----:B------:R-:W-:Y:S01]  /*1a230*/  ULDC UR4, c[0x0][0x22c] ;  /* 0x00008b0000047ab9 */ /* 0x000fe20000000800 */
[----:B---3--:R-:W-:Y:S01]  /*1a240*/  LEA.HI.X.SX32 R5, R15, R0, 0x1, P6 ;  /* 0x000000000f057211 */ /* 0x008fe200030f0eff */
[----:B0-----:R-:W-:Y:S02]  /*1a250*/  IMAD R15, R12, 0x2, R15 ;  /* 0x000000020c0f7824 */ /* 0x001fe400078e020f */
[----:B------:R-:W0:Y:S02]  /*1a260*/  LDC R12, c[0x0][0x248] ;  /* 0x00009200ff0c7b82 */ /* 0x000e240000000800 */
[----:B------:R-:W-:Y:S01]  /*1a270*/  IMAD R13, R22, 0x2, R15 ;  /* 0x00000002160d7824 */ /* 0x000fe200078e020f */
[----:B------:R-:W-:Y:S02]  /*1a280*/  ISETP.LT.AND P4, PT, R172, UR4, !P0 ;  /* 0x00000004ac007c0c */ /* 0x000fe4000c781270 */
[----:B------:R-:W-:Y:S01]  /*1a290*/  PRMT R19, R18, 0x7632, R19 ;  /* 0x0000763212137816 */ /* 0x000fe20000000013 */
[----:B------:R3:W-:Y:S01]  /*1a2a0*/  @P5 STG.E.U16 desc[UR18][R4.64], R17 ;  /* 0x0000001104005986 */ /* 0x0007e2000c101512 */
[----:B------:R-:W-:Y:S01]  /*1a2b0*/  LEA R6, P6, R13, R2, 0x1 ;  /* 0x000000020d067211 */ /* 0x000fe200078c08ff */
[----:B------:R-:W4:Y:S01]  /*1a2c0*/  LDC R18, c[0x0][0x248] ;  /* 0x00009200ff127b82 */ /* 0x000f220000000800 */
[----:B------:R-:W-:-:S02]  /*1a2d0*/  ULDC UR4, c[0x0][0x22c] ;  /* 0x00008b0000047ab9 */ /* 0x000fc40000000800 */
[----:B------:R-:W-:Y:S01]  /*1a2e0*/  LEA.HI.X.SX32 R7, R13, R0, 0x1, P6 ;  /* 0x000000000d077211 */ /* 0x000fe200030f0eff */
[----:B-1----:R-:W-:Y:S01]  /*1a2f0*/  IMAD R13, R14, 0x2, R13 ;  /* 0x000000020e0d7824 */ /* 0x002fe200078e020d */
[----:B------:R-:W-:-:S03]  /*1a300*/  PRMT R20, R19, 0x7632, R20 ;  /* 0x0000763213147816 */ /* 0x000fc60000000014 */
[----:B------:R-:W1:Y:S01]  /*1a310*/  LDC R14, c[0x0][0x248] ;  /* 0x00009200ff0e7b82 */ /* 0x000e620000000800 */
[----:B---3--:R-:W-:-:S04]  /*1a320*/  LEA R4, P5, R15, R2, 0x1 ;  /* 0x000000020f047211 */ /* 0x008fc800078a08ff */
[----:B------:R-:W-:Y:S01]  /*1a330*/  LEA.HI.X.SX32 R5, R15, R0, 0x1, P5 ;  /* 0x000000000f057211 */ /* 0x000fe200028f0eff */
[----:B--2---:R-:W-:Y:S01]  /*1a340*/  IMAD R15, R16, 0x2, R13 ;  /* 0x00000002100f7824 */ /* 0x004fe200078e020d */
[----:B------:R-:W-:Y:S01]  /*1a350*/  ISETP.LT.AND P3, PT, R171, UR4, !P0 ;  /* 0x00000004ab007c0c */ /* 0x000fe2000c761270 */
[----:B------:R-:W-:Y:S01]  /*1a360*/  ULDC UR4, c[0x0][0x22c] ;  /* 0x00008b0000047ab9 */ /* 0x000fe20000000800 */
[----:B------:R-:W2:Y:S01]  /*1a370*/  LDC R16, c[0x0][0x248] ;  /* 0x00009200ff107b82 */ /* 0x000ea20000000800 */
[----:B------:R-:W-:Y:S01]  /*1a380*/  @P2 STG.E.U16 desc[UR18][R4.64], R19 ;  /* 0x0000001304002986 */ /* 0x000fe2000c101512 */
[----:B------:R-:W-:Y:S01]  /*1a390*/  ISETP.LT.AND P5, PT, R173, UR4, !P0 ;  /* 0x00000004ad007c0c */ /* 0x000fe2000c7a1270 */
[----:B------:R-:W-:Y:S02]  /*1a3a0*/  ULDC UR4, c[0x0][0x22c] ;  /* 0x00008b0000047ab9 */ /* 0x000fe40000000800 */
[----:B------:R3:W-:Y:S03]  /*1a3b0*/  @P4 STG.E.U16 desc[UR18][R6.64], R20 ;  /* 0x0000001406004986 */ /* 0x0007e6000c101512 */
[----:B------:R-:W2:Y:S01]  /*1a3c0*/  LDC R22, c[0x0][0x248] ;  /* 0x00009200ff167b82 */ /* 0x000ea20000000800 */
[----:B---3--:R-:W-:-:S07]  /*1a3d0*/  LEA R6, P6, R15, R2, 0x1 ;  /* 0x000000020f067211 */ /* 0x008fce00078c08ff */
[----:B------:R-:W3:Y:S01]  /*1a3e0*/  LDC R20, c[0x0][0x248] ;  /* 0x00009200ff147b82 */ /* 0x000ee20000000800 */
[----:B------:R-:W-:Y:S02]  /*1a3f0*/  LEA R4, P2, R13, R2, 0x1 ;  /* 0x000000020d047211 */ /* 0x000fe400078408ff */
[-C--:B------:R-:W-:Y:S01]  /*1a400*/  LEA.HI.X.SX32 R7, R15, R0.reuse, 0x1, P6 ;  /* 0x000000000f077211 */ /* 0x080fe200030f0eff */
[----:B0-----:R-:W-:Y:S01]  /*1a410*/  IMAD R15, R12, 0x2, R15 ;  /* 0x000000020c0f7824 */ /* 0x001fe200078e020f */
[----:B------:R-:W-:-:S03]  /*1a420*/  LEA.HI.X.SX32 R5, R13, R0, 0x1, P2 ;  /* 0x000000000d057211 */ /* 0x000fc600010f0eff */
[----:B------:R-:W0:Y:S01]  /*1a430*/  LDC R12, c[0x0][0x248] ;  /* 0x00009200ff0c7b82 */ /* 0x000e220000000800 */
[----:B----4-:R-:W-:Y:S01]  /*1a440*/  IMAD R13, R18, 0x2, R15 ;  /* 0x00000002120d7824 */ /* 0x010fe200078e020f */
[----:B------:R-:W-:Y:S04]  /*1a450*/  @P3 STG.E.U16 desc[UR18][R4.64], R60 ;  /* 0x0000003c04003986 */ /* 0x000fe8000c101512 */
[----:B------:R4:W-:Y:S01]  /*1a460*/  @P5 STG.E.U16 desc[UR18][R6.64], R61 ;  /* 0x0000003d06005986 */ /* 0x0009e2000c101512 */
[----:B------:R-:W-:Y:S01]  /*1a470*/  ISETP.LT.AND P4, PT, R168, UR4, !P0 ;  /* 0x00000004a8007c0c */ /* 0x000fe2000c781270 */
[----:B------:R-:W3:Y:S01]  /*1a480*/  LDC R18, c[0x0][0x248] ;  /* 0x00009200ff127b82 */ /* 0x000ee20000000800 */
[----:B------:R-:W-:Y:S01]  /*1a490*/  ISETP.LT.AND P2, PT, R166, UR5, !P0 ;  /* 0x00000005a6007c0c */ /* 0x000fe2000c741270 */
[----:B------:R-:W-:Y:S01]  /*1a4a0*/  ULDC UR4, c[0x0][0x22c] ;  /* 0x00008b0000047ab9 */ /* 0x000fe20000000800 */
[----:B------:R-:W-:Y:S01]  /*1a4b0*/  ULDC UR5, c[0x0][0x22c] ;  /* 0x00008b0000057ab9 */ /* 0x000fe20000000800 */
[----:B----4-:R-:W-:-:S04]  /*1a4c0*/  LEA R6, P6, R13, R2, 0x1 ;  /* 0x000000020d067211 */ /* 0x010fc800078c08ff */
[----:B------:R-:W-:Y:S01]  /*1a4d0*/  LEA.HI.X.SX32 R7, R13, R0, 0x1, P6 ;  /* 0x000000000d077211 */ /* 0x000fe200030f0eff */
[----:B-1----:R-:W-:Y:S01]  /*1a4e0*/  IMAD R13, R14, 0x2, R13 ;  /* 0x000000020e0d7824 */ /* 0x002fe200078e020d */
[C---:B------:R-:W-:Y:S01]  /*1a4f0*/  LEA R4, P3, R15.reuse, R2, 0x1 ;  /* 0x000000020f047211 */ /* 0x040fe200078608ff */
[----:B------:R-:W1:Y:S03]  /*1a500*/  LDC R14, c[0x0][0x248] ;  /* 0x00009200ff0e7b82 */ /* 0x000e660000000800 */
[----:B------:R-:W-:Y:S01]  /*1a510*/  LEA.HI.X.SX32 R5, R15, R0, 0x1, P3 ;  /* 0x000000000f057211 */ /* 0x000fe200018f0eff */
[----:B0-----:R-:W-:Y:S01]  /*1a520*/  IMAD R15, R12, 0x2, R13 ;  /* 0x000000020c0f7824 */ /* 0x001fe200078e020d */
[----:B------:R-:W-:Y:S01]  /*1a530*/  ISETP.LT.AND P5, PT, R163, UR4, !P0 ;  /* 0x00000004a3007c0c */ /* 0x000fe2000c7a1270 */
[----:B------:R-:W-:Y:S01]  /*1a540*/  ULDC UR4, c[0x0][0x22c] ;  /* 0x00008b0000047ab9 */ /* 0x000fe20000000800 */
[----:B------:R-:W-:Y:S01]  /*1a550*/  ISETP.LT.AND P3, PT, R169, UR5, !P0 ;  /* 0x00000005a9007c0c */ /* 0x000fe2000c761270 */
[----:B------:R0:W-:Y:S01]  /*1a560*/  @P4 STG.E.U16 desc[UR18][R4.64], R62 ;  /* 0x0000003e04004986 */ /* 0x0001e2000c101512 */
[----:B------:R-:W4:Y:S01]  /*1a570*/  LDC R12, c[0x0][0x248] ;  /* 0x00009200ff0c7b82 */ /* 0x000f220000000800 */
[----:B------:R-:W-:Y:S01]  /*1a580*/  PRMT R60, R60, 0x7632, R60 ;  /* 0x000076323c3c7816 */ /* 0x000fe2000000003c */
[----:B------:R-:W-:Y:S01]  /*1a590*/  ULDC UR5, c[0x0][0x22c] ;  /* 0x00008b0000057ab9 */ /* 0x000fe20000000800 */
[----:B------:R2:W-:Y:S01]  /*1a5a0*/  @P2 STG.E.U16 desc[UR18][R6.64], R63 ;  /* 0x0000003f06002986 */ /* 0x0005e2000c101512 */
[----:B------:R-:W-:-:S02]  /*1a5b0*/  PRMT R61, R61, 0x7632, R61 ;  /* 0x000076323d3d7816 */ /* 0x000fc4000000003d */
[-C--:B0-----:R-:W-:Y:S02]  /*1a5c0*/  LEA R4, P2, R13, R2.reuse, 0x1 ;  /* 0x000000020d047211 */ /* 0x081fe400078408ff */
[----:B--2---:R-:W-:Y:S02]  /*1a5d0*/  LEA R6, P4, R15, R2, 0x1 ;  /* 0x000000020f067211 */ /* 0x004fe400078808ff */
[-C--:B------:R-:W-:Y:S01]  /*1a5e0*/  LEA.HI.X.SX32 R5, R13, R0.reuse, 0x1, P2 ;  /* 0x000000000d057211 */ /* 0x080fe200010f0eff */
[----:B------:R-:W-:Y:S01]  /*1a5f0*/  IMAD R13, R16, 0x2, R15 ;  /* 0x00000002100d7824 */ /* 0x000fe200078e020f */
[----:B------:R-:W-:Y:S01]  /*1a600*/  LEA.HI.X.SX32 R7, R15, R0, 0x1, P4 ;  /* 0x000000000f077211 */ /* 0x000fe200020f0eff */
[----:B------:R-:W0:Y:S01]  /*1a610*/  LDC R16, c[0x0][0x248] ;  /* 0x00009200ff107b82 */ /* 0x000e220000000800 */
[----:B------:R-:W-:Y:S01]  /*1a620*/  ISETP.LT.AND P6, PT, R170, UR4, !P0 ;  /* 0x00000004aa007c0c */ /* 0x000fe2000c7c1270 */
[----:B------:R2:W-:Y:S01]  /*1a630*/  @P5 STG.E.U16 desc[UR18][R4.64], R60 ;  /* 0x0000003c04005986 */ /* 0x0005e2000c101512 */
[----:B-1----:R-:W-:Y:S01]  /*1a640*/  IMAD R15, R14, 0x2, R13 ;  /* 0x000000020e0f7824 */ /* 0x002fe200078e020d */
[----:B------:R-:W-:Y:S01]  /*1a650*/  PRMT R62, R62, 0x7632, R62 ;  /* 0x000076323e3e7816 */ /* 0x000fe2000000003e */
[----:B------:R-:W-:Y:S01]  /*1a660*/  ULDC UR4, c[0x0][0x22c] ;  /* 0x00008b0000047ab9 */ /* 0x000fe20000000800 */
[----:B------:R1:W-:Y:S02]  /*1a670*/  @P3 STG.E.U16 desc[UR18][R6.64], R61 ;  /* 0x0000003d06003986 */ /* 0x0003e4000c101512 */
[----:B------:R-:W0:Y:S01]  /*1a680*/  LDC R14, c[0x0][0x248] ;  /* 0x00009200ff0e7b82 */ /* 0x000e220000000800 */
[----:B--2---:R-:W-:-:S04]  /*1a690*/  LEA R4, P3, R13, R2, 0x1 ;  /* 0x000000020d047211 */ /* 0x004fc800078608ff */
[----:B------:R-:W-:Y:S01]  /*1a6a0*/  LEA.HI.X.SX32 R5, R13, R0, 0x1, P3 ;  /* 0x000000000d057211 */ /* 0x000fe200018f0eff */
[----:B---3--:R-:W-:Y:S01]  /*1a6b0*/  IMAD R13, R18, 0x2, R15 ;  /* 0x00000002120d7824 */ /* 0x008fe200078e020f */
[----:B------:R-:W-:Y:S01]  /*1a6c0*/  ISETP.LT.AND P2, PT, R155, UR4, !P0 ;  /* 0x000000049b007c0c */ /* 0x000fe2000c741270 */
[----:B------:R-:W-:Y:S01]  /*1a6d0*/  ULDC UR4, c[0x0][0x22c] ;  /* 0x00008b0000047ab9 */ /* 0x000fe20000000800 */
[-C--:B-1----:R-:W-:Y:S01]  /*1a6e0*/  LEA R6, P3, R15, R2.reuse, 0x1 ;  /* 0x000000020f067211 */ /* 0x082fe200078608ff */
[----:B------:R1:W-:Y:S01]  /*1a6f0*/  @P6 STG.E.U16 desc[UR18][R4.64], R62 ;  /* 0x0000003e04006986 */ /* 0x0003e2000c101512 */
[----:B------:R-:W-:Y:S01]  /*1a700*/  ISETP.LT.AND P5, PT, R167, UR4, !P0 ;  /* 0x00000004a7007c0c */ /* 0x000fe2000c7a1270 */
[----:B------:R-:W-:Y:S01]  /*1a710*/  ULDC UR4, c[0x0][0x22c] ;  /* 0x00008b0000047ab9 */ /* 0x000fe20000000800 */
[----:B------:R-:W-:Y:S01]  /*1a720*/  PRMT R63, R63, 0x7632, R63 ;  /* 0x000076323f3f7816 */ /* 0x000fe2000000003f */
[----:B------:R-:W2:Y:S01]  /*1a730*/  LDC R18, c[0x0][0x248] ;  /* 0x00009200ff127b82 */ /* 0x000ea20000000800 */
[----:B-1----:R-:W-:-:S04]  /*1a740*/  LEA R4, P6, R13, R2, 0x1 ;  /* 0x000000020d047211 */ /* 0x002fc800078c08ff */
[-C--:B------:R-:W-:Y:S01]  /*1a750*/  LEA.HI.X.SX32 R5, R13, R0.reuse, 0x1, P6 ;  /* 0x000000000d057211 */ /* 0x080fe200030f0eff */
[----:B----4-:R-:W-:Y:S02]  /*1a760*/  IMAD R13, R12, 0x2, R13 ;  /* 0x000000020c0d7824 */ /* 0x010fe400078e020d */
[----:B------:R-:W1:Y:S01]  /*1a770*/  LDC R12, c[0x0][0x248] ;  /* 0x00009200ff0c7b82 */ /* 0x000e620000000800 */
[----:B------:R-:W-:Y:S01]  /*1a780*/  LEA.HI.X.SX32 R7, R15, R0, 0x1, P3 ;  /* 0x000000000f077211 */ /* 0x000fe200018f0eff */
[----:B0-----:R-:W-:Y:S01]  /*1a790*/  IMAD R15, R16, 0x2, R13 ;  /* 0x00000002100f7824 */ /* 0x001fe200078e020d */
[----:B------:R-:W-:Y:S01]  /*1a7a0*/  ISETP.LT.AND P4, PT, R161, UR4, !P0 ;  /* 0x00000004a1007c0c */ /* 0x000fe2000c781270 */
[----:B------:R-:W-:Y:S02]  /*1a7b0*/  ULDC UR4, c[0x0][0x22c] ;  /* 0x00008b0000047ab9 */ /* 0x000fe40000000800 */
[----:B------:R-:W-:Y:S02]  /*1a7c0*/  @P2 STG.E.U16 desc[UR18][R6.64], R63 ;  /* 0x0000003f06002986 */ /* 0x000fe4000c101512 */
[----:B------:R-:W0:Y:S02]  /*1a7d0*/  LDC R16, c[0x0][0x248] ;  /* 0x00009200ff107b82 */ /* 0x000e240000000800 */
[----:B------:R3:W-:Y:S01]  /*1a7e0*/  @P5 STG.E.U16 desc[UR18][R4.64], R84 ;  /* 0x0000005404005986 */ /* 0x0007e2000c101512 */
[----:B------:R-:W-:Y:S01]  /*1a7f0*/  ISETP.LT.AND P3, PT, R157, UR4, !P0 ;  /* 0x000000049d007c0c */ /* 0x000fe2000c761270 */
[----:B------:R-:W-:-:S02]  /*1a800*/  ULDC UR4, c[0x0][0x22c] ;  /* 0x00008b0000047ab9 */ /* 0x000fc40000000800 */
[----:B------:R-:W-:Y:S01]  /*1a810*/  ISETP.LT.AND P2, PT, R162, UR4, !P0 ;  /* 0x00000004a2007c0c */ /* 0x000fe2000c741270 */
[----:B------:R-:W-:Y:S01]  /*1a820*/  ULDC UR4, c[0x0][0x22c] ;  /* 0x00008b0000047ab9 */ /* 0x000fe20000000800 */
[----:B---3--:R-:W-:-:S04]  /*1a830*/  LEA R4, P5, R13, R2, 0x1 ;  /* 0x000000020d047211 */ /* 0x008fc800078a08ff */
[----:B------:R-:W-:Y:S01]  /*1a840*/  LEA.HI.X.SX32 R5, R13, R0, 0x1, P5 ;  /* 0x000000000d057211 */ /* 0x000fe200028f0eff */
[----:B------:R-:W-:Y:S01]  /*1a850*/  IMAD R13, R14, 0x2, R15 ;  /* 0x000000020e0d7824 */ /* 0x000fe200078e020f */
[C---:B------:R-:W-:Y:S01]  /*1a860*/  LEA R6, P5, R15.reuse, R2, 0x1 ;  /* 0x000000020f067211 */ /* 0x040fe200078a08ff */
[----:B------:R-:W3:Y:S02]  /*1a870*/  LDC R14, c[0x0][0x248] ;  /* 0x00009200ff0e7b82 */ /* 0x000ee40000000800 */
[----:B------:R4:W-:Y:S01]  /*1a880*/  @P4 STG.E.U16 desc[UR18][R4.64], R85 ;  /* 0x0000005504004986 */ /* 0x0009e2000c101512 */
[----:B------:R-:W-:Y:S02]  /*1a890*/  LEA.HI.X.SX32 R7, R15, R0, 0x1, P5 ;  /* 0x000000000f077211 */ /* 0x000fe400028f0eff */
[----:B------:R-:W-:Y:S01]  /*1a8a0*/  ISETP.LT.AND P6, PT, R158, UR4, !P0 ;  /* 0x000000049e007c0c */ /* 0x000fe2000c7c1270 */
[----:B------:R-:W-:Y:S01]  /*1a8b0*/  ULDC UR4, c[0x0][0x22c] ;  /* 0x00008b0000047ab9 */ /* 0x000fe20000000800 */
[----:B----4-:R-:W-:-:S04]  /*1a8c0*/  LEA R4, P4, R13, R2, 0x1 ;  /* 0x000000020d047211 */ /* 0x010fc800078808ff */
[----:B------:R-:W-:Y:S01]  /*1a8d0*/  LEA.HI.X.SX32 R5, R13, R0, 0x1, P4 ;  /* 0x000000000d057211 */ /* 0x000fe200020f0eff */
[----:B-1----:R-:W-:Y:S01]  /*1a8e0*/  IMAD R13, R12, 0x2, R13 ;  /* 0x000000020c0d7824 */ /* 0x002fe200078e020d */
[----:B------:R0:W-:Y:S04]  /*1a8f0*/  @P3 STG.E.U16 desc[UR18][R6.64], R86 ;  /* 0x0000005606003986 */ /* 0x0001e8000c101512 */
[----:B------:R1:W-:Y:S01]  /*1a900*/  @P2 STG.E.U16 desc[UR18][R4.64], R87 ;  /* 0x0000005704002986 */ /* 0x0003e2000c101512 */
[----:B------:R-:W-:Y:S02]  /*1a910*/  LEA R12, P2, R13, R2, 0x1 ;  /* 0x000000020d0c7211 */ /* 0x000fe400078408ff */
[----:B------:R-:W-:Y:S01]  /*1a920*/  PRMT R84, R84, 0x7632, R84 ;  /* 0x0000763254547816 */ /* 0x000fe20000000054 */
[----:B0-----:R-:W-:-:S02]  /*1a930*/  IMAD R7, R16, 0x2, R13 ;  /* 0x0000000210077824 */ /* 0x001fc400078e020d */
[----:B------:R-:W0:Y:S01]  /*1a940*/  LDC R16, c[0x0][0x248] ;  /* 0x00009200ff107b82 */ /* 0x000e220000000800 */
[----:B------:R-:W-:Y:S01]  /*1a950*/  LEA.HI.X.SX32 R13, R13, R0, 0x1, P2 ;  /* 0x000000000d0d7211 */ /* 0x000fe200010f0eff */
[----:B--2---:R-:W-:Y:S01]  /*1a960*/  IMAD R15, R18, 0x2, R7 ;  /* 0x00000002120f7824 */ /* 0x004fe200078e0207 */
[----:B------:R-:W-:Y:S01]  /*1a970*/  ISETP.LT.AND P5, PT, R152, UR4, !P0 ;  /* 0x0000000498007c0c */ /* 0x000fe2000c7a1270 */
[----:B------:R-:W-:Y:S02]  /*1a980*/  ULDC UR4, c[0x0][0x22c] ;  /* 0x00008b0000047ab9 */ /* 0x000fe40000000800 */
[----:B------:R2:W-:Y:S01]  /*1a990*/  @P6 STG.E.U16 desc[UR18][R12.64], R84 ;  /* 0x000000540c006986 */ /* 0x0005e2000c101512 */
[-C--:B-1----:R-:W-:Y:S01]  /*1a9a0*/  LEA R4, P6, R15, R2.reuse, 0x1 ;  /* 0x000000020f047211 */ /* 0x082fe200078c08ff */
[----:B------:R-:W1:Y:S01]  /*1a9b0*/  LDC R18, c[0x0][0x248] ;  /* 0x00009200ff127b82 */ /* 0x000e620000000800 */
[----:B------:R-:W-:Y:S02]  /*1a9c0*/  LEA R6, P2, R7, R2, 0x1 ;  /* 0x0000000207067211 */ /* 0x000fe400078408ff */
[----:B------:R-:W-:Y:S01]  /*1a9d0*/  LEA.HI.X.SX32 R5, R15, R0, 0x1, P6 ;  /* 0x000000000f057211 */ /* 0x000fe200030f0eff */
[----:B---3--:R-:W-:Y:S01]  /*1a9e0*/  IMAD R15, R14, 0x2, R15 ;  /* 0x000000020e0f7824 */ /* 0x008fe200078e020f */
[----:B------:R-:W-:-:S03]  /*1a9f0*/  PRMT R85, R85, 0x7632, R85 ;  /* 0x0000763255557816 */ /* 0x000fc60000000055 */
[----:B------:R-:W3:Y:S01]  /*1aa00*/  LDC R14, c[0x0][0x248] ;  /* 0x00009200ff0e7b82 */ /* 0x000ee20000000800 */
[----:B------:R-:W-:Y:S02]  /*1aa10*/  LEA.HI.X.SX32 R7, R7, R0, 0x1, P2 ;  /* 0x0000000007077211 */ /* 0x000fe400010f0eff */
[----:B------:R-:W-:Y:S01]  /*1aa20*/  ISETP.LT.AND P3, PT, R160, UR4, !P0 ;  /* 0x00000004a0007c0c */ /* 0x000fe2000c761270 */
[----:B------:R-:W-:Y:S01]  /*1aa30*/  ULDC UR4, c[0x0][0x22c] ;  /* 0x00008b0000047ab9 */ /* 0x000fe20000000800 */
[C---:B--2---:R-:W-:Y:S01]  /*1aa40*/  LEA R12, P6, R15.reuse, R2, 0x1 ;  /* 0x000000020f0c7211 */ /* 0x044fe200078c08ff */
[----:B------:R0:W-:Y:S01]  /*1aa50*/  @P5 STG.E.U16 desc[UR18][R6.64], R85 ;  /* 0x0000005506005986 */ /* 0x0001e2000c101512 */
[----:B------:R-:W-:Y:S02]  /*1aa60*/  PRMT R86, R86, 0x7632, R86 ;  /* 0x0000763256567816 */ /* 0x000fe40000000056 */
[----:B------:R-:W-:Y:S01]  /*1aa70*/  LEA.HI.X.SX32 R13, R15, R0, 0x1, P6 ;  /* 0x000000000f0d7211 */ /* 0x000fe200030f0eff */
[----:B0-----:R-:W-:-:S02]  /*1aa80*/  IMAD R7, R16, 0x2, R15 ;  /* 0x0000000210077824 */ /* 0x001fc400078e020f */
[----:B------:R-:W0:Y:S02]  /*1aa90*/  LDC R16, c[0x0][0x248] ;  /* 0x00009200ff107b82 */ /* 0x000e240000000800 */
[----:B------:R-:W-:Y:S01]  /*1aaa0*/  IMAD R15, R20, 0x2, R7 ;  /* 0x00000002140f7824 */ /* 0x000fe200078e0207 */
[----:B------:R-:W-:Y:S01]  /*1aab0*/  LEA R6, P6, R7, R2, 0x1 ;  /* 0x0000000207067211 */ /* 0x000fe200078c08ff */
[----:B------:R2:W-:Y:S01]  /*1aac0*/  @P3 STG.E.U16 desc[UR18][R4.64], R86 ;  /* 0x0000005604003986 */ /* 0x0005e2000c101512 */
[----:B------:R-:W-:Y:S01]  /*1aad0*/  ISETP.LT.AND P4, PT, R159, UR5, !P0 ;  /* 0x000000059f007c0c */ /* 0x000fe2000c781270 */
[----:B------:R-:W-:Y:S01]  /*1aae0*/  ULDC UR5, c[0x0][0x22c] ;  /* 0x00008b0000057ab9 */ /* 0x000fe20000000800 */
[----:B------:R-:W-:Y:S01]  /*1aaf0*/  LEA.HI.X.SX32 R7, R7, R0, 0x1, P6 ;  /* 0x0000000007077211 */ /* 0x000fe200030f0eff */
[----:B------:R-:W4:Y:S01]  /*1ab00*/  LDC R20, c[0x0][0x248] ;  /* 0x00009200ff147b82 */ /* 0x000f220000000800 */
[----:B------:R-:W-:Y:S01]  /*1ab10*/  ISETP.LT.AND P2, PT, R156, UR4, !P0 ;  /* 0x000000049c007c0c */ /* 0x000fe2000c741270 */
[----:B------:R-:W-:Y:S01]  /*1ab20*/  ULDC UR4, c[0x0][0x22c] ;  /* 0x00008b0000047ab9 */ /* 0x000fe20000000800 */
[----:B--2---:R-:W-:-:S04]  /*1ab30*/  LEA R4, P6, R15, R2, 0x1 ;  /* 0x000000020f047211 */ /* 0x004fc800078c08ff */
[----:B------:R-:W-:Y:S01]  /*1ab40*/  LEA.HI.X.SX32 R5, R15, R0, 0x1, P6 ;  /* 0x000000000f057211 */ /* 0x000fe200030f0eff */
[----:B---3--:R-:W-:Y:S01]  /*1ab50*/  IMAD R15, R14, 0x2, R15 ;  /* 0x000000020e0f7824 */ /* 0x008fe200078e020f */
[----:B------:R-:W-:Y:S02]  /*1ab60*/  PRMT R87, R87, 0x7632, R87 ;  /* 0x0000763257577816 */ /* 0x000fe40000000057 */
[----:B------:R-:W-:Y:S01]  /*1ab70*/  ISETP.LT.AND P5, PT, R146, UR4, !P0 ;  /* 0x0000000492007c0c */ /* 0x000fe2000c7a1270 */
[----:B-1----:R-:W-:Y:S01]  /*1ab80*/  IMAD R17, R18, 0x2, R15 ;  /* 0x0000000212117824 */ /* 0x002fe200078e020f */
[----:B------:R-:W-:Y:S01]  /*1ab90*/  ULDC UR4, c[0x0][0x22c] ;  /* 0x00008b0000047ab9 */ /* 0x000fe20000000800 */
[----:B------:R-:W1:Y:S01]  /*1aba0*/  LDC R18, c[0x0][0x248] ;  /* 0x00009200ff127b82 */ /* 0x000e620000000800 */
[----:B------:R2:W-:Y:S01]  /*1abb0*/  @P4 STG.E.U16 desc[UR18][R12.64], R87 ;  /* 0x000000570c004986 */ /* 0x0005e2000c101512 */
[----:B------:R-:W-:Y:S01]  /*1abc0*/  ISETP.LT.AND P3, PT, R153, UR4, !P0 ;  /* 0x0000000499007c0c */ /* 0x000fe2000c761270 */
[----:B------:R-:W-:-:S02]  /*1abd0*/  ULDC UR4, c[0x0][0x22c] ;  /* 0x00008b0000047ab9 */ /* 0x000fc40000000800 */
[----:B------:R0:W-:Y:S01]  /*1abe0*/  @P2 STG.E.U16 desc[UR18][R6.64], R92 ;  /* 0x0000005c06002986 */ /* 0x0001e2000c101512 */
[----:B--2---:R-:W-:-:S04]  /*1abf0*/  LEA R12, P6, R15, R2, 0x1 ;  /* 0x000000020f0c7211 */ /* 0x004fc800078c08ff */
[----:B------:R-:W-:Y:S01]  /*1ac00*/  LEA.HI.X.SX32 R13, R15, R0, 0x1, P6 ;  /* 0x000000000f0d7211 */ /* 0x000fe200030f0eff */
[----:B0-----:R-:W-:Y:S01]  /*1ac10*/  IMAD R7, R16, 0x2, R17 ;  /* 0x0000000210077824 */ /* 0x001fe200078e0211 */
[C---:B------:R-:W-:Y:S01]  /*1ac20*/  LEA R14, P6, R17.reuse, R2, 0x1 ;  /* 0x00000002110e7211 */ /* 0x040fe200078c08ff */
[----:B------:R0:W-:Y:S01]  /*1ac30*/  @P5 STG.E.U16 desc[UR18][R4.64], R93 ;  /* 0x0000005d04005986 */ /* 0x0001e2000c101512 */
[----:B------:R-:W-:Y:S01]  /*1ac40*/  ISETP.LT.AND P4, PT, R150, UR4, !P0 ;  /* 0x0000000496007c0c */ /* 0x000fe2000c781270 */
[----:B------:R-:W2:Y:S01]  /*1ac50*/  LDC R16, c[0x0][0x248] ;  /* 0x00009200ff107b82 */ /* 0x000ea20000000800 */
[----:B------:R-:W-:Y:S01]  /*1ac60*/  LEA.HI.X.SX32 R15, R17, R0, 0x1, P6 ;  /* 0x00000000110f7211 */ /* 0x000fe200030f0eff */
[----:B----4-:R-:W-:Y:S01]  /*1ac70*/  IMAD R17, R20, 0x2, R7 ;  /* 0x0000000214117824 */ /* 0x010fe200078e0207 */
[----:B------:R-:W-:Y:S02]  /*1ac80*/  ULDC UR4, c[0x0][0x22c] ;  /* 0x00008b0000047ab9 */ /* 0x000fe40000000800 */
[----:B------:R-:W-:Y:S01]  /*1ac90*/  ISETP.LT.AND P2, PT, R154, UR4, !P0 ;  /* 0x000000049a007c0c */ /* 0x000fe2000c741270 */
[----:B------:R-:W-:-:S02]  /*1aca0*/  ULDC UR4, c[0x0][0x22c] ;  /* 0x00008b0000047ab9 */ /* 0x000fc40000000800 */
[----:B------:R-:W3:Y:S01]  /*1acb0*/  LDC R20, c[0x0][0x248] ;  /* 0x00009200ff147b82 */ /* 0x000ee20000000800 */
[----:B0-----:R-:W-:-:S04]  /*1acc0*/  LEA R4, P6, R7, R2, 0x1 ;  /* 0x0000000207047211 */ /* 0x001fc800078c08ff */
[----:B------:R-:W-:Y:S02]  /*1acd0*/  LEA.HI.X.SX32 R5, R7, R0, 0x1, P6 ;  /* 0x0000000007057211 */ /* 0x000fe400030f0eff */
[----:B------:R-:W-:Y:S02]  /*1ace0*/  LEA R6, P6, R17, R2, 0x1 ;  /* 0x0000000211067211 */ /* 0x000fe400078c08ff */
[----:B------:R-:W-:Y:S01]  /*1acf0*/  ISETP.LT.AND P5, PT, R149, UR4, !P0 ;  /* 0x0000000495007c0c */ /* 0x000fe2000c7a1270 */
[----:B------:R-:W-:Y:S01]  /*1ad00*/  @P3 STG.E.U16 desc[UR18][R12.64], R94 ;  /* 0x0000005e0c003986 */ /* 0x000fe2000c101512 */
[----:B------:R-:W-:Y:S01]  /*1ad10*/  LEA.HI.X.SX32 R7, R17, R0, 0x1, P6 ;  /* 0x0000000011077211 */ /* 0x000fe200030f0eff */
[----:B-1----:R-:W-:Y:S01]  /*1ad20*/  IMAD R17, R18, 0x2, R17 ;  /* 0x0000000212117824 */ /* 0x002fe200078e0211 */
[----:B------:R-:W-:Y:S01]  /*1ad30*/  PRMT R92, R92, 0x7632, R92 ;  /* 0x000076325c5c7816 */ /* 0x000fe2000000005c */
[----:B------:R0:W-:Y:S01]  /*1ad40*/  @P4 STG.E.U16 desc[UR18][R14.64], R95 ;  /* 0x0000005f0e004986 */ /* 0x0001e2000c101512 */
[----:B------:R-:W1:Y:S01]  /*1ad50*/  LDC R18, c[0x0][0x248] ;  /* 0x00009200ff127b82 */ /* 0x000e620000000800 */
[----:B------:R-:W-:Y:S01]  /*1ad60*/  ULDC UR4, c[0x0][0x22c] ;  /* 0x00008b0000047ab9 */ /* 0x000fe20000000800 */
[----:B------:R-:W-:Y:S01]  /*1ad70*/  PRMT R93, R93, 0x7632, R93 ;  /* 0x000076325d5d7816 */ /* 0x000fe2000000005d */
[----:B------:R4:W-:Y:S01]  /*1ad80*/  @P2 STG.E.U16 desc[UR18][R4.64], R92 ;  /* 0x0000005c04002986 */ /* 0x0009e2000c101512 */
[----:B------:R-:W-:Y:S01]  /*1ad90*/  ISETP.LT.AND P3, PT, R151, UR4, !P0 ;  /* 0x0000000497007c0c */ /* 0x000fe2000c761270 */
[----:B------:R-:W-:Y:S01]  /*1ada0*/  ULDC UR4, c[0x0][0x22c] ;  /* 0x00008b0000047ab9 */ /* 0x000fe20000000800 */
[----:B0-----:R-:W-:Y:S01]  /*1adb0*/  IMAD R15, R22, 0x2, R17 ;  /* 0x00000002160f7824 */ /* 0x001fe200078e0211 */
[----:B------:R0:W-:Y:S01]  /*1adc0*/  @P5 STG.E.U16 desc[UR18][R6.64], R93 ;  /* 0x0000005d06005986 */ /* 0x0001e2000c101512 */
[-C--:B------:R-:W-:Y:S01]  /*1add0*/  LEA R12, P5, R17, R2.reuse, 0x1 ;  /* 0x00000002110c7211 */ /* 0x080fe200078a08ff */
[----:B------:R-:W1:Y:S02]  /*1ade0*/  LDC R22, c[0x0][0x248] ;  /* 0x00009200ff167b82 */ /* 0x000e640000000800 */
[----:B----4-:R-:W-:-:S04]  /*1adf0*/  LEA R4, P6, R15, R2, 0x1 ;  /* 0x000000020f047211 */ /* 0x010fc800078c08ff */
[-C--:B------:R-:W-:Y:S01]  /*1ae00*/  LEA.HI.X.SX32 R5, R15, R0.reuse, 0x1, P6 ;  /* 0x000000000f057211 */ /* 0x080fe200030f0eff */
[----:B--2---:R-:W-:Y:S01]  /*1ae10*/  IMAD R15, R16, 0x2, R15 ;  /* 0x00000002100f7824 */ /* 0x004fe200078e020f */
[----:B------:R-:W-:Y:S01]  /*1ae20*/  LEA.HI.X.SX32 R13, R17, R0, 0x1, P5 ;  /* 0x00000000110d7211 */ /* 0x000fe200028f0eff */
[----:B------:R-:W2:Y:S01]  /*1ae30*/  LDC R16, c[0x0][0x248] ;  /* 0x00009200ff107b82 */ /* 0x000ea20000000800 */
[----:B------:R-:W-:Y:S01]  /*1ae40*/  PRMT R94, R94, 0x7632, R94 ;  /* 0x000076325e5e7816 */ /* 0x000fe2000000005e */
[----:B---3--:R-:W-:Y:S01]  /*1ae50*/  IMAD R17, R20, 0x2, R15 ;  /* 0x0000000214117824 */ /* 0x008fe200078e020f */
[----:B------:R-:W-:Y:S01]  /*1ae60*/  ISETP.LT.AND P4, PT, R147, UR4, !P0 ;  /* 0x0000000493007c0c */ /* 0x000fe2000c781270 */
[----:B------:R-:W-:Y:S02]  /*1ae70*/  ULDC UR4, c[0x0][0x22c] ;  /* 0x00008b0000047ab9 */ /* 0x000fe40000000800 */
[----:B------:R3:W-:Y:S01]  /*1ae80*/  @P3 STG.E.U16 desc[UR18][R12.64], R94 ;  /* 0x0000005e0c003986 */ /* 0x0007e2000c101512 */
[-C--:B0-----:R-:W-:Y:S01]  /*1ae90*/  LEA R6, P3, R15, R2.reuse, 0x1 ;  /* 0x000000020f067211 */ /* 0x081fe200078608ff */
[----:B------:R-:W0:Y:S01]  /*1aea0*/  LDC R20, c[0x0][0x248] ;  /* 0x00009200ff147b82 */ /* 0x000e220000000800 */
[----:B------:R-:W-:-:S02]  /*1aeb0*/  LEA R14, P6, R17, R2, 0x1 ;  /* 0x00000002110e7211 */ /* 0x000fc400078c08ff */
[-C--:B------:R-:W-:Y:S02]  /*1aec0*/  LEA.HI.X.SX32 R7, R15, R0.reuse, 0x1, P3 ;  /* 0x000000000f077211 */ /* 0x080fe400018f0eff */
[----:B------:R-:W-:Y:S01]  /*1aed0*/  ISETP.LT.AND P2, PT, R145, UR4, !P0 ;  /* 0x0000000491007c0c */ /* 0x000fe2000c741270 */
[----:B------:R-:W-:Y:S01]  /*1aee0*/  ULDC UR4, c[0x0][0x22c] ;  /* 0x00008b0000047ab9 */ /* 0x000fe20000000800 */
[----:B------:R-:W-:Y:S01]  /*1aef0*/  LEA.HI.X.SX32 R15, R17, R0, 0x1, P6 ;  /* 0x00000000110f7211 */ /* 0x000fe200030f0eff */
[----:B-1----:R-:W-:Y:S01]  /*1af00*/  IMAD R17, R18, 0x2, R17 ;  /* 0x0000000212117824 */ /* 0x002fe200078e0211 */
[----:B------:R-:W-:Y:S01]  /*1af10*/  ISETP.LT.AND P5, PT, R148, UR4, !P0 ;  /* 0x0000000494007c0c */ /* 0x000fe2000c7a1270 */
[----:B------:R-:W1:Y:S01]  /*1af20*/  LDC R18, c[0x0][0x248] ;  /* 0x00009200ff127b82 */ /* 0x000e620000000800 */
[----:B------:R-:W-:Y:S01]  /*1af30*/  PRMT R95, R95, 0x7632, R95 ;  /* 0x000076325f5f7816 */ /* 0x000fe2000000005f */
[----:B------:R-:W-:Y:S01]  /*1af40*/  ULDC UR4, c[0x0][0x22c] ;  /* 0x00008b0000047ab9 */ /* 0x000fe20000000800 */
[----:B------:R-:W-:Y:S01]  /*1af50*/  IMAD R19, R22, 0x2, R17 ;  /* 0x0000000216137824 */ /* 0x000fe200078e0211 */
[----:B------:R-:W-:Y:S01]  /*1af60*/  ISETP.LT.AND P3, PT, R140, UR5, !P0 ;  /* 0x000000058c007c0c */ /* 0x000fe2000c761270 */
[----:B------:R-:W-:Y:S01]  /*1af70*/  ULDC UR5, c[0x0][0x22c] ;  /* 0x00008b0000057ab9 */ /* 0x000fe20000000800 */
[----:B------:R4:W-:Y:S01]  /*1af80*/  @P4 STG.E.U16 desc[UR18][R4.64], R95 ;  /* 0x0000005f04004986 */ /* 0x0009e2000c101512 */
[----:B------:R-:W-:Y:S01]  /*1af90*/  ISETP.LT.AND P4, PT, R142, UR4, !P0 ;  /* 0x000000048e007c0c */ /* 0x000fe2000c781270 */
[----:B------:R-:W-:Y:S01]  /*1afa0*/  ULDC UR4, c[0x0][0x22c] ;  /* 0x00008b0000047ab9 */ /* 0x000fe20000000800 */
[----:B------:R-:W0:Y:S01]  /*1afb0*/  LDC R22, c[0x0][0x248] ;  /* 0x00009200ff167b82 */ /* 0x000e220000000800 */
[----:B------:R-:W-:Y:S01]  /*1afc0*/  @P2 STG.E.U16 desc[UR18][R6.64], R64 ;  /* 0x0000004006002986 */ /* 0x000fe2000c101512 */
[----:B---3--:R-:W-:-:S03]  /*1afd0*/  LEA R12, P6, R19, R2, 0x1 ;  /* 0x00000002130c7211 */ /* 0x008fc600078c08ff */
[----:B------:R3:W-:Y:S01]  /*1afe0*/  @P5 STG.E.U16 desc[UR18][R14.64], R65 ;  /* 0x000000410e005986 */ /* 0x0007e2000c101512 */
[----:B----4-:R-:W-:Y:S02]  /*1aff0*/  LEA R4, P2, R17, R2, 0x1 ;  /* 0x0000000211047211 */ /* 0x010fe400078408ff */
[-C--:B------:R-:W-:Y:S02]  /*1b000*/  LEA.HI.X.SX32 R13, R19, R0.reuse, 0x1, P6 ;  /* 0x00000000130d7211 */ /* 0x080fe400030f0eff */
[----:B------:R-:W-:Y:S01]  /*1b010*/  LEA.HI.X.SX32 R5, R17, R0, 0x1, P2 ;  /* 0x0000000011057211 */ /* 0x000fe200010f0eff */
[----:B---3--:R-:W3:Y:S01]  /*1b020*/  LDC R14, c[0x0][0x248] ;  /* 0x00009200ff0e7b82 */ /* 0x008ee20000000800 */
[----:B--2---:R-:W-:-:S03]  /*1b030*/  IMAD R19, R16, 0x2, R19 ;  /* 0x0000000210137824 */ /* 0x004fc600078e0213 */
[----:B------:R2:W-:Y:S01]  /*1b040*/  @P4 STG.E.U16 desc[UR18][R4.64], R66 ;  /* 0x0000004204004986 */ /* 0x0005e2000c101512 */
[----:B------:R-:W-:Y:S01]  /*1b050*/  ISETP.LT.AND P2, PT, R139, UR4, !P0 ;  /* 0x000000048b007c0c */ /* 0x000fe2000c741270 */
[----:B------:R-:W-:Y:S02]  /*1b060*/  ULDC UR4, c[0x0][0x22c] ;  /* 0x00008b0000047ab9 */ /* 0x000fe40000000800 */
[----:B------:R-:W4:Y:S01]  /*1b070*/  LDC R16, c[0x0][0x248] ;  /* 0x00009200ff107b82 */ /* 0x000f220000000800 */
[----:B------:R0:W-:Y:S01]  /*1b080*/  @P3 STG.E.U16 desc[UR18][R12.64], R67 ;  /* 0x000000430c003986 */ /* 0x0001e2000c101512 */
[----:B------:R-:W-:Y:S01]  /*1b090*/  LEA R6, P3, R19, R2, 0x1 ;  /* 0x0000000213067211 */ /* 0x000fe200078608ff */
[----:B-1----:R-:W-:Y:S01]  /*1b0a0*/  IMAD R15, R18, 0x2, R19 ;  /* 0x00000002120f7824 */ /* 0x002fe200078e0213 */
[----:B------:R-:W-:Y:S01]  /*1b0b0*/  ISETP.LT.AND P5, PT, R143, UR5, !P0 ;  /* 0x000000058f007c0c */ /* 0x000fe2000c7a1270 */
[----:B------:R-:W-:Y:S01]  /*1b0c0*/  ULDC UR5, c[0x0][0x22c] ;  /* 0x00008b0000057ab9 */ /* 0x000fe20000000800 */
[----:B------:R-:W-:-:S02]  /*1b0d0*/  LEA.HI.X.SX32 R7, R19, R0, 0x1, P3 ;  /* 0x0000000013077211 */ /* 0x000fc400018f0eff */
[C---:B--2---:R-:W-:Y:S01]  /*1b0e0*/  LEA R4, P3, R15.reuse, R2, 0x1 ;  /* 0x000000020f047211 */ /* 0x044fe200078608ff */
[----:B------:R-:W1:Y:S01]  /*1b0f0*/  LDC R18, c[0x0][0x248] ;  /* 0x00009200ff127b82 */ /* 0x000e620000000800 */
[----:B------:R-:W-:Y:S02]  /*1b100*/  PRMT R64, R64, 0x7632, R64 ;  /* 0x0000763240407816 */ /* 0x000fe40000000040 */
[----:B------:R-:W-:Y:S01]  /*1b110*/  LEA.HI.X.SX32 R5, R15, R0, 0x1, P3 ;  /* 0x000000000f057211 */ /* 0x000fe200018f0eff */
[----:B0-----:R-:W-:Y:S01]  /*1b120*/  IMAD R13, R20, 0x2, R15 ;  /* 0x00000002140d7824 */ /* 0x001fe200078e020f */
[----:B------:R-:W-:Y:S02]  /*1b130*/  PRMT R65, R65, 0x7632, R65 ;  /* 0x0000763241417816 */ /* 0x000fe40000000041 */
[----:B------:R-:W-:Y:S01]  /*1b140*/  ISETP.LT.AND P6, PT, R144, UR4, !P0 ;  /* 0x0000000490007c0c */ /* 0x000fe2000c7c1270 */
[----:B------:R-:W0:Y:S01]  /*1b150*/  LDC R20, c[0x0][0x248] ;  /* 0x00009200ff147b82 */ /* 0x000e220000000800 */
[----:B------:R3:W-:Y:S01]  /*1b160*/  @P2 STG.E.U16 desc[UR18][R6.64], R64 ;  /* 0x0000004006002986 */ /* 0x0007e2000c101512 */
[----:B------:R-:W-:Y:S01]  /*1b170*/  PRMT R66, R66, 0x7632, R66 ;  /* 0x0000763242427816 */ /* 0x000fe20000000042 */
[----:B------:R-:W-:-:S02]  /*1b180*/  ULDC UR4, c[0x0][0x22c] ;  /* 0x00008b0000047ab9 */ /* 0x000fc40000000800 */
[----:B------:R2:W-:Y:S01]  /*1b190*/  @P5 STG.E.U16 desc[UR18][R4.64], R65 ;  /* 0x0000004104005986 */ /* 0x0005e2000c101512 */
[C---:B------:R-:W-:Y:S01]  /*1b1a0*/  LEA R12, P5, R13.reuse, R2, 0x1 ;  /* 0x000000020d0c7211 */ /* 0x040fe200078a08ff */
[----:B---3--:R-:W-:Y:S02]  /*1b1b0*/  IMAD R7, R14, 0x2, R13 ;  /* 0x000000020e077824 */ /* 0x008fe400078e020d */
[----:B------:R-:W3:Y:S01]  /*1b1c0*/  LDC R14, c[0x0][0x248] ;  /* 0x00009200ff0e7b82 */ /* 0x000ee20000000800 */
[----:B------:R-:W-:Y:S01]  /*1b1d0*/  LEA.HI.X.SX32 R13, R13, R0, 0x1, P5 ;  /* 0x000000000d0d7211 */ /* 0x000fe200028f0eff */
[----:B----4-:R-:W-:Y:S01]  /*1b1e0*/  IMAD R15, R16, 0x2, R7 ;  /* 0x00000002100f7824 */ /* 0x010fe200078e0207 */
[----:B------:R-:W-:Y:S01]  /*1b1f0*/  ISETP.LT.AND P4, PT, R131, UR4, !P0 ;  /* 0x0000000483007c0c */ /* 0x000fe2000c781270 */
[----:B------:R-:W-:Y:S02]  /*1b200*/  ULDC UR4, c[0x0][0x22c] ;  /* 0x00008b0000047ab9 */ /* 0x000fe40000000800 */
[----:B------:R4:W-:Y:S01]  /*1b210*/  @P6 STG.E.U16 desc[UR18][R12.64], R66 ;  /* 0x000000420c006986 */ /* 0x0009e2000c101512 */
[-C--:B--2---:R-:W-:Y:S01]  /*1b220*/  LEA R4, P6, R15, R2.reuse, 0x1 ;  /* 0x000000020f047211 */ /* 0x084fe200078c08ff */
[----:B------:R-:W2:Y:S01]  /*1b230*/  LDC R16, c[0x0][0x248] ;  /* 0x00009200ff107b82 */ /* 0x000ea20000000800 */
[----:B------:R-:W-:-:S02]  /*1b240*/  LEA R6, P5, R7, R2, 0x1 ;  /* 0x0000000207067211 */ /* 0x000fc400078a08ff */
[-C--:B------:R-:W-:Y:S01]  /*1b250*/  LEA.HI.X.SX32 R5, R15, R0.reuse, 0x1, P6 ;  /* 0x000000000f057211 */ /* 0x080fe200030f0eff */
[----:B-1----:R-:W-:Y:S01]  /*1b260*/  IMAD R15, R18, 0x2, R15 ;  /* 0x00000002120f7824 */ /* 0x002fe200078e020f */
[----:B------:R-:W-:Y:S01]  /*1b270*/  ISETP.LT.AND P2, PT, R141, UR4, !P0 ;  /* 0x000000048d007c0c */ /* 0x000fe2000c741270 */
[----:B------:R-:W-:Y:S02]  /*1b280*/  ULDC UR4, c[0x0][0x22c] ;  /* 0x00008b0000047ab9 */ /* 0x000fe40000000800 */
[----:B------:R-:W1:Y:S01]  /*1b290*/  LDC R18, c[0x0][0x248] ;  /* 0x00009200ff127b82 */ /* 0x000e620000000800 */
[----:B------:R-:W-:Y:S01]  /*1b2a0*/  PRMT R67, R67, 0x7632, R67 ;  /* 0x0000763243437816 */ /* 0x000fe20000000043 */
[----:B0-----:R-:W-:Y:S01]  /*1b2b0*/  IMAD R17, R20, 0x2, R15 ;  /* 0x0000000214117824 */ /* 0x001fe200078e020f */
[----:B------:R-:W-:Y:S02]  /*1b2c0*/  LEA.HI.X.SX32 R7, R7, R0, 0x1, P5 ;  /* 0x0000000007077211 */ /* 0x000fe400028f0eff */
[----:B------:R-:W-:Y:S01]  /*1b2d0*/  ISETP.LT.AND P3, PT, R137, UR4, !P0 ;  /* 0x0000000489007c0c */ /* 0x000fe2000c761270 */
[----:B------:R-:W-:Y:S01]  /*1b2e0*/  ULDC UR4, c[0x0][0x22c] ;  /* 0x00008b0000047ab9 */ /* 0x000fe20000000800 */
[----:B----4-:R-:W-:Y:S01]  /*1b2f0*/  LEA R12, P6, R15, R2, 0x1 ;  /* 0x000000020f0c7211 */ /* 0x010fe200078c08ff */
[----:B------:R-:W0:Y:S01]  /*1b300*/  LDC R20, c[0x0][0x248] ;  /* 0x00009200ff147b82 */ /* 0x000e220000000800 */
[----:B------:R-:W-:Y:S01]  /*1b310*/  ISETP.LT.AND P5, PT, R133, UR4, !P0 ;  /* 0x0000000485007c0c */ /* 0x000fe2000c7a1270 */
[----:B------:R-:W-:Y:S01]  /*1b320*/  ULDC UR4, c[0x0][0x22c] ;  /* 0x00008b0000047ab9 */ /* 0x000fe20000000800 */
[----:B------:R4:W-:Y:S01]  /*1b330*/  @P4 STG.E.U16 desc[UR18][R6.64], R67 ;  /* 0x0000004306004986 */ /* 0x0009e2000c101512 */
[----:B------:R-:W-:Y:S01]  /*1b340*/  LEA.HI.X.SX32 R13, R15, R0, 0x1, P6 ;  /* 0x000000000f0d7211 */ /* 0x000fe200030f0eff */
[----:B---3--:R-:W-:Y:S01]  /*1b350*/  IMAD R15, R14, 0x2, R17 ;  /* 0x000000020e0f7824 */ /* 0x008fe200078e0211 */
[----:B------:R-:W-:Y:S01]  /*1b360*/  ISETP.LT.AND P4, PT, R138, UR4, !P0 ;  /* 0x000000048a007c0c */ /* 0x000fe2000c781270 */
[----:B------:R3:W-:Y:S01]  /*1b370*/  @P2 STG.E.U16 desc[UR18][R4.64], R72 ;  /* 0x0000004804002986 */ /* 0x0007e2000c101512 */
[----:B------:R-:W0:Y:S01]  /*1b380*/  LDC R14, c[0x0][0x248] ;  /* 0x00009200ff0e7b82 */ /* 0x000e220000000800 */
[----:B------:R-:W-:Y:S01]  /*1b390*/  ULDC UR4, c[0x0][0x22c] ;  /* 0x00008b0000047ab9 */ /* 0x000fe20000000800 */
[----:B----4-:R-:W-:-:S04]  /*1b3a0*/  LEA R6, P6, R17, R2, 0x1 ;  /* 0x0000000211067211 */ /* 0x010fc800078c08ff */
[----:B------:R-:W-:Y:S02]  /*1b3b0*/  LEA.HI.X.SX32 R7, R17, R0, 0x1, P6 ;  /* 0x0000000011077211 */ /* 0x000fe400030f0eff */
[C---:B---3--:R-:W-:Y:S01]  /*1b3c0*/  LEA R4, P6, R15.reuse, R2, 0x1 ;  /* 0x000000020f047211 */ /* 0x048fe200078c08ff */
[----:B------:R3:W-:Y:S03]  /*1b3d0*/  @P3 STG.E.U16 desc[UR18][R12.64], R73 ;  /* 0x000000490c003986 */ /* 0x0007e6000c101512 */
[----:B------:R-:W-:Y:S01]  /*1b3e0*/  LEA.HI.X.SX32 R5, R15, R0, 0x1, P6 ;  /* 0x000000000f057211 */ /* 0x000fe200030f0eff */
[----:B--2---:R-:W-:Y:S01]  /*1b3f0*/  IMAD R15, R16, 0x2, R15 ;  /* 0x00000002100f7824 */ /* 0x004fe200078e020f */
[----:B------:R1:W-:Y:S01]  /*1b400*/  @P5 STG.E.U16 desc[UR18][R6.64], R74 ;  /* 0x0000004a06005986 */ /* 0x0003e2000c101512 */
[----:B------:R-:W2:Y:S03]  /*1b410*/  LDC R16, c[0x0][0x248] ;  /* 0x00009200ff107b82 */ /* 0x000ea60000000800 */
[----:B------:R4:W-:Y:S01]  /*1b420*/  @P4 STG.E.U16 desc[UR18][R4.64], R75 ;  /* 0x0000004b04004986 */ /* 0x0009e2000c101512 */
[----:B---3--:R-:W-:Y:S01]  /*1b430*/  LEA R12, P4, R15, R2, 0x1 ;  /* 0x000000020f0c7211 */ /* 0x008fe200078808ff */
[----:B-1----:R-:W-:-:S03]  /*1b440*/  IMAD R7, R18, 0x2, R15 ;  /* 0x0000000212077824 */ /* 0x002fc600078e020f */
[----:B------:R-:W-:Y:S01]  /*1b450*/  LEA.HI.X.SX32 R13, R15, R0, 0x1, P4 ;  /* 0x000000000f0d7211 */ /* 0x000fe200020f0eff */
[----:B------:R-:W1:Y:S01]  /*1b460*/  LDC R18, c[0x0][0x248] ;  /* 0x00009200ff127b82 */ /* 0x000e620000000800 */
[----:B------:R-:W-:Y:S01]  /*1b470*/  ISETP.LT.AND P2, PT, R134, UR4, !P0 ;  /* 0x0000000486007c0c */ /* 0x000fe2000c741270 */
[----:B0-----:R-:W-:Y:S01]  /*1b480*/  IMAD R15, R20, 0x2, R7 ;  /* 0x00000002140f7824 */ /* 0x001fe200078e0207 */
[C---:B------:R-:W-:Y:S01]  /*1b490*/  LEA R6, P4, R7.reuse, R2, 0x1 ;  /* 0x0000000207067211 */ /* 0x040fe200078808ff */
[----:B------:R-:W-:Y:S02]  /*1b4a0*/  ULDC UR4, c[0x0][0x22c] ;  /* 0x00008b0000047ab9 */ /* 0x000fe40000000800 */
[----:B------:R-:W-:Y:S01]  /*1b4b0*/  ISETP.LT.AND P3, PT, R128, UR4, !P0 ;  /* 0x0000000480007c0c */ /* 0x000fe2000c761270 */
[----:B------:R-:W-:Y:S01]  /*1b4c0*/  ULDC UR4, c[0x0][0x22c] ;  /* 0x00008b0000047ab9 */ /* 0x000fe20000000800 */
[----:B------:R-:W-:Y:S01]  /*1b4d0*/  LEA.HI.X.SX32 R7, R7, R0, 0x1, P4 ;  /* 0x0000000007077211 */ /* 0x000fe200020f0eff */
[----:B------:R-:W0:Y:S01]  /*1b4e0*/  LDC R20, c[0x0][0x248] ;  /* 0x00009200ff147b82 */ /* 0x000e220000000800 */
[----:B----4-:R-:W-:-:S02]  /*1b4f0*/  LEA R4, P4, R15, R2, 0x1 ;  /* 0x000000020f047211 */ /* 0x010fc400078808ff */
[----:B------:R-:W-:Y:S01]  /*1b500*/  ISETP.LT.AND P6, PT, R136, UR4, !P0 ;  /* 0x0000000488007c0c */ /* 0x000fe2000c7c1270 */
[----:B------:R-:W-:Y:S01]  /*1b510*/  ULDC UR4, c[0x0][0x22c] ;  /* 0x00008b0000047ab9 */ /* 0x000fe20000000800 */
[----:B------:R-:W-:Y:S01]  /*1b520*/  LEA.HI.X.SX32 R5, R15, R0, 0x1, P4 ;  /* 0x000000000f057211 */ /* 0x000fe200020f0eff */
[----:B------:R-:W-:Y:S01]  /*1b530*/  IMAD R15, R14, 0x2, R15 ;  /* 0x000000020e0f7824 */ /* 0x000fe200078e020f */
[----:B------:R-:W-:Y:S01]  /*1b540*/  PRMT R72, R72, 0x7632, R72 ;  /* 0x0000763248487816 */ /* 0x000fe20000000048 */
[----:B------:R-:W3:Y:S01]  /*1b550*/  LDC R14, c[0x0][0x248] ;  /* 0x00009200ff0e7b82 */ /* 0x000ee20000000800 */
[----:B------:R-:W-:Y:S02]  /*1b560*/  PRMT R73, R73, 0x7632, R73 ;  /* 0x0000763249497816 */ /* 0x000fe40000000049 */
[----:B------:R-:W-:Y:S01]  /*1b570*/  PRMT R74, R74, 0x7632, R74 ;  /* 0x000076324a4a7816 */ /* 0x000fe2000000004a */
[----:B------:R4:W-:Y:S04]  /*1b580*/  @P2 STG.E.U16 desc[UR18][R12.64], R72 ;  /* 0x000000480c002986 */ /* 0x0009e8000c101512 */
[----:B------:R2:W-:Y:S04]  /*1b590*/  @P3 STG.E.U16 desc[UR18][R6.64], R73 ;  /* 0x0000004906003986 */ /* 0x0005e8000c101512 */
[----:B------:R1:W-:Y:S01]  /*1b5a0*/  @P6 STG.E.U16 desc[UR18][R4.64], R74 ;  /* 0x0000004a04006986 */ /* 0x0003e2000c101512 */
[----:B----4-:R-:W-:Y:S01]  /*1b5b0*/  LEA R12, P6, R15, R2, 0x1 ;  /* 0x000000020f0c7211 */ /* 0x010fe200078c08ff */
[----:B--2---:R-:W-:-:S03]  /*1b5c0*/  IMAD R7, R16, 0x2, R15 ;  /* 0x0000000210077824 */ /* 0x004fc600078e020f */
[----:B------:R-:W-:Y:S01]  /*1b5d0*/  LEA.HI.X.SX32 R13, R15, R0, 0x1, P6 ;  /* 0x000000000f0d7211 */ /* 0x000fe200030f0eff */
[----:B------:R-:W2:Y:S01]  /*1b5e0*/  LDC R16, c[0x0][0x248] ;  /* 0x00009200ff107b82 */ /* 0x000ea20000000800 */
[----:B-1----:R-:W-:Y:S01]  /*1b5f0*/  IMAD R15, R18, 0x2, R7 ;  /* 0x00000002120f7824 */ /* 0x002fe200078e0207 */
[----:B------:R-:W-:Y:S02]  /*1b600*/  LEA R6, P6, R7, R2, 0x1 ;  /* 0x0000000207067211 */ /* 0x000fe400078c08ff */
[----:B------:R-:W-:Y:S01]  /*1b610*/  ISETP.LT.AND P5, PT, R135, UR5, !P0 ;  /* 0x0000000587007c0c */ /* 0x000fe2000c7a1270 */
[----:B------:R-:W-:Y:S01]  /*1b620*/  ULDC UR5, c[0x0][0x22c] ;  /* 0x00008b0000057ab9 */ /* 0x000fe20000000800 */
[----:B------:R-:W-:Y:S02]  /*1b630*/  LEA.HI.X.SX32 R7, R7, R0, 0x1, P6 ;  /* 0x0000000007077211 */ /* 0x000fe400030f0eff */
[----:B------:R-:W1:Y:S01]  /*1b640*/  LDC R18, c[0x0][0x248] ;  /* 0x00009200ff127b82 */ /* 0x000e620000000800 */
[----:B------:R-:W-:-:S02]  /*1b650*/  LEA R4, P6, R15, R2, 0x1 ;  /* 0x000000020f047211 */ /* 0x000fc400078c08ff */
[----:B------:R-:W-:Y:S01]  /*1b660*/  ISETP.LT.AND P2, PT, R132, UR4, !P0 ;  /* 0x0000000484007c0c */ /* 0x000fe2000c741270 */
[----:B------:R-:W-:Y:S01]  /*1b670*/  ULDC UR4, c[0x0][0x22c] ;  /* 0x00008b0000047ab9 */ /* 0x000fe20000000800 */
[----:B------:R-:W-:Y:S01]  /*1b680*/  LEA.HI.X.SX32 R5, R15, R0, 0x1, P6 ;  /* 0x000000000f057211 */ /* 0x000fe200030f0eff */
[----:B---3--:R-:W-:Y:S01]  /*1b690*/  IMAD R15, R14, 0x2, R15 ;  /* 0x000000020e0f7824 */ /* 0x008fe200078e020f */
[----:B------:R-:W-:Y:S02]  /*1b6a0*/  PRMT R75, R75, 0x7632, R75 ;  /* 0x000076324b4b7816 */ /* 0x000fe4000000004b */
[----:B------:R-:W-:Y:S01]  /*1b6b0*/  ISETP.LT.AND P3, PT, R122, UR4, !P0 ;  /* 0x000000047a007c0c */ /* 0x000fe2000c761270 */
[----:B0-----:R-:W-:Y:S01]  /*1b6c0*/  IMAD R17, R20, 0x2, R15 ;  /* 0x0000000214117824 */ /* 0x001fe200078e020f */
[----:B------:R-:W-:Y:S01]  /*1b6d0*/  ULDC UR4, c[0x0][0x22c] ;  /* 0x00008b0000047ab9 */ /* 0x000fe20000000800 */
[----:B------:R-:W0:Y:S01]  /*1b6e0*/  LDC R20, c[0x0][0x248] ;  /* 0x00009200ff147b82 */ /* 0x000e220000000800 */
[----:B------:R3:W-:Y:S01]  /*1b6f0*/  @P5 STG.E.U16 desc[UR18][R12.64], R75 ;  /* 0x0000004b0c005986 */ /* 0x0007e2000c101512 */
[----:B------:R-:W-:Y:S01]  /*1b700*/  ISETP.LT.AND P4, PT, R129, UR4, !P0 ;  /* 0x0000000481007c0c */ /* 0x000fe2000c781270 */
[----:B------:R-:W-:-:S02]  /*1b710*/  ULDC UR4, c[0x0][0x22c] ;  /* 0x00008b0000047ab9 */ /* 0x000fc40000000800 */
[----:B------:R2:W-:Y:S01]  /*1b720*/  @P2 STG.E.U16 desc[UR18][R6.64], R80 ;  /* 0x0000005006002986 */ /* 0x0005e2000c101512 */
[----:B---3--:R-:W-:-:S04]  /*1b730*/  LEA R12, P6, R15, R2, 0x1 ;  /* 0x000000020f0c7211 */ /* 0x008fc800078c08ff */
[----:B------:R-:W-:Y:S01]  /*1b740*/  LEA.HI.X.SX32 R13, R15, R0, 0x1, P6 ;  /* 0x000000000f0d7211 */ /* 0x000fe200030f0eff */
[----:B--2---:R-:W-:Y:S01]  /*1b750*/  IMAD R7, R16, 0x2, R17 ;  /* 0x0000000210077824 */ /* 0x004fe200078e0211 */
[C---:B------:R-:W-:Y:S01]  /*1b760*/  LEA R14, P6, R17.reuse, R2, 0x1 ;  /* 0x00000002110e7211 */ /* 0x040fe200078c08ff */
[----:B------:R2:W-:Y:S01]  /*1b770*/  @P3 STG.E.U16 desc[UR18][R4.64], R81 ;  /* 0x0000005104003986 */ /* 0x0005e2000c101512 */
[----:B------:R-:W-:Y:S01]  /*1b780*/  ISETP.LT.AND P5, PT, R126, UR4, !P0 ;  /* 0x000000047e007c0c */ /* 0x000fe2000c7a1270 */
[----:B------:R-:W3:Y:S01]  /*1b790*/  LDC R16, c[0x0][0x248] ;  /* 0x00009200ff107b82 */ /* 0x000ee20000000800 */
[----:B------:R-:W-:Y:S01]  /*1b7a0*/  LEA.HI.X.SX32 R15, R17, R0, 0x1, P6 ;  /* 0x00000000110f7211 */ /* 0x000fe200030f0eff */
[----:B-1----:R-:W-:Y:S01]  /*1b7b0*/  IMAD R17, R18, 0x2, R7 ;  /* 0x0000000212117824 */ /* 0x002fe200078e0207 */
[----:B------:R-:W-:Y:S02]  /*1b7c0*/  ULDC UR4, c[0x0][0x22c] ;  /* 0x00008b0000047ab9 */ /* 0x000fe40000000800 */
[----:B------:R-:W-:Y:S01]  /*1b7d0*/  ISETP.LT.AND P2, PT, R130, UR4, !P0 ;  /* 0x0000000482007c0c */ /* 0x000fe2000c741270 */
[----:B------:R-:W-:-:S02]  /*1b7e0*/  ULDC UR4, c[0x0][0x22c] ;  /* 0x00008b0000047ab9 */ /* 0x000fc40000000800 */
[----:B------:R-:W1:Y:S01]  /*1b7f0*/  LDC R18, c[0x0][0x248] ;  /* 0x00009200ff127b82 */ /* 0x000e620000000800 */
[----:B--2---:R-:W-:-:S04]  /*1b800*/  LEA R4, P6, R7, R2, 0x1 ;  /* 0x0000000207047211 */ /* 0x004fc800078c08ff */
[----:B------:R-:W-:Y:S02]  /*1b810*/  LEA.HI.X.SX32 R5, R7, R0, 0x1, P6 ;  /* 0x0000000007057211 */ /* 0x000fe400030f0eff */
[----:B------:R-:W-:Y:S02]  /*1b820*/  LEA R6, P6, R17, R2, 0x1 ;  /* 0x0000000211067211 */ /* 0x000fe400078c08ff */
[----:B------:R-:W-:Y:S01]  /*1b830*/  ISETP.LT.AND P3, PT, R125, UR4, !P0 ;  /* 0x000000047d007c0c */ /* 0x000fe2000c761270 */
[----:B------:R-:W-:Y:S01]  /*1b840*/  @P4 STG.E.U16 desc[UR18][R12.64], R82 ;  /* 0x000000520c004986 */ /* 0x000fe2000c101512 */
[----:B------:R-:W-:Y:S01]  /*1b850*/  LEA.HI.X.SX32 R7, R17, R0, 0x1, P6 ;  /* 0x0000000011077211 */ /* 0x000fe200030f0eff */
[----:B0-----:R-:W-:Y:S01]  /*1b860*/  IMAD R17, R20, 0x2, R17 ;  /* 0x0000000214117824 */ /* 0x001fe200078e0211 */
[----:B------:R-:W-:Y:S01]  /*1b870*/  PRMT R80, R80, 0x7632, R80 ;  /* 0x0000763250507816 */ /* 0x000fe20000000050 */
[----:B------:R0:W-:Y:S01]  /*1b880*/  @P5 STG.E.U16 desc[UR18][R14.64], R83 ;  /* 0x000000530e005986 */ /* 0x0001e2000c101512 */
[----:B------:R-:W2:Y:S01]  /*1b890*/  LDC R20, c[0x0][0x248] ;  /* 0x00009200ff147b82 */ /* 0x000ea20000000800 */
[----:B------:R-:W-:Y:S01]  /*1b8a0*/  ULDC UR4, c[0x0][0x22c] ;  /* 0x00008b0000047ab9 */ /* 0x000fe20000000800 */
[----:B------:R-:W-:Y:S01]  /*1b8b0*/  PRMT R81, R81, 0x7632, R81 ;  /* 0x0000763251517816 */ /* 0x000fe20000000051 */
[----:B------:R4:W-:Y:S01]  /*1b8c0*/  @P2 STG.E.U16 desc[UR18][R4.64], R80 ;  /* 0x0000005004002986 */ /* 0x0009e2000c101512 */
[----:B------:R-:W-:Y:S01]  /*1b8d0*/  ISETP.LT.AND P4, PT, R127, UR4, !P0 ;  /* 0x000000047f007c0c */ /* 0x000fe2000c781270 */
[----:B------:R-:W-:Y:S01]  /*1b8e0*/  ULDC UR4, c[0x0][0x22c] ;  /* 0x00008b0000047ab9 */ /* 0x000fe20000000800 */
[----:B0-----:R-:W-:-:S02]  /*1b8f0*/  IMAD R15, R22, 0x2, R17 ;  /* 0x00000002160f7824 */ /* 0x001fc400078e0211 */
[----:B------:R-:W0:Y:S01]  /*1b900*/  LDC R22, c[0x0][0x248] ;  /* 0x00009200ff167b82 */ /* 0x000e220000000800 */
[----:B------:R1:W-:Y:S02]  /*1b910*/  @P3 STG.E.U16 desc[UR18][R6.64], R81 ;  /* 0x0000005106003986 */ /* 0x0003e4000c101512 */
[-C--:B----4-:R-:W-:Y:S02]  /*1b920*/  LEA R4, P6, R15, R2.reuse, 0x1 ;  /* 0x000000020f047211 */ /* 0x090fe400078c08ff */
[----:B------:R-:W-:Y:S02]  /*1b930*/  LEA R12, P3, R17, R2, 0x1 ;  /* 0x00000002110c7211 */ /* 0x000fe400078608ff */
[-C--:B------:R-:W-:Y:S01]  /*1b940*/  LEA.HI.X.SX32 R5, R15, R0.reuse, 0x1, P6 ;  /* 0x000000000f057211 */ /* 0x080fe200030f0eff */
[----:B---3--:R-:W-:Y:S01]  /*1b950*/  IMAD R15, R16, 0x2, R15 ;  /* 0x00000002100f7824 */ /* 0x008fe200078e020f */
[----:B------:R-:W-:Y:S01]  /*1b960*/  LEA.HI.X.SX32 R13, R17, R0, 0x1, P3 ;  /* 0x00000000110d7211 */ /* 0x000fe200018f0eff */
[----:B------:R-:W3:Y:S01]  /*1b970*/  LDC R16, c[0x0][0x248] ;  /* 0x00009200ff107b82 */ /* 0x000ee20000000800 */
[----:B------:R-:W-:Y:S01]  /*1b980*/  PRMT R82, R82, 0x7632, R82 ;  /* 0x0000763252527816 */ /* 0x000fe20000000052 */
[----:B-1----:R-:W-:Y:S01]  /*1b990*/  IMAD R17, R18, 0x2, R15 ;  /* 0x0000000212117824 */ /* 0x002fe200078e020f */
[----:B------:R-:W-:Y:S01]  /*1b9a0*/  ISETP.LT.AND P5, PT, R123, UR4, !P0 ;  /* 0x000000047b007c0c */ /* 0x000fe2000c7a1270 */
[----:B------:R-:W-:-:S02]  /*1b9b0*/  ULDC UR4, c[0x0][0x22c] ;  /* 0x00008b0000047ab9 */ /* 0x000fc40000000800 */
[----:B------:R-:W-:Y:S01]  /*1b9c0*/  ISETP.LT.AND P2, PT, R121, UR4, !P0 ;  /* 0x0000000479007c0c */ /* 0x000fe2000c741270 */
[----:B------:R1:W-:Y:S01]  /*1b9d0*/  @P4 STG.E.U16 desc[UR18][R12.64], R82 ;  /* 0x000000520c004986 */ /* 0x0003e2000c101512 */
[----:B------:R-:W-:Y:S01]  /*1b9e0*/  ULDC UR4, c[0x0][0x22c] ;  /* 0x00008b0000047ab9 */ /* 0x000fe20000000800 */
[-C--:B------:R-:W-:Y:S01]  /*1b9f0*/  LEA R6, P4, R15, R2.reuse, 0x1 ;  /* 0x000000020f067211 */ /* 0x080fe200078808ff */
[----:B------:R-:W4:Y:S01]  /*1ba00*/  LDC R18, c[0x0][0x248] ;  /* 0x00009200ff127b82 */ /* 0x000f220000000800 */
[----:B------:R-:W-:Y:S02]  /*1ba10*/  LEA R14, P6, R17, R2, 0x1 ;  /* 0x00000002110e7211 */ /* 0x000fe400078c08ff */
[----:B------:R-:W-:Y:S01]  /*1ba20*/  ISETP.LT.AND P3, PT, R124, UR4, !P0 ;  /* 0x000000047c007c0c */ /* 0x000fe2000c761270 */
[----:B------:R-:W-:Y:S01]  /*1ba30*/  ULDC UR4, c[0x0][0x22c] ;  /* 0x00008b0000047ab9 */ /* 0x000fe20000000800 */
[-C--:B------:R-:W-:Y:S02]  /*1ba40*/  LEA.HI.X.SX32 R7, R15, R0.reuse, 0x1, P4 ;  /* 0x000000000f077211 */ /* 0x080fe400020f0eff */
[----:B------:R-:W-:Y:S01]  /*1ba50*/  LEA.HI.X.SX32 R15, R17, R0, 0x1, P6 ;  /* 0x00000000110f7211 */ /* 0x000fe200030f0eff */
[----:B--2---:R-:W-:Y:S01]  /*1ba60*/  IMAD R17, R20, 0x2, R17 ;  /* 0x0000000214117824 */ /* 0x004fe200078e0211 */
[----:B------:R-:W-:Y:S01]  /*1ba70*/  PRMT R83, R83, 0x7632, R83 ;  /* 0x0000763253537816 */ /* 0x000fe20000000053 */
[----:B------:R-:W2:Y:S02]  /*1ba80*/  LDC R20, c[0x0][0x248] ;  /* 0x00009200ff147b82 */ /* 0x000ea40000000800 */
[----:B0-----:R-:W-:-:S02]  /*1ba90*/  IMAD R19, R22, 0x2, R17 ;  /* 0x0000000216137824 */ /* 0x001fc400078e0211 */
[----:B------:R0:W-:Y:S01]  /*1baa0*/  @P5 STG.E.U16 desc[UR18][R4.64], R83 ;  /* 0x0000005304005986 */ /* 0x0001e2000c101512 */
[----:B------:R-:W-:Y:S01]  /*1bab0*/  ISETP.LT.AND P5, PT, R59, UR4, !P0 ;  /* 0x000000043b007c0c */ /* 0x000fe2000c7a1270 */
[----:B------:R-:W-:Y:S01]  /*1bac0*/  ULDC UR4, c[0x0][0x22c] ;  /* 0x00008b0000047ab9 */ /* 0x000fe20000000800 */
[----:B------:R-:W-:Y:S01]  /*1bad0*/  ISETP.LT.AND P4, PT, R57, UR5, !P0 ;  /* 0x0000000539007c0c */ /* 0x000fe2000c781270 */
[----:B------:R-:W-:Y:S01]  /*1bae0*/  @P2 STG.E.U16 desc[UR18][R6.64], R88 ;  /* 0x0000005806002986 */ /* 0x000fe2000c101512 */
[C---:B-1----:R-:W-:Y:S01]  /*1baf0*/  LEA R12, P6, R19.reuse, R2, 0x1 ;  /* 0x00000002130c7211 */ /* 0x042fe200078c08ff */
[----:B------:R-:W-:Y:S01]  /*1bb00*/  ULDC UR5, c[0x0][0x22c] ;  /* 0x00008b0000057ab9 */ /* 0x000fe20000000800 */
[----:B------:R-:W1:Y:S01]  /*1bb10*/  LDC R22, c[0x0][0x248] ;  /* 0x00009200ff167b82 */ /* 0x000e620000000800 */
[----:B------:R4:W-:Y:S01]  /*1bb20*/  @P3 STG.E.U16 desc[UR18][R14.64], R89 ;  /* 0x000000590e003986 */ /* 0x0009e2000c101512 */
[----:B------:R-:W-:Y:S01]  /*1bb30*/  LEA.HI.X.SX32 R13, R19, R0, 0x1, P6 ;  /* 0x00000000130d7211 */ /* 0x000fe200030f0eff */
[----:B---3--:R-:W-:Y:S01]  /*1bb40*/  IMAD R19, R16, 0x2, R19 ;  /* 0x0000000210137824 */ /* 0x008fe200078e0213 */
[----:B0-----:R-:W-:-:S04]  /*1bb50*/  LEA R4, P2, R17, R2, 0x1 ;  /* 0x0000000211047211 */ /* 0x001fc800078408ff */
[----:B------:R-:W0:Y:S01]  /*1bb60*/  LDC R16, c[0x0][0x248] ;  /* 0x00009200ff107b82 */ /* 0x000e220000000800 */
[----:B------:R-:W-:-:S07]  /*1bb70*/  LEA.HI.X.SX32 R5, R17, R0, 0x1, P2 ;  /* 0x0000000011057211 */ /* 0x000fce00010f0eff */
[----:B----4-:R-:W3:Y:S01]  /*1bb80*/  LDC R14, c[0x0][0x248] ;  /* 0x00009200ff0e7b82 */ /* 0x010ee20000000800 */
[----:B------:R-:W-:Y:S01]  /*1bb90*/  ISETP.LT.AND P2, PT, R56, UR4, !P0 ;  /* 0x0000000438007c0c */ /* 0x000fe2000c741270 */
[----:B------:R-:W-:Y:S01]  /*1bba0*/  IMAD R15, R18, 0x2, R19 ;  /* 0x00000002120f7824 */ /* 0x000fe200078e0213 */
[----:B------:R-:W-:Y:S01]  /*1bbb0*/  ISETP.LT.AND P3, PT, R76, UR5, !P0 ;  /* 0x000000054c007c0c */ /* 0x000fe2000c761270 */
[----:B------:R4:W-:Y:S01]  /*1bbc0*/  @P5 STG.E.U16 desc[UR18][R4.64], R90 ;  /* 0x0000005a04005986 */ /* 0x0009e2000c101512 */
[----:B------:R-:W-:Y:S01]  /*1bbd0*/  PRMT R88, R88, 0x7632, R88 ;  /* 0x0000763258587816 */ /* 0x000fe20000000058 */
[----:B------:R-:W-:Y:S01]  /*1bbe0*/  ULDC UR4, c[0x0][0x22c] ;  /* 0x00008b0000047ab9 */ /* 0x000fe20000000800 */
[----:B------:R-:W-:Y:S01]  /*1bbf0*/  PRMT R89, R89, 0x7632, R89 ;  /* 0x0000763259597816 */ /* 0x000fe20000000059 */
[----:B------:R2:W-:Y:S01]  /*1bc00*/  @P4 STG.E.U16 desc[UR18][R12.64], R91 ;  /* 0x0000005b0c004986 */ /* 0x0005e2000c101512 */
[----:B------:R-:W-:Y:S01]  /*1bc10*/  LEA R6, P4, R19, R2, 0x1 ;  /* 0x0000000213067211 */ /* 0x000fe200078808ff */
[----:B------:R-:W1:Y:S01]  /*1bc20*/  LDC R18, c[0x0][0x248] ;  /* 0x00009200ff127b82 */ /* 0x000e620000000800 */
[----:B------:R-:W-:-:S02]  /*1bc30*/  ULDC UR5, c[0x0][0x22c] ;  /* 0x00008b0000057ab9 */ /* 0x000fc40000000800 */
[----:B------:R-:W-:Y:S02]  /*1bc40*/  LEA.HI.X.SX32 R7, R19, R0, 0x1, P4 ;  /* 0x0000000013077211 */ /* 0x000fe400020f0eff */
[C---:B----4-:R-:W-:Y:S02]  /*1bc50*/  LEA R4, P6, R15.reuse, R2, 0x1 ;  /* 0x000000020f047211 */ /* 0x050fe400078c08ff */
[----:B------:R-:W-:Y:S01]  /*1bc60*/  ISETP.LT.AND P5, PT, R120, UR4, !P0 ;  /* 0x0000000478007c0c */ /* 0x000fe2000c7a1270 */
[----:B--2---:R-:W-:Y:S01]  /*1bc70*/  IMAD R13, R20, 0x2, R15 ;  /* 0x00000002140d7824 */ /* 0x004fe200078e020f */
[----:B------:R-:W-:Y:S01]  /*1bc80*/  LEA.HI.X.SX32 R5, R15, R0, 0x1, P6 ;  /* 0x000000000f057211 */ /* 0x000fe200030f0eff */
[----:B------:R-:W2:Y:S01]  /*1bc90*/  LDC R20, c[0x0][0x248] ;  /* 0x00009200ff147b82 */ /* 0x000ea20000000800 */
        /* <DEDUP_REMOVED lines=8> */
[----:B0-----:R-:W-:Y:S01]  /*1bd20*/  IMAD R15, R16, 0x2, R7 ;  /* 0x00000002100f7824 */ /* 0x001fe200078e0207 */
[----:B------:R-:W-:Y:S01]  /*1bd30*/  ISETP.LT.AND P4, PT, R48, UR4, !P0 ;  /* 0x0000000430007c0c */ /* 0x000fe2000c781270 */
[----:B------:R-:W-:Y:S02]  /*1bd40*/  ULDC UR4, c[0x0][0x22c] ;  /* 0x00008b0000047ab9 */ /* 0x000fe40000000800 */
[----:B------:R0:W-:Y:S01]  /*1bd50*/  @P5 STG.E.U16 desc[UR18][R12.64], R90 ;  /* 0x0000005a0c005986 */ /* 0x0001e2000c101512 */
[C---:B----4-:R-:W-:Y:S01]  /*1bd60*/  LEA R4, P5, R15.reuse, R2, 0x1 ;  /* 0x000000020f047211 */ /* 0x050fe200078a08ff */
[----:B------:R-:W4:Y:S01]  /*1bd70*/  LDC R16, c[0x0][0x248] ;  /* 0x00009200ff107b82 */ /* 0x000f220000000800 */
[----:B------:R-:W-:Y:S01]  /*1bd80*/  ISETP.LT.AND P2, PT, R58, UR4, !P0 ;  /* 0x000000043a007c0c */ /* 0x000fe2000c741270 */
[----:B------:R-:W-:Y:S01]  /*1bd90*/  ULDC UR4, c[0x0][0x22c] ;  /* 0x00008b0000047ab9 */ /* 0x000fe20000000800 */
[----:B------:R-:W-:Y:S01]  /*1bda0*/  LEA.HI.X.SX32 R5, R15, R0, 0x1, P5 ;  /* 0x000000000f057211 */ /* 0x000fe200028f0eff */
[----:B-1----:R-:W-:Y:S01]  /*1bdb0*/  IMAD R15, R18, 0x2, R15 ;  /* 0x00000002120f7824 */ /* 0x002fe200078e020f */
[----:B------:R-:W-:Y:S01]  /*1bdc0*/  ISETP.LT.AND P6, PT, R54, UR4, !P0 ;  /* 0x0000000436007c0c */ /* 0x000fe2000c7c1270 */
[----:B------:R-:W-:Y:S01]  /*1bdd0*/  ULDC UR4, c[0x0][0x22c] ;  /* 0x00008b0000047ab9 */ /* 0x000fe20000000800 */
[----:B------:R-:W-:Y:S01]  /*1bde0*/  LEA R6, P3, R7, R2, 0x1 ;  /* 0x0000000207067211 */ /* 0x000fe200078608ff */
[----:B------:R-:W1:Y:S01]  /*1bdf0*/  LDC R18, c[0x0][0x248] ;  /* 0x00009200ff127b82 */ /* 0x000e620000000800 */
[----:B------:R-:W-:Y:S01]  /*1be00*/  PRMT R91, R91, 0x7632, R91 ;  /* 0x000076325b5b7816 */ /* 0x000fe2000000005b */
[----:B--2---:R-:W-:Y:S01]  /*1be10*/  IMAD R17, R20, 0x2, R15 ;  /* 0x0000000214117824 */ /* 0x004fe200078e020f */
[----:B------:R-:W-:-:S02]  /*1be20*/  LEA.HI.X.SX32 R7, R7, R0, 0x1, P3 ;  /* 0x0000000007077211 */ /* 0x000fc400018f0eff */
[----:B0-----:R-:W-:-:S03]  /*1be30*/  LEA R12, P5, R15, R2, 0x1 ;  /* 0x000000020f0c7211 */ /* 0x001fc600078a08ff */
[----:B------:R-:W0:Y:S01]  /*1be40*/  LDC R20, c[0x0][0x248] ;  /* 0x00009200ff147b82 */ /* 0x000e220000000800 */
[----:B------:R-:W-:Y:S01]  /*1be50*/  ISETP.LT.AND P3, PT, R50, UR4, !P0 ;  /* 0x0000000432007c0c */ /* 0x000fe2000c761270 */
[----:B------:R-:W-:Y:S01]  /*1be60*/  ULDC UR4, c[0x0][0x22c] ;  /* 0x00008b0000047ab9 */ /* 0x000fe20000000800 */
[----:B------:R-:W-:Y:S01]  /*1be70*/  LEA.HI.X.SX32 R13, R15, R0, 0x1, P5 ;  /* 0x000000000f0d7211 */ /* 0x000fe200028f0eff */
[----:B------:R2:W-:Y:S01]  /*1be80*/  @P4 STG.E.U16 desc[UR18][R6.64], R91 ;  /* 0x0000005b06004986 */ /* 0x0005e2000c101512 */
[----:B---3--:R-:W-:Y:S01]  /*1be90*/  IMAD R15, R14, 0x2, R17 ;  /* 0x000000020e0f7824 */ /* 0x008fe200078e0211 */
[----:B------:R-:W-:Y:S01]  /*1bea0*/  ISETP.LT.AND P4, PT, R55, UR4, !P0 ;  /* 0x0000000437007c0c */ /* 0x000fe2000c781270 */
[----:B------:R-:W-:Y:S01]  /*1beb0*/  ULDC UR4, c[0x0][0x22c] ;  /* 0x00008b0000047ab9 */ /* 0x000fe20000000800 */
[----:B------:R3:W-:Y:S01]  /*1bec0*/  @P2 STG.E.U16 desc[UR18][R4.64], R96 ;  /* 0x0000006004002986 */ /* 0x0007e2000c101512 */
[----:B------:R-:W0:Y:S03]  /*1bed0*/  LDC R14, c[0x0][0x248] ;  /* 0x00009200ff0e7b82 */ /* 0x000e260000000800 */
[----:B------:R1:W-:Y:S01]  /*1bee0*/  @P6 STG.E.U16 desc[UR18][R12.64], R97 ;  /* 0x000000610c006986 */ /* 0x0003e2000c101512 */
[----:B--2---:R-:W-:-:S02]  /*1bef0*/  LEA R6, P5, R17, R2, 0x1 ;  /* 0x0000000211067211 */ /* 0x004fc400078a08ff */
[----:B---3--:R-:W-:Y:S02]  /*1bf00*/  LEA R4, P6, R15, R2, 0x1 ;  /* 0x000000020f047211 */ /* 0x008fe400078c08ff */
[-C--:B------:R-:W-:Y:S02]  /*1bf10*/  LEA.HI.X.SX32 R7, R17, R0.reuse, 0x1, P5 ;  /* 0x0000000011077211 */ /* 0x080fe400028f0eff */
[----:B------:R-:W-:Y:S01]  /*1bf20*/  LEA.HI.X.SX32 R5, R15, R0, 0x1, P6 ;  /* 0x000000000f057211 */ /* 0x000fe200030f0eff */
[----:B----4-:R-:W-:Y:S02]  /*1bf30*/  IMAD R15, R16, 0x2, R15 ;  /* 0x00000002100f7824 */ /* 0x010fe400078e020f */
[----:B------:R2:W-:Y:S01]  /*1bf40*/  @P3 STG.E.U16 desc[UR18][R6.64], R98 ;  /* 0x0000006206003986 */ /* 0x0005e2000c101512 */
[----:B------:R-:W3:Y:S03]  /*1bf50*/  LDC R16, c[0x0][0x248] ;  /* 0x00009200ff107b82 */ /* 0x000ee60000000800 */
[----:B------:R4:W-:Y:S01]  /*1bf60*/  @P4 STG.E.U16 desc[UR18][R4.64], R99 ;  /* 0x0000006304004986 */ /* 0x0009e2000c101512 */
[----:B-1----:R-:W-:-:S02]  /*1bf70*/  LEA R12, P4, R15, R2, 0x1 ;  /* 0x000000020f0c7211 */ /* 0x002fc400078808ff */
[----:B------:R-:W-:Y:S01]  /*1bf80*/  ISETP.LT.AND P2, PT, R51, UR4, !P0 ;  /* 0x0000000433007c0c */ /* 0x000fe2000c741270 */
[----:B------:R-:W-:Y:S01]  /*1bf90*/  ULDC UR4, c[0x0][0x22c] ;  /* 0x00008b0000047ab9 */ /* 0x000fe20000000800 */
[----:B--2---:R-:W-:Y:S01]  /*1bfa0*/  IMAD R7, R18, 0x2, R15 ;  /* 0x0000000212077824 */ /* 0x004fe200078e020f */
[----:B------:R-:W-:Y:S01]  /*1bfb0*/  LEA.HI.X.SX32 R13, R15, R0, 0x1, P4 ;  /* 0x000000000f0d7211 */ /* 0x000fe200020f0eff */
[----:B------:R-:W1:Y:S02]  /*1bfc0*/  LDC R18, c[0x0][0x248] ;  /* 0x00009200ff127b82 */ /* 0x000e640000000800 */
[----:B0-----:R-:W-:Y:S01]  /*1bfd0*/  IMAD R15, R20, 0x2, R7 ;  /* 0x00000002140f7824 */ /* 0x001fe200078e0207 */
[----:B------:R-:W-:Y:S02]  /*1bfe0*/  LEA R6, P4, R7, R2, 0x1 ;  /* 0x0000000207067211 */ /* 0x000fe400078808ff */
        /* <DEDUP_REMOVED lines=10> */
[----:B------:R-:W2:Y:S01]  /*1c090*/  LDC R14, c[0x0][0x248] ;  /* 0x00009200ff0e7b82 */ /* 0x000ea20000000800 */
[----:B------:R-:W-:Y:S02]  /*1c0a0*/  PRMT R97, R97, 0x7632, R97 ;  /* 0x0000763261617816 */ /* 0x000fe40000000061 */
[----:B------:R-:W-:Y:S01]  /*1c0b0*/  PRMT R98, R98, 0x7632, R98 ;  /* 0x0000763262627816 */ /* 0x000fe20000000062 */
[----:B------:R4:W-:Y:S04]  /*1c0c0*/  @P2 STG.E.U16 desc[UR18][R12.64], R96 ;  /* 0x000000600c002986 */ /* 0x0009e8000c101512 */
[----:B------:R3:W-:Y:S04]  /*1c0d0*/  @P5 STG.E.U16 desc[UR18][R6.64], R97 ;  /* 0x0000006106005986 */ /* 0x0007e8000c101512 */
[----:B------:R1:W-:Y:S01]  /*1c0e0*/  @P6 STG.E.U16 desc[UR18][R4.64], R98 ;  /* 0x0000006204006986 */ /* 0x0003e2000c101512 */
[----:B----4-:R-:W-:Y:S01]  /*1c0f0*/  LEA R12, P6, R15, R2, 0x1 ;  /* 0x000000020f0c7211 */ /* 0x010fe200078c08ff */
[----:B---3--:R-:W-:-:S03]  /*1c100*/  IMAD R7, R16, 0x2, R15 ;  /* 0x0000000210077824 */ /* 0x008fc600078e020f */
[----:B------:R-:W-:Y:S01]  /*1c110*/  LEA.HI.X.SX32 R13, R15, R0, 0x1, P6 ;  /* 0x000000000f0d7211 */ /* 0x000fe200030f0eff */
[----:B------:R-:W3:Y:S01]  /*1c120*/  LDC R16, c[0x0][0x248] ;  /* 0x00009200ff107b82 */ /* 0x000ee20000000800 */
[----:B-1----:R-:W-:Y:S01]  /*1c130*/  IMAD R15, R18, 0x2, R7 ;  /* 0x00000002120f7824 */ /* 0x002fe200078e0207 */
[C---:B------:R-:W-:Y:S02]  /*1c140*/  LEA R6, P6, R7.reuse, R2, 0x1 ;  /* 0x0000000207067211 */ /* 0x040fe400078c08ff */
        /* <DEDUP_REMOVED lines=8> */
[----:B--2---:R-:W-:Y:S01]  /*1c1d0*/  IMAD R15, R14, 0x2, R15 ;  /* 0x000000020e0f7824 */ /* 0x004fe200078e020f */
        /* <DEDUP_REMOVED lines=9> */
[----:B--2---:R-:W-:-:S04]  /*1c270*/  LEA R12, P6, R15, R2, 0x1 ;  /* 0x000000020f0c7211 */ /* 0x004fc800078c08ff */
[----:B------:R-:W-:Y:S01]  /*1c280*/  LEA.HI.X.SX32 R13, R15, R0, 0x1, P6 ;  /* 0x000000000f0d7211 */ /* 0x000fe200030f0eff */
[----:B---3--:R-:W-:Y:S01]  /*1c290*/  IMAD R7, R16, 0x2, R17 ;  /* 0x0000000210077824 */ /* 0x008fe200078e0211 */
[----:B------:R-:W-:Y:S01]  /*1c2a0*/  LEA R14, P6, R17, R2, 0x1 ;  /* 0x00000002110e7211 */ /* 0x000fe200078c08ff */
        /* <DEDUP_REMOVED lines=11> */
[C---:B------:R-:W-:Y:S02]  /*1c360*/  LEA R6, P6, R17.reuse, R2, 0x1 ;  /* 0x0000000211067211 */ /* 0x040fe400078c08ff */
[----:B------:R-:W-:Y:S01]  /*1c370*/  ISETP.LT.AND P4, PT, R42, UR4, !P0 ;  /* 0x000000042a007c0c */ /* 0x000fe2000c781270 */
[----:B------:R-:W-:Y:S01]  /*1c380*/  @P5 STG.E.U16 desc[UR18][R12.64], R102 ;  /* 0x000000660c005986 */ /* 0x000fe2000c101512 */
[----:B------:R-:W-:Y:S01]  /*1c390*/  LEA.HI.X.SX32 R7, R17, R0, 0x1, P6 ;  /* 0x0000000011077211 */ /* 0x000fe200030f0eff */
[----:B0-----:R-:W-:Y:S01]  /*1c3a0*/  IMAD R17, R20, 0x2, R17 ;  /* 0x0000000214117824 */ /* 0x001fe200078e0211 */
[----:B------:R-:W-:Y:S01]  /*1c3b0*/  ULDC UR4, c[0x0][0x22c] ;  /* 0x00008b0000047ab9 */ /* 0x000fe20000000800 */
[----:B------:R0:W-:Y:S01]  /*1c3c0*/  @P3 STG.E.U16 desc[UR18][R14.64], R103 ;  /* 0x000000670e003986 */ /* 0x0001e2000c101512 */
[----:B------:R-:W-:Y:S01]  /*1c3d0*/  PRMT R100, R100, 0x7632, R100 ;  /* 0x0000763264647816 */ /* 0x000fe20000000064 */
[----:B------:R-:W2:Y:S01]  /*1c3e0*/  LDC R20, c[0x0][0x248] ;  /* 0x00009200ff147b82 */ /* 0x000ea20000000800 */
[----:B------:R-:W-:Y:S01]  /*1c3f0*/  ISETP.LT.AND P5, PT, R44, UR4, !P0 ;  /* 0x000000042c007c0c */ /* 0x000fe2000c7a1270 */
[----:B------:R-:W-:Y:S01]  /*1c400*/  ULDC UR4, c[0x0][0x22c] ;  /* 0x00008b0000047ab9 */ /* 0x000fe20000000800 */
[----:B------:R-:W-:Y:S01]  /*1c410*/  PRMT R101, R101, 0x7632, R101 ;  /* 0x0000763265657816 */ /* 0x000fe20000000065 */
[----:B------:R4:W-:Y:S01]  /*1c420*/  @P2 STG.E.U16 desc[UR18][R4.64], R100 ;  /* 0x0000006404002986 */ /* 0x0009e2000c101512 */
[----:B------:R-:W-:Y:S01]  /*1c430*/  ISETP.LT.AND P3, PT, R40, UR4, !P0 ;  /* 0x0000000428007c0c */ /* 0x000fe2000c761270 */
[----:B------:R-:W-:Y:S01]  /*1c440*/  ULDC UR4, c[0x0][0x22c] ;  /* 0x00008b0000047ab9 */ /* 0x000fe20000000800 */
[----:B0-----:R-:W-:-:S02]  /*1c450*/  IMAD R15, R22, 0x2, R17 ;  /* 0x00000002160f7824 */ /* 0x001fc400078e0211 */
[----:B------:R-:W0:Y:S01]  /*1c460*/  LDC R22, c[0x0][0x248] ;  /* 0x00009200ff167b82 */ /* 0x000e220000000800 */
[----:B------:R1:W-:Y:S01]  /*1c470*/  @P4 STG.E.U16 desc[UR18][R6.64], R101 ;  /* 0x0000006506004986 */ /* 0x0003e2000c101512 */
[-C--:B------:R-:W-:Y:S02]  /*1c480*/  LEA R12, P4, R17, R2.reuse, 0x1 ;  /* 0x00000002110c7211 */ /* 0x080fe400078808ff */
[----:B----4-:R-:W-:Y:S02]  /*1c490*/  LEA R4, P6, R15, R2, 0x1 ;  /* 0x000000020f047211 */ /* 0x010fe400078c08ff */
[-C--:B------:R-:W-:Y:S02]  /*1c4a0*/  LEA.HI.X.SX32 R13, R17, R0.reuse, 0x1, P4 ;  /* 0x00000000110d7211 */ /* 0x080fe400020f0eff */
[----:B------:R-:W-:Y:S01]  /*1c4b0*/  LEA.HI.X.SX32 R5, R15, R0, 0x1, P6 ;  /* 0x000000000f057211 */ /* 0x000fe200030f0eff */
[----:B---3--:R-:W-:Y:S01]  /*1c4c0*/  IMAD R15, R16, 0x2, R15 ;  /* 0x00000002100f7824 */ /* 0x008fe200078e020f */
[----:B------:R-:W-:Y:S01]  /*1c4d0*/  PRMT R102, R102, 0x7632, R102 ;  /* 0x0000763266667816 */ /* 0x000fe20000000066 */
[----:B------:R-:W3:Y:S01]  /*1c4e0*/  LDC R16, c[0x0][0x248] ;  /* 0x00009200ff107b82 */ /* 0x000ee20000000800 */
[----:B------:R-:W-:Y:S01]  /*1c4f0*/  PRMT R103, R103, 0x7632, R103 ;  /* 0x0000763267677816 */ /* 0x000fe20000000067 */
[----:B-1----:R-:W-:Y:S01]  /*1c500*/  IMAD R17, R18, 0x2, R15 ;  /* 0x0000000212117824 */ /* 0x002fe200078e020f */
[----:B------:R-:W-:Y:S01]  /*1c510*/  ISETP.LT.AND P2, PT, R38, UR4, !P0 ;  /* 0x0000000426007c0c */ /* 0x000fe2000c741270 */
[----:B------:R1:W-:Y:S01]  /*1c520*/  @P5 STG.E.U16 desc[UR18][R12.64], R102 ;  /* 0x000000660c005986 */ /* 0x0003e2000c101512 */
[----:B------:R-:W-:-:S03]  /*1c530*/  ULDC UR4, c[0x0][0x22c] ;  /* 0x00008b0000047ab9 */ /* 0x000fc60000000800 */
[----:B------:R4:W-:Y:S01]  /*1c540*/  @P3 STG.E.U16 desc[UR18][R4.64], R103 ;  /* 0x0000006704003986 */ /* 0x0009e2000c101512 */
[-C--:B------:R-:W-:Y:S01]  /*1c550*/  LEA R6, P3, R15, R2.reuse, 0x1 ;  /* 0x000000020f067211 */ /* 0x080fe200078608ff */
[----:B------:R-:W3:Y:S01]  /*1c560*/  LDC R18, c[0x0][0x248] ;  /* 0x00009200ff127b82 */ /* 0x000ee20000000800 */
[----:B------:R-:W-:Y:S02]  /*1c570*/  LEA R14, P6, R17, R2, 0x1 ;  /* 0x00000002110e7211 */ /* 0x000fe400078c08ff */
[----:B------:R-:W-:Y:S01]  /*1c580*/  ISETP.LT.AND P4, PT, R41, UR4, !P0 ;  /* 0x0000000429007c0c */ /* 0x000fe2000c781270 */
[----:B------:R-:W-:Y:S01]  /*1c590*/  ULDC UR4, c[0x0][0x22c] ;  /* 0x00008b0000047ab9 */ /* 0x000fe20000000800 */
[-C--:B------:R-:W-:Y:S02]  /*1c5a0*/  LEA.HI.X.SX32 R7, R15, R0.reuse, 0x1, P3 ;  /* 0x000000000f077211 */ /* 0x080fe400018f0eff */
[----:B------:R-:W-:Y:S01]  /*1c5b0*/  LEA.HI.X.SX32 R15, R17, R0, 0x1, P6 ;  /* 0x00000000110f7211 */ /* 0x000fe200030f0eff */
[----:B--2---:R-:W-:-:S02]  /*1c5c0*/  IMAD R17, R20, 0x2, R17 ;  /* 0x0000000214117824 */ /* 0x004fc400078e0211 */
[----:B------:R-:W2:Y:S02]  /*1c5d0*/  LDC R20, c[0x0][0x248] ;  /* 0x00009200ff147b82 */ /* 0x000ea40000000800 */
[----:B0-----:R-:W-:Y:S01]  /*1c5e0*/  IMAD R19, R22, 0x2, R17 ;  /* 0x0000000216137824 */ /* 0x001fe200078e0211 */
[----:B------:R-:W-:Y:S01]  /*1c5f0*/  ISETP.LT.AND P5, PT, R35, UR4, !P0 ;  /* 0x0000000423007c0c */ /* 0x000fe2000c7a1270 */
[----:B------:R-:W-:Y:S01]  /*1c600*/  @P2 STG.E.U16 desc[UR18][R6.64], R104 ;  /* 0x0000006806002986 */ /* 0x000fe2000c101512 */
[----:B------:R-:W-:Y:S01]  /*1c610*/  ISETP.LT.AND P3, PT, R33, UR5, !P0 ;  /* 0x0000000521007c0c */ /* 0x000fe2000c761270 */
[----:B------:R-:W-:Y:S01]  /*1c620*/  ULDC UR4, c[0x0][0x22c] ;  /* 0x00008b0000047ab9 */ /* 0x000fe20000000800 */
[-C--:B-1----:R-:W-:Y:S01]  /*1c630*/  LEA R12, P6, R19, R2.reuse, 0x1 ;  /* 0x00000002130c7211 */ /* 0x082fe200078c08ff */
[----:B------:R0:W-:Y:S01]  /*1c640*/  @P4 STG.E.U16 desc[UR18][R14.64], R105 ;  /* 0x000000690e004986 */ /* 0x0001e2000c101512 */
[----:B----4-:R-:W-:Y:S01]  /*1c650*/  LEA R4, P2, R17, R2, 0x1 ;  /* 0x0000000211047211 */ /* 0x010fe200078408ff */
[----:B------:R-:W-:Y:S01]  /*1c660*/  ULDC UR5, c[0x0][0x22c] ;  /* 0x00008b0000057ab9 */ /* 0x000fe20000000800 */
[-C--:B------:R-:W-:Y:S01]  /*1c670*/  LEA.HI.X.SX32 R13, R19, R0.reuse, 0x1, P6 ;  /* 0x00000000130d7211 */ /* 0x080fe200030f0eff */
[----:B---3--:R-:W-:Y:S01]  /*1c680*/  IMAD R19, R16, 0x2, R19 ;  /* 0x0000000210137824 */ /* 0x008fe200078e0213 */
[----:B------:R-:W-:Y:S01]  /*1c690*/  LEA.HI.X.SX32 R5, R17, R0, 0x1, P2 ;  /* 0x0000000011057211 */ /* 0x000fe200010f0eff */
[----:B------:R-:W1:Y:S08]  /*1c6a0*/  LDC R16, c[0x0][0x248] ;  /* 0x00009200ff107b82 */ /* 0x000e700000000800 */
[----:B0-----:R-:W0:Y:S01]  /*1c6b0*/  LDC R14, c[0x0][0x248] ;  /* 0x00009200ff0e7b82 */ /* 0x001e220000000800 */
        /* <DEDUP_REMOVED lines=9> */
[----:B------:R-:W4:Y:S01]  /*1c750*/  LDC R18, c[0x0][0x248] ;  /* 0x00009200ff127b82 */ /* 0x000f220000000800 */
[----:B------:R-:W-:-:S02]  /*1c760*/  ULDC UR5, c[0x0][0x22c] ;  /* 0x00008b0000057ab9 */ /* 0x000fc40000000800 */
[----:B------:R-:W-:Y:S02]  /*1c770*/  LEA.HI.X.SX32 R7, R19, R0, 0x1, P3 ;  /* 0x0000000013077211 */ /* 0x000fe400018f0eff */
[----:B---3--:R-:W-:Y:S02]  /*1c780*/  LEA R4, P6, R15, R2, 0x1 ;  /* 0x000000020f047211 */ /* 0x008fe400078c08ff */
[----:B------:R-:W-:Y:S01]  /*1c790*/  ISETP.LT.AND P5, PT, R37, UR4, !P0 ;  /* 0x0000000425007c0c */ /* 0x000fe2000c7a1270 */
[----:B------:R-:W3:Y:S01]  /*1c7a0*/  LDC R22, c[0x0][0x248] ;  /* 0x00009200ff167b82 */ /* 0x000ee20000000800 */
[----:B------:R-:W-:Y:S01]  /*1c7b0*/  LEA.HI.X.SX32 R5, R15, R0, 0x1, P6 ;  /* 0x000000000f057211 */ /* 0x000fe200030f0eff */
[----:B--2---:R-:W-:Y:S01]  /*1c7c0*/  IMAD R13, R20, 0x2, R15 ;  /* 0x00000002140d7824 */ /* 0x004fe200078e020f */
[----:B------:R0:W-:Y:S01]  /*1c7d0*/  @P2 STG.E.U16 desc[UR18][R6.64], R104 ;  /* 0x0000006806002986 */ /* 0x0001e2000c101512 */
[----:B------:R-:W-:Y:S01]  /*1c7e0*/  PRMT R106, R106, 0x7632, R106 ;  /* 0x000076326a6a7816 */ /* 0x000fe2000000006a */
[----:B------:R-:W-:-:S03]  /*1c7f0*/  ULDC UR4, c[0x0][0x22c] ;  /* 0x00008b0000047ab9 */ /* 0x000fc60000000800 */
[----:B------:R-:W2:Y:S01]  /*1c800*/  LDC R20, c[0x0][0x248] ;  /* 0x00009200ff147b82 */ /* 0x000ea20000000800 */
[----:B------:R1:W-:Y:S01]  /*1c810*/  @P4 STG.E.U16 desc[UR18][R4.64], R105 ;  /* 0x0000006904004986 */ /* 0x0003e2000c101512 */
[----:B------:R-:W-:Y:S01]  /*1c820*/  LEA R12, P4, R13, R2, 0x1 ;  /* 0x000000020d0c7211 */ /* 0x000fe200078808ff */
[----:B0-----:R-:W-:-:S05]  /*1c830*/  IMAD R7, R14, 0x2, R13 ;  /* 0x000000020e077824 */ /* 0x001fca00078e020d */
[----:B------:R-:W0:Y:S01]  /*1c840*/  LDC R14, c[0x0][0x248] ;  /* 0x00009200ff0e7b82 */ /* 0x000e220000000800 */
[----:B------:R-:W-:Y:S01]  /*1c850*/  LEA.HI.X.SX32 R13, R13, R0, 0x1, P4 ;  /* 0x000000000d0d7211 */ /* 0x000fe200020f0eff */
[----:B-1----:R-:W-:Y:S01]  /*1c860*/  IMAD R15, R16, 0x2, R7 ;  /* 0x00000002100f7824 */ /* 0x002fe200078e0207 */
[----:B------:R-:W-:Y:S01]  /*1c870*/  ISETP.LT.AND P3, PT, R24, UR4, !P0 ;  /* 0x0000000418007c0c */ /* 0x000fe2000c761270 */
[----:B------:R-:W-:Y:S02]  /*1c880*/  ULDC UR4, c[0x0][0x22c] ;  /* 0x00008b0000047ab9 */ /* 0x000fe40000000800 */
[----:B------:R1:W-:Y:S01]  /*1c890*/  @P5 STG.E.U16 desc[UR18][R12.64], R106 ;  /* 0x0000006a0c005986 */ /* 0x0003e2000c101512 */
[C---:B------:R-:W-:Y:S01]  /*1c8a0*/  LEA R4, P5, R15.reuse, R2, 0x1 ;  /* 0x000000020f047211 */ /* 0x040fe200078a08ff */
[----:B------:R-:W3:Y:S01]  /*1c8b0*/  LDC R16, c[0x0][0x248] ;  /* 0x00009200ff107b82 */ /* 0x000ee20000000800 */
[----:B------:R-:W-:Y:S01]  /*1c8c0*/  ISETP.LT.AND P2, PT, R34, UR4, !P0 ;  /* 0x0000000422007c0c */ /* 0x000fe2000c741270 */
[----:B------:R-:W-:Y:S01]  /*1c8d0*/  ULDC UR4, c[0x0][0x22c] ;  /* 0x00008b0000047ab9 */ /* 0x000fe20000000800 */
[----:B------:R-:W-:Y:S01]  /*1c8e0*/  LEA.HI.X.SX32 R5, R15, R0, 0x1, P5 ;  /* 0x000000000f057211 */ /* 0x000fe200028f0eff */
[----:B----4-:R-:W-:Y:S01]  /*1c8f0*/  IMAD R15, R18, 0x2, R15 ;  /* 0x00000002120f7824 */ /* 0x010fe200078e020f */
[----:B------:R-:W-:Y:S01]  /*1c900*/  ISETP.LT.AND P6, PT, R30, UR4, !P0 ;  /* 0x000000041e007c0c */ /* 0x000fe2000c7c1270 */
[----:B------:R-:W-:Y:S01]  /*1c910*/  ULDC UR4, c[0x0][0x22c] ;  /* 0x00008b0000047ab9 */ /* 0x000fe20000000800 */
[----:B------:R-:W-:Y:S01]  /*1c920*/  LEA R6, P4, R7, R2, 0x1 ;  /* 0x0000000207067211 */ /* 0x000fe200078808ff */
[----:B------:R-:W4:Y:S01]  /*1c930*/  LDC R18, c[0x0][0x248] ;  /* 0x00009200ff127b82 */ /* 0x000f220000000800 */
[----:B------:R-:W-:Y:S01]  /*1c940*/  PRMT R107, R107, 0x7632, R107 ;  /* 0x000076326b6b7816 */ /* 0x000fe2000000006b */
[----:B--2---:R-:W-:Y:S01]  /*1c950*/  IMAD R17, R20, 0x2, R15 ;  /* 0x0000000214117824 */ /* 0x004fe200078e020f */
[----:B------:R-:W-:-:S02]  /*1c960*/  LEA.HI.X.SX32 R7, R7, R0, 0x1, P4 ;  /* 0x0000000007077211 */ /* 0x000fc400020f0eff */
[----:B-1----:R-:W-:-:S03]  /*1c970*/  LEA R12, P5, R15, R2, 0x1 ;  /* 0x000000020f0c7211 */ /* 0x002fc600078a08ff */
[----:B------:R-:W1:Y:S01]  /*1c980*/  LDC R20, c[0x0][0x248] ;  /* 0x00009200ff147b82 */ /* 0x000e620000000800 */
[----:B------:R-:W-:Y:S01]  /*1c990*/  ISETP.LT.AND P4, PT, R26, UR4, !P0 ;  /* 0x000000041a007c0c */ /* 0x000fe2000c781270 */
[----:B------:R-:W-:Y:S01]  /*1c9a0*/  ULDC UR4, c[0x0][0x22c] ;  /* 0x00008b0000047ab9 */ /* 0x000fe20000000800 */
[----:B------:R-:W-:Y:S01]  /*1c9b0*/  LEA.HI.X.SX32 R13, R15, R0, 0x1, P5 ;  /* 0x000000000f0d7211 */ /* 0x000fe200028f0eff */
[----:B------:R2:W-:Y:S01]  /*1c9c0*/  @P3 STG.E.U16 desc[UR18][R6.64], R107 ;  /* 0x0000006b06003986 */ /* 0x0005e2000c101512 */
[----:B0-----:R-:W-:Y:S01]  /*1c9d0*/  IMAD R15, R14, 0x2, R17 ;  /* 0x000000020e0f7824 */ /* 0x001fe200078e0211 */
[----:B------:R-:W-:Y:S01]  /*1c9e0*/  ISETP.LT.AND P3, PT, R31, UR4, !P0 ;  /* 0x000000041f007c0c */ /* 0x000fe2000c761270 */
[----:B------:R-:W-:Y:S01]  /*1c9f0*/  ULDC UR4, c[0x0][0x22c] ;  /* 0x00008b0000047ab9 */ /* 0x000fe20000000800 */
[----:B------:R0:W-:Y:S01]  /*1ca00*/  @P2 STG.E.U16 desc[UR18][R4.64], R108 ;  /* 0x0000006c04002986 */ /* 0x0001e2000c101512 */
[----:B------:R-:W1:Y:S03]  /*1ca10*/  LDC R14, c[0x0][0x248] ;  /* 0x00009200ff0e7b82 */ /* 0x000e660000000800 */
[----:B------:R4:W-:Y:S01]  /*1ca20*/  @P6 STG.E.U16 desc[UR18][R12.64], R109 ;  /* 0x0000006d0c006986 */ /* 0x0009e2000c101512 */
[----:B--2---:R-:W-:-:S04]  /*1ca30*/  LEA R6, P5, R17, R2, 0x1 ;  /* 0x0000000211067211 */ /* 0x004fc800078a08ff */
[----:B------:R-:W2:Y:S01]  /*1ca40*/  LDC R24, c[0x0][0x248] ;  /* 0x00009200ff187b82 */ /* 0x000ea20000000800 */
[----:B0-----:R-:W-:Y:S02]  /*1ca50*/  LEA R4, P6, R15, R2, 0x1 ;  /* 0x000000020f047211 */ /* 0x001fe400078c08ff */
[-C--:B------:R-:W-:Y:S02]  /*1ca60*/  LEA.HI.X.SX32 R7, R17, R0.reuse, 0x1, P5 ;  /* 0x0000000011077211 */ /* 0x080fe400028f0eff */
[----:B------:R-:W-:Y:S01]  /*1ca70*/  LEA.HI.X.SX32 R5, R15, R0, 0x1, P6 ;  /* 0x000000000f057211 */ /* 0x000fe200030f0eff */
[----:B---3--:R-:W-:Y:S02]  /*1ca80*/  IMAD R15, R16, 0x2, R15 ;  /* 0x00000002100f7824 */ /* 0x008fe400078e020f */
[----:B------:R-:W0:Y:S01]  /*1ca90*/  LDC R26, c[0x0][0x248] ;  /* 0x00009200ff1a7b82 */ /* 0x000e220000000800 */
[----:B------:R3:W-:Y:S01]  /*1caa0*/  @P4 STG.E.U16 desc[UR18][R6.64], R110 ;  /* 0x0000006e06004986 */ /* 0x0007e2000c101512 */
[----:B------:R-:W-:Y:S01]  /*1cab0*/  ISETP.LT.AND P2, PT, R27, UR4, !P0 ;  /* 0x000000041b007c0c */ /* 0x000fe2000c741270 */
[----:B------:R-:W-:-:S02]  /*1cac0*/  ULDC UR4, c[0x0][0x22c] ;  /* 0x00008b0000047ab9 */ /* 0x000fc40000000800 */
[----:B------:R1:W-:Y:S01]  /*1cad0*/  @P3 STG.E.U16 desc[UR18][R4.64], R111 ;  /* 0x0000006f04003986 */ /* 0x0003e2000c101512 */
[----:B----4-:R-:W-:Y:S02]  /*1cae0*/  LEA R12, P3, R15, R2, 0x1 ;  /* 0x000000020f0c7211 */ /* 0x010fe400078608ff */
[----:B------:R-:W4:Y:S01]  /*1caf0*/  LDC R16, c[0x0][0x248] ;  /* 0x00009200ff107b82 */ /* 0x000f220000000800 */
[----:B------:R-:W-:Y:S01]  /*1cb00*/  ISETP.LT.AND P5, PT, R9, UR4, !P0 ;  /* 0x0000000409007c0c */ /* 0x000fe2000c7a1270 */
[----:B------:R-:W-:Y:S01]  /*1cb10*/  ULDC UR4, c[0x0][0x22c] ;  /* 0x00008b0000047ab9 */ /* 0x000fe20000000800 */
[----:B---3--:R-:W-:Y:S01]  /*1cb20*/  IMAD R7, R18, 0x2, R15 ;  /* 0x0000000212077824 */ /* 0x008fe200078e020f */
[----:B------:R-:W-:-:S04]  /*1cb30*/  LEA.HI.X.SX32 R13, R15, R0, 0x1, P3 ;  /* 0x000000000f0d7211 */ /* 0x000fc800018f0eff */
[----:B------:R-:W3:Y:S01]  /*1cb40*/  LDC R18, c[0x0][0x248] ;  /* 0x00009200ff127b82 */ /* 0x000ee20000000800 */
[----:B-1----:R-:W-:Y:S01]  /*1cb50*/  IMAD R9, R20, 0x2, R7 ;  /* 0x0000000214097824 */ /* 0x002fe200078e0207 */
[----:B------:R-:W-:Y:S02]  /*1cb60*/  LEA R6, P3, R7, R2, 0x1 ;  /* 0x0000000207067211 */ /* 0x000fe400078608ff */
[----:B------:R-:W-:Y:S01]  /*1cb70*/  ISETP.LT.AND P6, PT, R29, UR4, !P0 ;  /* 0x000000041d007c0c */ /* 0x000fe2000c7c1270 */
[----:B------:R-:W-:Y:S01]  /*1cb80*/  ULDC UR4, c[0x0][0x22c] ;  /* 0x00008b0000047ab9 */ /* 0x000fe20000000800 */
[----:B------:R-:W-:Y:S02]  /*1cb90*/  LEA.HI.X.SX32 R7, R7, R0, 0x1, P3 ;  /* 0x0000000007077211 */ /* 0x000fe400018f0eff */
[----:B------:R-:W-:Y:S01]  /*1cba0*/  LEA R4, P3, R9, R2, 0x1 ;  /* 0x0000000209047211 */ /* 0x000fe200078608ff */
[----:B------:R-:W1:Y:S01]  /*1cbb0*/  LDC R20, c[0x0][0x248] ;  /* 0x00009200ff147b82 */ /* 0x000e620000000800 */
[----:B------:R-:W-:-:S02]  /*1cbc0*/  PRMT R108, R108, 0x7632, R108 ;  /* 0x000076326c6c7816 */ /* 0x000fc4000000006c */
[----:B------:R-:W-:Y:S01]  /*1cbd0*/  LEA.HI.X.SX32 R5, R9, R0, 0x1, P3 ;  /* 0x0000000009057211 */ /* 0x000fe200018f0eff */
[----:B------:R-:W-:Y:S01]  /*1cbe0*/  IMAD R9, R14, 0x2, R9 ;  /* 0x000000020e097824 */ /* 0x000fe200078e0209 */
[----:B------:R-:W-:-:S03]  /*1cbf0*/  PRMT R109, R109, 0x7632, R109 ;  /* 0x000076326d6d7816 */ /* 0x000fc6000000006d */
[----:B------:R-:W2:Y:S01]  /*1cc00*/  LDC R14, c[0x0][0x248] ;  /* 0x00009200ff0e7b82 */ /* 0x000ea20000000800 */
[----:B------:R-:W-:Y:S01]  /*1cc10*/  PRMT R110, R110, 0x7632, R110 ;  /* 0x000076326e6e7816 */ /* 0x000fe2000000006e */
[----:B------:R0:W-:Y:S01]  /*1cc20*/  @P2 STG.E.U16 desc[UR18][R12.64], R108 ;  /* 0x0000006c0c002986 */ /* 0x0001e2000c101512 */
[----:B------:R-:W-:Y:S01]  /*1cc30*/  ISETP.LT.AND P2, PT, R25, UR4, !P0 ;  /* 0x0000000419007c0c */ /* 0x000fe2000c741270 */
[----:B------:R-:W-:Y:S02]  /*1cc40*/  ULDC UR4, c[0x0][0x22c] ;  /* 0x00008b0000047ab9 */ /* 0x000fe40000000800 */
[----:B------:R4:W-:Y:S01]  /*1cc50*/  @P5 STG.E.U16 desc[UR18][R6.64], R109 ;  /* 0x0000006d06005986 */ /* 0x0009e2000c101512 */
[----:B------:R-:W-:Y:S01]  /*1cc60*/  ISETP.LT.AND P3, PT, R8, UR4, !P0 ;  /* 0x0000000408007c0c */ /* 0x000fe2000c761270 */
[----:B------:R-:W-:Y:S02]  /*1cc70*/  ULDC UR4, c[0x0][0x22c] ;  /* 0x00008b0000047ab9 */ /* 0x000fe40000000800 */
[----:B------:R3:W-:Y:S01]  /*1cc80*/  @P6 STG.E.U16 desc[UR18][R4.64], R110 ;  /* 0x0000006e04006986 */ /* 0x0007e2000c101512 */
[----:B0-----:R-:W0:Y:S01]  /*1cc90*/  LDC R12, c[0x0][0x248] ;  /* 0x00009200ff0c7b82 */ /* 0x001e220000000800 */
[----:B------:R-:W-:Y:S01]  /*1cca0*/  LEA R8, P6, R9, R2, 0x1 ;  /* 0x0000000209087211 */ /* 0x000fe200078c08ff */
[----:B----4-:R-:W-:Y:S01]  /*1ccb0*/  IMAD R7, R16, 0x2, R9 ;  /* 0x0000000210077824 */ /* 0x010fe200078e0209 */
[----:B------:R-:W-:Y:S01]  /*1ccc0*/  ISETP.LT.AND P5, PT, R11, UR4, !P0 ;  /* 0x000000040b007c0c */ /* 0x000fe2000c7a1270 */
[----:B------:R-:W-:-:S04]  /*1ccd0*/  ULDC UR4, c[0x0][0x22c] ;  /* 0x00008b0000047ab9 */ /* 0x000fc80000000800 */
[----:B------:R-:W4:Y:S01]  /*1cce0*/  LDC R16, c[0x0][0x248] ;  /* 0x00009200ff107b82 */ /* 0x000f220000000800 */
[----:B------:R-:W-:Y:S01]  /*1ccf0*/  LEA.HI.X.SX32 R9, R9, R0, 0x1, P6 ;  /* 0x0000000009097211 */ /* 0x000fe200030f0eff */
[----:B---3--:R-:W-:Y:S01]  /*1cd00*/  IMAD R11, R18, 0x2, R7 ;  /* 0x00000002120b7824 */ /* 0x008fe200078e0207 */
[C---:B------:R-:W-:Y:S02]  /*1cd10*/  LEA R6, P6, R7.reuse, R2, 0x1 ;  /* 0x0000000207067211 */ /* 0x040fe400078c08ff */
[----:B------:R-:W-:Y:S01]  /*1cd20*/  ISETP.LT.AND P4, PT, R28, UR5, !P0 ;  /* 0x000000051c007c0c */ /* 0x000fe2000c781270 */
[----:B------:R-:W-:Y:S02]  /*1cd30*/  ULDC UR5, c[0x0][0x22c] ;  /* 0x00008b0000057ab9 */ /* 0x000fe40000000800 */
[----:B------:R-:W3:Y:S01]  /*1cd40*/  LDC R18, c[0x0][0x248] ;  /* 0x00009200ff127b82 */ /* 0x000ee20000000800 */
[----:B------:R-:W-:Y:S02]  /*1cd50*/  LEA.HI.X.SX32 R7, R7, R0, 0x1, P6 ;  /* 0x0000000007077211 */ /* 0x000fe400030f0eff */
[----:B------:R-:W-:-:S02]  /*1cd60*/  LEA R4, P6, R11, R2, 0x1 ;  /* 0x000000020b047211 */ /* 0x000fc400078c08ff */
[----:B------:R-:W-:Y:S02]  /*1cd70*/  PRMT R111, R111, 0x7632, R111 ;  /* 0x000076326f6f7816 */ /* 0x000fe4000000006f */
[----:B------:R-:W-:Y:S01]  /*1cd80*/  LEA.HI.X.SX32 R5, R11, R0, 0x1, P6 ;  /* 0x000000000b057211 */ /* 0x000fe200030f0eff */
[----:B--2---:R-:W-:Y:S02]  /*1cd90*/  IMAD R11, R14, 0x2, R11 ;  /* 0x000000020e0b7824 */ /* 0x004fe400078e020b */
[----:B------:R-:W2:Y:S01]  /*1cda0*/  LDC R14, c[0x0][0x248] ;  /* 0x00009200ff0e7b82 */ /* 0x000ea20000000800 */
[----:B------:R1:W-:Y:S01]  /*1cdb0*/  @P4 STG.E.U16 desc[UR18][R8.64], R111 ;  /* 0x0000006f08004986 */ /* 0x0003e2000c101512 */
[----:B0-----:R-:W-:-:S03]  /*1cdc0*/  IMAD R13, R12, 0x2, R11 ;  /* 0x000000020c0d7824 */ /* 0x001fc600078e020b */
[----:B------:R4:W-:Y:S01]  /*1cdd0*/  @P2 STG.E.U16 desc[UR18][R6.64], R112 ;  /* 0x0000007006002986 */ /* 0x0009e2000c101512 */
[----:B-1----:R-:W-:-:S04]  /*1cde0*/  LEA R8, P6, R11, R2, 0x1 ;  /* 0x000000020b087211 */ /* 0x002fc800078c08ff */
[----:B------:R-:W-:Y:S01]  /*1cdf0*/  LEA.HI.X.SX32 R9, R11, R0, 0x1, P6 ;  /* 0x000000000b097211 */ /* 0x000fe200030f0eff */
[----:B----4-:R-:W-:Y:S01]  /*1ce00*/  IMAD R7, R16, 0x2, R13 ;  /* 0x0000000210077824 */ /* 0x010fe200078e020d */
[----:B------:R-:W-:Y:S01]  /*1ce10*/  LEA R12, P6, R13, R2, 0x1 ;  /* 0x000000020d0c7211 */ /* 0x000fe200078c08ff */
[----:B------:R0:W-:Y:S01]  /*1ce20*/  @P3 STG.E.U16 desc[UR18][R4.64], R113 ;  /* 0x0000007104003986 */ /* 0x0001e2000c101512 */
[----:B------:R-:W-:Y:S01]  /*1ce30*/  ISETP.LT.AND P4, PT, R175, UR4, !P0 ;  /* 0x00000004af007c0c */ /* 0x000fe2000c781270 */
[----:B---3--:R-:W-:Y:S01]  /*1ce40*/  IMAD R11, R18, 0x2, R7 ;  /* 0x00000002120b7824 */ /* 0x008fe200078e0207 */
[----:B------:R-:W-:Y:S01]  /*1ce50*/  LEA.HI.X.SX32 R13, R13, R0, 0x1, P6 ;  /* 0x000000000d0d7211 */ /* 0x000fe200030f0eff */
[----:B------:R-:W1:Y:S01]  /*1ce60*/  LDC R16, c[0x0][0x248] ;  /* 0x00009200ff107b82 */ /* 0x000e620000000800 */
[----:B------:R-:W-:Y:S02]  /*1ce70*/  ULDC UR4, c[0x0][0x22c] ;  /* 0x00008b0000047ab9 */ /* 0x000fe40000000800 */
[----:B------:R-:W-:Y:S01]  /*1ce80*/  ISETP.LT.AND P2, PT, R179, UR4, !P0 ;  /* 0x00000004b3007c0c */ /* 0x000fe2000c741270 */
[----:B------:R-:W-:Y:S01]  /*1ce90*/  ULDC UR4, c[0x0][0x22c] ;  /* 0x00008b0000047ab9 */ /* 0x000fe20000000800 */
[----:B0-----:R-:W-:-:S03]  /*1cea0*/  LEA R4, P6, R7, R2, 0x1 ;  /* 0x0000000207047211 */ /* 0x001fc600078c08ff */
[----:B------:R-:W0:Y:S01]  /*1ceb0*/  LDC R18, c[0x0][0x248] ;  /* 0x00009200ff127b82 */ /* 0x000e220000000800 */
[----:B------:R-:W-:Y:S02]  /*1cec0*/  LEA.HI.X.SX32 R5, R7, R0, 0x1, P6 ;  /* 0x0000000007057211 */ /* 0x000fe400030f0eff */
[C---:B------:R-:W-:Y:S02]  /*1ced0*/  LEA R6, P6, R11.reuse, R2, 0x1 ;  /* 0x000000020b067211 */ /* 0x040fe400078c08ff */
[----:B------:R-:W-:Y:S01]  /*1cee0*/  ISETP.LT.AND P3, PT, R180, UR4, !P0 ;  /* 0x00000004b4007c0c */ /* 0x000fe2000c761270 */
[----:B------:R-:W-:Y:S01]  /*1cef0*/  @P5 STG.E.U16 desc[UR18][R8.64], R114 ;  /* 0x0000007208005986 */ /* 0x000fe2000c101512 */
[----:B------:R-:W-:Y:S01]  /*1cf00*/  LEA.HI.X.SX32 R7, R11, R0, 0x1, P6 ;  /* 0x000000000b077211 */ /* 0x000fe200030f0eff */
[----:B--2---:R-:W-:Y:S01]  /*1cf10*/  IMAD R11, R14, 0x2, R11 ;  /* 0x000000020e0b7824 */ /* 0x004fe200078e020b */
[----:B------:R-:W-:Y:S01]  /*1cf20*/  ULDC UR4, c[0x0][0x22c] ;  /* 0x00008b0000047ab9 */ /* 0x000fe20000000800 */
[----:B------:R2:W-:Y:S01]  /*1cf30*/  @P4 STG.E.U16 desc[UR18][R12.64], R115 ;  /* 0x000000730c004986 */ /* 0x0005e2000c101512 */
[----:B------:R-:W-:Y:S01]  /*1cf40*/  PRMT R112, R112, 0x7632, R112 ;  /* 0x0000763270707816 */ /* 0x000fe20000000070 */
[----:B------:R-:W3:Y:S01]  /*1cf50*/  LDC R14, c[0x0][0x248] ;  /* 0x00009200ff0e7b82 */ /* 0x000ee20000000800 */
[----:B------:R-:W-:Y:S01]  /*1cf60*/  ISETP.LT.AND P5, PT, R182, UR4, !P0 ;  /* 0x00000004b6007c0c */ /* 0x000fe2000c7a1270 */
[----:B------:R-:W-:Y:S01]  /*1cf70*/  ULDC UR4, c[0x0][0x22c] ;  /* 0x00008b0000047ab9 */ /* 0x000fe20000000800 */
[----:B------:R-:W-:Y:S01]  /*1cf80*/  PRMT R113, R113, 0x7632, R113 ;  /* 0x0000763271717816 */ /* 0x000fe20000000071 */
[----:B------:R4:W-:Y:S01]  /*1cf90*/  @P2 STG.E.U16 desc[UR18][R4.64], R112 ;  /* 0x0000007004002986 */ /* 0x0009e2000c101512 */
[----:B------:R-:W-:Y:S01]  /*1cfa0*/  ISETP.LT.AND P4, PT, R184, UR4, !P0 ;  /* 0x00000004b8007c0c */ /* 0x000fe2000c781270 */
[----:B------:R-:W-:Y:S01]  /*1cfb0*/  ULDC UR4, c[0x0][0x22c] ;  /* 0x00008b0000047ab9 */ /* 0x000fe20000000800 */
[----:B--2---:R-:W-:Y:S01]  /*1cfc0*/  IMAD R13, R20, 0x2, R11 ;  /* 0x00000002140d7824 */ /* 0x004fe200078e020b */
[----:B------:R2:W-:Y:S01]  /*1cfd0*/  @P3 STG.E.U16 desc[UR18][R6.64], R113 ;  /* 0x0000007106003986 */ /* 0x0005e2000c101512 */
[-C--:B------:R-:W-:Y:S01]  /*1cfe0*/  LEA R8, P3, R11, R2.reuse, 0x1 ;  /* 0x000000020b087211 */ /* 0x080fe200078608ff */
[----:B------:R-:W3:Y:S02]  /*1cff0*/  LDC R20, c[0x0][0x248] ;  /* 0x00009200ff147b82 */ /* 0x000ee40000000800 */
[----:B----4-:R-:W-:-:S02]  /*1d000*/  LEA R4, P6, R13, R2, 0x1 ;  /* 0x000000020d047211 */ /* 0x010fc400078c08ff */
[-C--:B------:R-:W-:Y:S02]  /*1d010*/  LEA.HI.X.SX32 R9, R11, R0.reuse, 0x1, P3 ;  /* 0x000000000b097211 */ /* 0x080fe400018f0eff */
[----:B------:R-:W-:Y:S01]  /*1d020*/  LEA.HI.X.SX32 R5, R13, R0, 0x1, P6 ;  /* 0x000000000d057211 */ /* 0x000fe200030f0eff */
[----:B-1----:R-:W-:Y:S01]  /*1d030*/  IMAD R13, R16, 0x2, R13 ;  /* 0x00000002100d7824 */ /* 0x002fe200078e020d */
[----:B------:R-:W-:Y:S01]  /*1d040*/  PRMT R114, R114, 0x7632, R114 ;  /* 0x0000763272727816 */ /* 0x000fe20000000072 */
[----:B------:R-:W1:Y:S01]  /*1d050*/  LDC R16, c[0x0][0x248] ;  /* 0x00009200ff107b82 */ /* 0x000e620000000800 */
[----:B------:R-:W-:Y:S01]  /*1d060*/  PRMT R115, R115, 0x7632, R115 ;  /* 0x0000763273737816 */ /* 0x000fe20000000073 */
[----:B0-----:R-:W-:Y:S02]  /*1d070*/  IMAD R11, R18, 0x2, R13 ;  /* 0x00000002120b7824 */ /* 0x001fe400078e020d */
[----:B------:R0:W-:Y:S04]  /*1d080*/  @P5 STG.E.U16 desc[UR18][R8.64], R114 ;  /* 0x0000007208005986 */ /* 0x0001e8000c101512 */
[----:B------:R4:W-:Y:S01]  /*1d090*/  @P4 STG.E.U16 desc[UR18][R4.64], R115 ;  /* 0x0000007304004986 */ /* 0x0009e2000c101512 */
[----:B--2---:R-:W-:-:S02]  /*1d0a0*/  LEA R6, P4, R13, R2, 0x1 ;  /* 0x000000020d067211 */ /* 0x004fc400078808ff */
[----:B------:R-:W-:Y:S02]  /*1d0b0*/  LEA R12, P6, R11, R2, 0x1 ;  /* 0x000000020b0c7211 */ /* 0x000fe400078c08ff */
[-C--:B------:R-:W-:Y:S02]  /*1d0c0*/  LEA.HI.X.SX32 R7, R13, R0.reuse, 0x1, P4 ;  /* 0x000000000d077211 */ /* 0x080fe400020f0eff */
[----:B------:R-:W-:Y:S01]  /*1d0d0*/  LEA.HI.X.SX32 R13, R11, R0, 0x1, P6 ;  /* 0x000000000b0d7211 */ /* 0x000fe200030f0eff */
[----:B---3--:R-:W-:Y:S02]  /*1d0e0*/  IMAD R11, R14, 0x2, R11 ;  /* 0x000000020e0b7824 */ /* 0x008fe400078e020b */
[----:B------:R-:W2:Y:S01]  /*1d0f0*/  LDC R14, c[0x0][0x248] ;  /* 0x00009200ff0e7b82 */ /* 0x000ea20000000800 */
[----:B------:R-:W-:Y:S01]  /*1d100*/  ISETP.LT.AND P2, PT, R186, UR4, !P0 ;  /* 0x00000004ba007c0c */ /* 0x000fe2000c741270 */
[----:B------:R-:W-:Y:S02]  /*1d110*/  ULDC UR4, c[0x0][0x22c] ;  /* 0x00008b0000047ab9 */ /* 0x000fe40000000800 */
[----:B------:R-:W-:Y:S01]  /*1d120*/  ISETP.LT.AND P3, PT, R188, UR4, !P0 ;  /* 0x00000004bc007c0c */ /* 0x000fe2000c761270 */
[----:B------:R-:W-:Y:S01]  /*1d130*/  IMAD R15, R20, 0x2, R11 ;  /* 0x00000002140f7824 */ /* 0x000fe200078e020b */
[----:B------:R-:W-:-:S02]  /*1d140*/  ULDC UR4, c[0x0][0x22c] ;  /* 0x00008b0000047ab9 */ /* 0x000fc40000000800 */
[----:B------:R-:W3:Y:S02]  /*1d150*/  LDC R20, c[0x0][0x248] ;  /* 0x00009200ff147b82 */ /* 0x000ee40000000800 */
[-C--:B0-----:R-:W-:Y:S02]  /*1d160*/  LEA R8, P6, R15, R2.reuse, 0x1 ;  /* 0x000000020f087211 */ /* 0x081fe400078c08ff */
[----:B------:R-:W-:Y:S01]  /*1d170*/  ISETP.LT.AND P5, PT, R189, UR4, !P0 ;  /* 0x00000004bd007c0c */ /* 0x000fe2000c7a1270 */
[----:B------:R-:W-:Y:S01]  /*1d180*/  ULDC UR4, c[0x0][0x22c] ;  /* 0x00008b0000047ab9 */ /* 0x000fe20000000800 */
[----:B------:R-:W-:Y:S01]  /*1d190*/  @P2 STG.E.U16 desc[UR18][R6.64], R116 ;  /* 0x0000007406002986 */ /* 0x000fe2000c101512 */
[----:B----4-:R-:W-:Y:S02]  /*1d1a0*/  LEA R4, P2, R11, R2, 0x1 ;  /* 0x000000020b047211 */ /* 0x010fe400078408ff */
[-C--:B------:R-:W-:Y:S01]  /*1d1b0*/  LEA.HI.X.SX32 R9, R15, R0.reuse, 0x1, P6 ;  /* 0x000000000f097211 */ /* 0x080fe200030f0eff */
[----:B------:R0:W-:Y:S01]  /*1d1c0*/  @P3 STG.E.U16 desc[UR18][R12.64], R117 ;  /* 0x000000750c003986 */ /* 0x0001e2000c101512 */
[----:B-1----:R-:W-:Y:S01]  /*1d1d0*/  IMAD R15, R16, 0x2, R15 ;  /* 0x00000002100f7824 */ /* 0x002fe200078e020f */
[----:B------:R-:W-:-:S02]  /*1d1e0*/  LEA.HI.X.SX32 R5, R11, R0, 0x1, P2 ;  /* 0x000000000b057211 */ /* 0x000fc400010f0eff */
[----:B------:R-:W-:Y:S01]  /*1d1f0*/  ISETP.LT.AND P4, PT, R192, UR5, !P0 ;  /* 0x00000005c0007c0c */ /* 0x000fe2000c781270 */
[----:B------:R-:W-:Y:S01]  /*1d200*/  ULDC UR5, c[0x0][0x22c] ;  /* 0x00008b0000057ab9 */ /* 0x000fe20000000800 */
[----:B--2---:R-:W-:Y:S01]  /*1d210*/  IMAD R11, R14, 0x2, R15 ;  /* 0x000000020e0b7824 */ /* 0x004fe200078e020f */
[----:B0-----:R-:W0:Y:S01]  /*1d220*/  LDC R12, c[0x0][0x248] ;  /* 0x00009200ff0c7b82 */ /* 0x001e220000000800 */
[----:B------:R1:W-:Y:S01]  /*1d230*/  @P5 STG.E.U16 desc[UR18][R4.64], R118 ;  /* 0x0000007604005986 */ /* 0x0003e2000c101512 */
[----:B------:R-:W-:-:S03]  /*1d240*/  ISETP.LT.AND P3, PT, R194, UR4, !P0 ;  /* 0x00000004c2007c0c */ /* 0x000fc6000c761270 */
[----:B------:R-:W2:Y:S03]  /*1d250*/  LDS.128 R16, [R3+UR16] ;  /* 0x0000001003107984 */ /* 0x000ea60008000c00 */
[----:B------:R-:W4:Y:S01]  /*1d260*/  LDC R14, c[0x0][0x248] ;  /* 0x00009200ff0e7b82 */ /* 0x000f220000000800 */
[----:B---3--:R-:W-:Y:S01]  /*1d270*/  IMAD R13, R20, 0x2, R11 ;  /* 0x00000002140d7824 */ /* 0x008fe200078e020b */
[----:B-1----:R-:W-:Y:S01]  /*1d280*/  LEA R4, P6, R11, R2, 0x1 ;  /* 0x000000020b047211 */ /* 0x002fe200078c08ff */
[----:B------:R1:W-:Y:S01]  /*1d290*/  @P4 STG.E.U16 desc[UR18][R8.64], R119 ;  /* 0x0000007708004986 */ /* 0x0003e2000c101512 */
[----:B------:R-:W-:-:S04]  /*1d2a0*/  ISETP.LT.AND P2, PT, R198, UR5, !P0 ;  /* 0x00000005c6007c0c */ /* 0x000fc8000c741270 */
[----:B------:R-:W3:Y:S01]  /*1d2b0*/  LDC R20, c[0x0][0x248] ;  /* 0x00009200ff147b82 */ /* 0x000ee20000000800 */
[----:B------:R-:W-:Y:S01]  /*1d2c0*/  LEA.HI.X.SX32 R5, R11, R0, 0x1, P6 ;  /* 0x000000000b057211 */ /* 0x000fe200030f0eff */
[----:B------:R-:W-:Y:S01]  /*1d2d0*/  ULDC UR4, c[0x0][0x22c] ;  /* 0x00008b0000047ab9 */ /* 0x000fe20000000800 */
[-C--:B------:R-:W-:Y:S02]  /*1d2e0*/  LEA R6, P4, R15, R2.reuse, 0x1 ;  /* 0x000000020f067211 */ /* 0x080fe400078808ff */
[----:B------:R-:W-:Y:S02]  /*1d2f0*/  PRMT R116, R116, 0x7632, R116 ;  /* 0x0000763274747816 */ /* 0x000fe40000000074 */
[----:B-1----:R-:W-:Y:S02]  /*1d300*/  LEA R8, P6, R13, R2, 0x1 ;  /* 0x000000020d087211 */ /* 0x002fe400078c08ff */
[-C--:B------:R-:W-:Y:S02]  /*1d310*/  LEA.HI.X.SX32 R7, R15, R0.reuse, 0x1, P4 ;  /* 0x000000000f077211 */ /* 0x080fe400020f0eff */
[----:B------:R-:W-:Y:S01]  /*1d320*/  LEA.HI.X.SX32 R9, R13, R0, 0x1, P6 ;  /* 0x000000000d097211 */ /* 0x000fe200030f0eff */
[----:B0-----:R-:W-:-:S02]  /*1d330*/  IMAD R13, R12, 0x2, R13 ;  /* 0x000000020c0d7824 */ /* 0x001fc400078e020d */
[----:B------:R-:W0:Y:S01]  /*1d340*/  LDC R12, c[0x0][0x248] ;  /* 0x00009200ff0c7b82 */ /* 0x000e220000000800 */
[----:B------:R1:W-:Y:S01]  /*1d350*/  @P3 STG.E.U16 desc[UR18][R6.64], R116 ;  /* 0x0000007406003986 */ /* 0x0003e2000c101512 */
[----:B------:R-:W-:Y:S01]  /*1d360*/  PRMT R117, R117, 0x7632, R117 ;  /* 0x0000763275757816 */ /* 0x000fe20000000075 */
[----:B----4-:R-:W-:Y:S01]  /*1d370*/  IMAD R3, R14, 0x2, R13 ;  /* 0x000000020e037824 */ /* 0x010fe200078e020d */
[----:B------:R-:W-:Y:S01]  /*1d380*/  ISETP.LT.AND P5, PT, R199, UR4, !P0 ;  /* 0x00000004c7007c0c */ /* 0x000fe2000c7a1270 */
[----:B------:R-:W-:-:S03]  /*1d390*/  ULDC UR4, c[0x0][0x22c] ;  /* 0x00008b0000047ab9 */ /* 0x000fc60000000800 */
[----:B------:R-:W4:Y:S01]  /*1d3a0*/  LDC R14, c[0x0][0x248] ;  /* 0x00009200ff0e7b82 */ /* 0x000f220000000800 */
[----:B------:R2:W-:Y:S01]  /*1d3b0*/  @P2 STG.E.U16 desc[UR18][R4.64], R117 ;  /* 0x0000007504002986 */ /* 0x0005e2000c101512 */
[----:B-1----:R-:W-:-:S04]  /*1d3c0*/  LEA R6, P6, R13, R2, 0x1 ;  /* 0x000000020d067211 */ /* 0x002fc800078c08ff */
[----:B------:R-:W-:Y:S02]  /*1d3d0*/  LEA.HI.X.SX32 R7, R13, R0, 0x1, P6 ;  /* 0x000000000d077211 */ /* 0x000fe400030f0eff */
[C---:B--2---:R-:W-:Y:S02]  /*1d3e0*/  LEA R4, P6, R3.reuse, R2, 0x1 ;  /* 0x0000000203047211 */ /* 0x044fe400078c08ff */
[----:B------:R-:W-:Y:S01]  /*1d3f0*/  ISETP.LT.AND P4, PT, R200, UR4, !P0 ;  /* 0x00000004c8007c0c */ /* 0x000fe2000c781270 */
[----:B------:R-:W-:Y:S01]  /*1d400*/  ULDC UR4, c[0x0][0x22c] ;  /* 0x00008b0000047ab9 */ /* 0x000fe20000000800 */
[----:B------:R-:W-:Y:S01]  /*1d410*/  LEA.HI.X.SX32 R5, R3, R0, 0x1, P6 ;  /* 0x0000000003057211 */ /* 0x000fe200030f0eff */
[----:B---3--:R-:W-:Y:S02]  /*1d420*/  IMAD R3, R20, 0x2, R3 ;  /* 0x0000000214037824 */ /* 0x008fe400078e0203 */
[----:B------:R-:W1:Y:S01]  /*1d430*/  LDC R20, c[0x0][0x248] ;  /* 0x00009200ff147b82 */ /* 0x000e620000000800 */
[----:B------:R-:W-:-:S02]  /*1d440*/  PRMT R118, R118, 0x7632, R118 ;  /* 0x0000763276767816 */ /* 0x000fc40000000076 */
[----:B------:R-:W-:Y:S01]  /*1d450*/  ISETP.LT.AND P3, PT, R201, UR4, !P0 ;  /* 0x00000004c9007c0c */ /* 0x000fe2000c761270 */
[----:B------:R-:W-:Y:S01]  /*1d460*/  ULDC UR4, c[0x0][0x22c] ;  /* 0x00008b0000047ab9 */ /* 0x000fe20000000800 */
[----:B------:R-:W-:Y:S01]  /*1d470*/  PRMT R119, R119, 0x7632, R119 ;  /* 0x0000763277777816 */ /* 0x000fe20000000077 */
[----:B------:R2:W-:Y:S01]  /*1d480*/  @P5 STG.E.U16 desc[UR18][R8.64], R118 ;  /* 0x0000007608005986 */ /* 0x0005e2000c101512 */
[----:B------:R-:W-:Y:S01]  /*1d490*/  ISETP.LT.AND P2, PT, R208, UR4, !P0 ;  /* 0x00000004d0007c0c */ /* 0x000fe2000c741270 */
[----:B------:R-:W-:Y:S01]  /*1d4a0*/  ULDC UR4, c[0x0][0x22c] ;  /* 0x00008b0000047ab9 */ /* 0x000fe20000000800 */
[----:B0-----:R-:W-:Y:S01]  /*1d4b0*/  IMAD R11, R12, 0x2, R3 ;  /* 0x000000020c0b7824 */ /* 0x001fe200078e0203 */
[----:B------:R-:W-:Y:S01]  /*1d4c0*/  ISETP.LT.AND P5, PT, R209, UR4, !P0 ;  /* 0x00000004d1007c0c */ /* 0x000fe2000c7a1270 */
[----:B------:R0:W-:Y:S01]  /*1d4d0*/  @P4 STG.E.U16 desc[UR18][R6.64], R119 ;  /* 0x0000007706004986 */ /* 0x0001e2000c101512 */
[----:B------:R-:W-:Y:S01]  /*1d4e0*/  ULDC UR4, c[0x0][0x22c] ;  /* 0x00008b0000047ab9 */ /* 0x000fe20000000800 */
[----:B--2---:R-:W-:-:S04]  /*1d4f0*/  LEA R8, P6, R3, R2, 0x1 ;  /* 0x0000000203087211 */ /* 0x004fc800078c08ff */
[----:B------:R-:W-:Y:S01]  /*1d500*/  LEA.HI.X.SX32 R9, R3, R0, 0x1, P6 ;  /* 0x0000000003097211 */ /* 0x000fe200030f0eff */
[----:B----4-:R-:W-:Y:S01]  /*1d510*/  IMAD R3, R14, 0x2, R11 ;  /* 0x000000020e037824 */ /* 0x010fe200078e020b */
[C---:B0-----:R-:W-:Y:S02]  /*1d520*/  LEA R6, P6, R11.reuse, R2, 0x1 ;  /* 0x000000020b067211 */ /* 0x041fe400078c08ff */
[----:B------:R-:W-:Y:S01]  /*1d530*/  ISETP.LT.AND P4, PT, R212, UR4, !P0 ;  /* 0x00000004d4007c0c */ /* 0x000fe2000c781270 */
[----:B------:R-:W-:Y:S01]  /*1d540*/  ULDC UR4, c[0x0][0x22c] ;  /* 0x00008b0000047ab9 */ /* 0x000fe20000000800 */
[----:B------:R-:W-:Y:S01]  /*1d550*/  LEA.HI.X.SX32 R7, R11, R0, 0x1, P6 ;  /* 0x000000000b077211 */ /* 0x000fe200030f0eff */
[----:B------:R0:W-:Y:S01]  /*1d560*/  @P3 STG.E.U16 desc[UR18][R4.64], R16 ;  /* 0x0000001004003986 */ /* 0x0001e2000c101512 */
[----:B------:R-:W-:Y:S01]  /*1d570*/  IMAD R11, R22, 0x2, R3 ;  /* 0x00000002160b7824 */ /* 0x000fe200078e0203 */
[----:B------:R-:W-:Y:S01]  /*1d580*/  ISETP.LT.AND P3, PT, R213, UR4, !P0 ;  /* 0x00000004d5007c0c */ /* 0x000fe2000c761270 */
[----:B------:R-:W-:Y:S01]  /*1d590*/  ULDC UR4, c[0x0][0x22c] ;  /* 0x00008b0000047ab9 */ /* 0x000fe20000000800 */
[----:B------:R2:W-:Y:S04]  /*1d5a0*/  @P2 STG.E.U16 desc[UR18][R8.64], R17 ;  /* 0x0000001108002986 */ /* 0x0005e8000c101512 */
[----:B------:R3:W-:Y:S01]  /*1d5b0*/  @P5 STG.E.U16 desc[UR18][R6.64], R18 ;  /* 0x0000001206005986 */ /* 0x0007e2000c101512 */
[----:B0-----:R-:W-:-:S02]  /*1d5c0*/  LEA R4, P6, R3, R2, 0x1 ;  /* 0x0000000203047211 */ /* 0x001fc400078c08ff */
[----:B------:R-:W-:Y:S02]  /*1d5d0*/  LEA R12, P5, R11, R2, 0x1 ;  /* 0x000000020b0c7211 */ /* 0x000fe400078a08ff */
[-C--:B------:R-:W-:Y:S01]  /*1d5e0*/  LEA.HI.X.SX32 R5, R3, R0.reuse, 0x1, P6 ;  /* 0x0000000003057211 */ /* 0x080fe200030f0eff */
[----:B-1----:R-:W-:Y:S01]  /*1d5f0*/  IMAD R3, R20, 0x2, R11 ;  /* 0x0000000214037824 */ /* 0x002fe200078e020b */
[----:B------:R-:W-:Y:S01]  /*1d600*/  ISETP.LT.AND P2, PT, R214, UR4, !P0 ;  /* 0x00000004d6007c0c */ /* 0x000fe2000c741270 */
[----:B------:R-:W-:Y:S01]  /*1d610*/  ULDC UR4, c[0x0][0x22c] ;  /* 0x00008b0000047ab9 */ /* 0x000fe20000000800 */
[----:B------:R-:W-:Y:S02]  /*1d620*/  PRMT R16, R16, 0x7632, R16 ;  /* 0x0000763210107816 */ /* 0x000fe40000000010 */
[----:B------:R-:W-:Y:S01]  /*1d630*/  LEA.HI.X.SX32 R13, R11, R0, 0x1, P5 ;  /* 0x000000000b0d7211 */ /* 0x000fe200028f0eff */
[----:B------:R-:W-:Y:S01]  /*1d640*/  IMAD R11, R24, 0x2, R3 ;  /* 0x00000002180b7824 */ /* 0x000fe200078e0203 */
[----:B------:R-:W-:Y:S01]  /*1d650*/  ISETP.LT.AND P0, PT, R10, UR4, !P0 ;  /* 0x000000040a007c0c */ /* 0x000fe2000c701270 */
[----:B------:R0:W-:Y:S01]  /*1d660*/  @P4 STG.E.U16 desc[UR18][R4.64], R19 ;  /* 0x0000001304004986 */ /* 0x0001e2000c101512 */
[----:B--2---:R-:W-:-:S03]  /*1d670*/  LEA R8, P4, R3, R2, 0x1 ;  /* 0x0000000203087211 */ /* 0x004fc600078808ff */
[----:B------:R0:W-:Y:S01]  /*1d680*/  @P3 STG.E.U16 desc[UR18][R12.64], R16 ;  /* 0x000000100c003986 */ /* 0x0001e2000c101512 */
[----:B---3--:R-:W-:Y:S01]  /*1d690*/  LEA R6, P3, R11, R2, 0x1 ;  /* 0x000000020b067211 */ /* 0x008fe200078608ff */
[----:B------:R-:W-:Y:S01]  /*1d6a0*/  IMAD R15, R26, 0x2, R11 ;  /* 0x000000021a0f7824 */ /* 0x000fe200078e020b */
[-C--:B------:R-:W-:Y:S02]  /*1d6b0*/  LEA.HI.X.SX32 R9, R3, R0.reuse, 0x1, P4 ;  /* 0x0000000003097211 */ /* 0x080fe400020f0eff */
[----:B------:R-:W-:Y:S02]  /*1d6c0*/  PRMT R17, R17, 0x7632, R17 ;  /* 0x0000763211117816 */ /* 0x000fe40000000011 */
[----:B------:R-:W-:Y:S02]  /*1d6d0*/  LEA.HI.X.SX32 R7, R11, R0, 0x1, P3 ;  /* 0x000000000b077211 */ /* 0x000fe400018f0eff */
[----:B------:R-:W-:Y:S01]  /*1d6e0*/  PRMT R18, R18, 0x7632, R18 ;  /* 0x0000763212127816 */ /* 0x000fe20000000012 */
[----:B------:R0:W-:Y:S01]  /*1d6f0*/  @P2 STG.E.U16 desc[UR18][R8.64], R17 ;  /* 0x0000001108002986 */ /* 0x0001e2000c101512 */
[----:B------:R-:W-:-:S03]  /*1d700*/  LEA R2, P3, R15, R2, 0x1 ;  /* 0x000000020f027211 */ /* 0x000fc600078608ff */
[----:B------:R0:W-:Y:S01]  /*1d710*/  @P0 STG.E.U16 desc[UR18][R6.64], R18 ;  /* 0x0000001206000986 */ /* 0x0001e2000c101512 */
[----:B------:R-:W-:Y:S01]  /*1d720*/  LEA.HI.X.SX32 R3, R15, R0, 0x1, P3 ;  /* 0x000000000f037211 */ /* 0x000fe200018f0eff */
[----:B------:R-:W-:Y:S08]  /*1d730*/  @!P1 EXIT ;  /* 0x000000000000994d */ /* 0x000ff00003800000 */
[----:B0-----:R-:W-:-:S05]  /*1d740*/  PRMT R19, R19, 0x7632, R19 ;  /* 0x0000763213137816 */ /* 0x001fca0000000013 */
[----:B------:R-:W-:Y:S01]  /*1d750*/  STG.E.U16 desc[UR18][R2.64], R19 ;  /* 0x0000001302007986 */ /* 0x000fe2000c101512 */
[----:B------:R-:W-:Y:S05]  /*1d760*/  EXIT ;  /* 0x000000000000794d */ /* 0x000fea0003800000 */
.L_x_2:
[----:B------:R-:W-:-:S00]  /*1d770*/  BRA `(.L_x_2) ;  /* 0xfffffffc00fc7947 */ /* 0x000fc0000383ffff */
[----:B------:R-:W-:-:S00]  /*1d780*/  NOP ;  /* 0x0000000000007918 */ /* 0x000fc00000000000 */
[----:B------:R-:W-:-:S00]  /*1d790*/  NOP ;  /* 0x0000000000007918 */ /* 0x000fc00000000000 */
[----:B------:R-:W-:-:S00]  /*1d7a0*/  NOP ;  /* 0x0000000000007918 */ /* 0x000fc00000000000 */
[----:B------:R-:W-:-:S00]  /*1d7b0*/  NOP ;  /* 0x0000000000007918 */ /* 0x000fc00000000000 */
[----:B------:R-:W-:-:S00]  /*1d7c0*/  NOP ;  /* 0x0000000000007918 */ /* 0x000fc00000000000 */
[----:B------:R-:W-:-:S00]  /*1d7d0*/  NOP ;  /* 0x0000000000007918 */ /* 0x000fc00000000000 */
[----:B------:R-:W-:-:S00]  /*1d7e0*/  NOP ;  /* 0x0000000000007918 */ /* 0x000fc00000000000 */
[----:B------:R-:W-:-:S00]  /*1d7f0*/  NOP ;  /* 0x0000000000007918 */ /* 0x000fc00000000000 */
.L_x_3:


//--------------------- .nv.shared.matmul_kernel  --------------------------
	.section	.nv.shared.matmul_kernel,"aw",@nobits
	.sectionflags	@""
	.align	16
	.zero		1024


//--------------------- .nv.shared.reserved.0     --------------------------
	.section	.nv.shared.reserved.0,"aw",@nobits
	.weak		__nv_reservedSMEM_offset_0_alias
	.size		__nv_reservedSMEM_offset_0_alias, 0, 0
	.other		__nv_reservedSMEM_offset_0_alias,@"STO_CUDA_RESERVED_SHARED STV_DEFAULT"
__nv_reservedSMEM_offset_0_alias:
	.zero		0


//--------------------- .nv.constant0.matmul_kernel --------------------------
	.section	.nv.constant0.matmul_kernel,"a",@progbits
	.sectionflags	@""
	.align	4
.nv.constant0.matmul_kernel:
	.zero		608


//--------------------- SYMBOLS --------------------------

	.type		.nv.reservedSmem.offset0,@object
	.size		.nv.reservedSmem.offset0,0x4
